	.target	sm_100a

	.elftype	@"ET_EXEC"


//--------------------- .note.nv.tkinfo           --------------------------
	.section	.note.nv.tkinfo,"",@"SHT_NOTE"
	.sectionflags	@"SHF_NOTE_NV_TKINFO"
	.tkinfo
        /*0018*/ 	.word	0x00000002
        /*0030*/ 	.string	""
        /*0030*/ 	.string	"ptxas"
        /*0030*/ 	.string	"Cuda compilation tools, release 13.0, V13.0.88"
        /*0030*/ 	.string	"Build cuda_13.0.r13.0/compiler.36424714_0"
        /*0030*/ 	.string	"-arch sm_100a -m 64 "



//--------------------- .note.nv.cuinfo           --------------------------
	.section	.note.nv.cuinfo,"",@"SHT_NOTE"
	.sectionflags	@"SHF_NOTE_NV_CUINFO"
        /*0018*/ 	.short	0x0002
        /*001a*/ 	.short	0x0064
        /*001c*/ 	.short	0x0082
	.zero		2


//--------------------- .nv.info                  --------------------------
	.section	.nv.info,"",@"SHT_CUDA_INFO"
	.align	4


	//----- nvinfo : EIATTR_REGCOUNT
	.align		4
        /*0000*/ 	.byte	0x04, 0x2f
        /*0002*/ 	.short	(.L_19 - .L_18)
	.align		4
.L_18:
        /*0004*/ 	.word	index@(_ZN7cutlass13device_kernelINS_4gemm6kernel13GemmUniversalINS1_17GroupProblemShapeIN4cute5tupleIJiiiEEEEENS1_10collective13CollectiveMmaINS1_40MainloopSm100ArrayTmaUmmaWarpSpecializedILi3ELi8ELi2ENS6_IJNS5_1CILi1EEESD_SD_EEEEENS6_IJNSC_ILi128EEENSC_ILi256EEESG_EEENS_12float_e4m3_tEPNS6_IJlSD_NSC_ILi0EEEEEESJ_SM_NS5_8TiledMMAINS5_8MMA_AtomIJNS5_10MMA_TraitsINS5_19SM100_MMA_F8F6F4_SSEJSJ_SJ_fSG_SH_NS5_17integral_constantINS5_4UMMA5MajorELST_0EEESU_NSR_INSS_7ScaleInELSV_0EEESW_EEEEEENS5_6LayoutISE_NS6_IJSK_SK_SK_EEEEENS6_IJNS5_10UnderscoreES12_S12_EEEEENS5_13SM90_TMA_LOADENS5_14ComposedLayoutINS5_7SwizzleILi3ELi4ELi3EEENS5_18smem_ptr_flag_bitsILi8EEENSZ_INS6_IJNSC_ILi8EEESG_EEENS6_IJSG_SD_EEEEEEEvNS5_8identityES15_S1F_vS1G_EENS_8epilogue10collective18CollectiveEpilogueINS1I_31Sm100PtrArrayTmaWarpSpecializedILi4ELi2ELi64ELb1ELb0EEEJSI_NS6_IJNSZ_ISG_SD_EENSZ_INSC_ILi64EEESD_EEEEENS_6half_tEPNS6_IJSD_lSK_EEES1R_S1T_NS1I_6fusion15FusionCallbacksIS1M_NS1U_17LinearCombinationIS1R_fS1R_fLNS_15FloatRoundStyleE2EEESI_S1Q_JEEENS5_5SM1004TMEM4LOAD26SM100_TMEM_LOAD_16dp256b8xES15_NS16_IS18_NS19_ILi16EEENSZ_INS6_IJS1O_S1B_EEENS6_IJSD_S1O_EEEEEEENS5_17SM75_U16x8_LDSM_TENS5_14SM90_TMA_STOREES28_NS5_17SM90_U16x8_STSM_TENS5_39AutoVectorizingCopyWithAssumedAlignmentILi128EEEEEEvvEEEEvNT_6ParamsE)
        /*0008*/ 	.word	0x000000a8


	//----- nvinfo : EIATTR_FRAME_SIZE
	.align		4
.L_19:
        /*000c*/ 	.byte	0x04, 0x11
        /*000e*/ 	.short	(.L_21 - .L_20)
	.align		4
.L_20:
        /*0010*/ 	.word	index@($__internal_3_$__cuda_sm20_div_u64)
        /*0014*/ 	.word	0x00000000


	//----- nvinfo : EIATTR_FRAME_SIZE
	.align		4
.L_21:
        /*0018*/ 	.byte	0x04, 0x11
        /*001a*/ 	.short	(.L_23 - .L_22)
	.align		4
.L_22:
        /*001c*/ 	.word	index@($__internal_2_$__cuda_sm10x_tcgen05_guardrail_trap_unallocated_columns_being_dealloced)
        /*0020*/ 	.word	0x00000000


	//----- nvinfo : EIATTR_FRAME_SIZE
	.align		4
.L_23:
        /*0024*/ 	.byte	0x04, 0x11
        /*0026*/ 	.short	(.L_25 - .L_24)
	.align		4
.L_24:
        /*0028*/ 	.word	index@($__internal_1_$__cuda_sm10x_tcgen05_guardrail_trap_phase_invalid_during_alloc)
        /*002c*/ 	.word	0x00000000


	//----- nvinfo : EIATTR_FRAME_SIZE
	.align		4
.L_25:
        /*0030*/ 	.byte	0x04, 0x11
        /*0032*/ 	.short	(.L_27 - .L_26)
	.align		4
.L_26:
        /*0034*/ 	.word	index@($__internal_0_$__cuda_sm10x_tcgen05_guardrail_trap_col_being_dealloced_not_returned_by_alloc)
        /*0038*/ 	.word	0x00000000


	//----- nvinfo : EIATTR_FRAME_SIZE
	.align		4
.L_27:
        /*003c*/ 	.byte	0x04, 0x11
        /*003e*/ 	.short	(.L_29 - .L_28)
	.align		4
.L_28:
        /*0040*/ 	.word	index@(_ZN7cutlass13device_kernelINS_4gemm6kernel13GemmUniversalINS1_17GroupProblemShapeIN4cute5tupleIJiiiEEEEENS1_10collective13CollectiveMmaINS1_40MainloopSm100ArrayTmaUmmaWarpSpecializedILi3ELi8ELi2ENS6_IJNS5_1CILi1EEESD_SD_EEEEENS6_IJNSC_ILi128EEENSC_ILi256EEESG_EEENS_12float_e4m3_tEPNS6_IJlSD_NSC_ILi0EEEEEESJ_SM_NS5_8TiledMMAINS5_8MMA_AtomIJNS5_10MMA_TraitsINS5_19SM100_MMA_F8F6F4_SSEJSJ_SJ_fSG_SH_NS5_17integral_constantINS5_4UMMA5MajorELST_0EEESU_NSR_INSS_7ScaleInELSV_0EEESW_EEEEEENS5_6LayoutISE_NS6_IJSK_SK_SK_EEEEENS6_IJNS5_10UnderscoreES12_S12_EEEEENS5_13SM90_TMA_LOADENS5_14ComposedLayoutINS5_7SwizzleILi3ELi4ELi3EEENS5_18smem_ptr_flag_bitsILi8EEENSZ_INS6_IJNSC_ILi8EEESG_EEENS6_IJSG_SD_EEEEEEEvNS5_8identityES15_S1F_vS1G_EENS_8epilogue10collective18CollectiveEpilogueINS1I_31Sm100PtrArrayTmaWarpSpecializedILi4ELi2ELi64ELb1ELb0EEEJSI_NS6_IJNSZ_ISG_SD_EENSZ_INSC_ILi64EEESD_EEEEENS_6half_tEPNS6_IJSD_lSK_EEES1R_S1T_NS1I_6fusion15FusionCallbacksIS1M_NS1U_17LinearCombinationIS1R_fS1R_fLNS_15FloatRoundStyleE2EEESI_S1Q_JEEENS5_5SM1004TMEM4LOAD26SM100_TMEM_LOAD_16dp256b8xES15_NS16_IS18_NS19_ILi16EEENSZ_INS6_IJS1O_S1B_EEENS6_IJSD_S1O_EEEEEEENS5_17SM75_U16x8_LDSM_TENS5_14SM90_TMA_STOREES28_NS5_17SM90_U16x8_STSM_TENS5_39AutoVectorizingCopyWithAssumedAlignmentILi128EEEEEEvvEEEEvNT_6ParamsE)
        /*0044*/ 	.word	0x00000000


	//----- nvinfo : EIATTR_MIN_STACK_SIZE
	.align		4
.L_29:
        /*0048*/ 	.byte	0x04, 0x12
        /*004a*/ 	.short	(.L_31 - .L_30)
	.align		4
.L_30:
        /*004c*/ 	.word	index@(_ZN7cutlass13device_kernelINS_4gemm6kernel13GemmUniversalINS1_17GroupProblemShapeIN4cute5tupleIJiiiEEEEENS1_10collective13CollectiveMmaINS1_40MainloopSm100ArrayTmaUmmaWarpSpecializedILi3ELi8ELi2ENS6_IJNS5_1CILi1EEESD_SD_EEEEENS6_IJNSC_ILi128EEENSC_ILi256EEESG_EEENS_12float_e4m3_tEPNS6_IJlSD_NSC_ILi0EEEEEESJ_SM_NS5_8TiledMMAINS5_8MMA_AtomIJNS5_10MMA_TraitsINS5_19SM100_MMA_F8F6F4_SSEJSJ_SJ_fSG_SH_NS5_17integral_constantINS5_4UMMA5MajorELST_0EEESU_NSR_INSS_7ScaleInELSV_0EEESW_EEEEEENS5_6LayoutISE_NS6_IJSK_SK_SK_EEEEENS6_IJNS5_10UnderscoreES12_S12_EEEEENS5_13SM90_TMA_LOADENS5_14ComposedLayoutINS5_7SwizzleILi3ELi4ELi3EEENS5_18smem_ptr_flag_bitsILi8EEENSZ_INS6_IJNSC_ILi8EEESG_EEENS6_IJSG_SD_EEEEEEEvNS5_8identityES15_S1F_vS1G_EENS_8epilogue10collective18CollectiveEpilogueINS1I_31Sm100PtrArrayTmaWarpSpecializedILi4ELi2ELi64ELb1ELb0EEEJSI_NS6_IJNSZ_ISG_SD_EENSZ_INSC_ILi64EEESD_EEEEENS_6half_tEPNS6_IJSD_lSK_EEES1R_S1T_NS1I_6fusion15FusionCallbacksIS1M_NS1U_17LinearCombinationIS1R_fS1R_fLNS_15FloatRoundStyleE2EEESI_S1Q_JEEENS5_5SM1004TMEM4LOAD26SM100_TMEM_LOAD_16dp256b8xES15_NS16_IS18_NS19_ILi16EEENSZ_INS6_IJS1O_S1B_EEENS6_IJSD_S1O_EEEEEEENS5_17SM75_U16x8_LDSM_TENS5_14SM90_TMA_STOREES28_NS5_17SM90_U16x8_STSM_TENS5_39AutoVectorizingCopyWithAssumedAlignmentILi128EEEEEEvvEEEEvNT_6ParamsE)
        /*0050*/ 	.word	0x00000000
.L_31:


//--------------------- .nv.compat                --------------------------
	.section	.nv.compat,"",@"SHT_CUDA_COMPAT_INFO"
	.align	4
        /*0000*/ 	.byte	0x02, 0x09, 0x01, 0x00, 0x02, 0x02, 0x02, 0x00, 0x02, 0x05, 0x05, 0x00, 0x03, 0x07, 0x01, 0x01
        /*0010*/ 	.byte	0x02, 0x03, 0x03, 0x00, 0x02, 0x06, 0x01, 0x00, 0x04, 0x0b, 0x08, 0x00, 0x09, 0x00, 0x00, 0x00
        /*0020*/ 	.byte	0x00, 0x00, 0x00, 0x00


//--------------------- .nv.info._ZN7cutlass13device_kernelINS_4gemm6kernel13GemmUniversalINS1_17GroupProblemShapeIN4cute5tupleIJiiiEEEEENS1_10collective13CollectiveMmaINS1_40MainloopSm100ArrayTmaUmmaWarpSpecializedILi3ELi8ELi2ENS6_IJNS5_1CILi1EEESD_SD_EEEEENS6_IJNSC_ILi128EEENSC_ILi256EEESG_EEENS_12float_e4m3_tEPNS6_IJlSD_NSC_ILi0EEEEEESJ_SM_NS5_8TiledMMAINS5_8MMA_AtomIJNS5_10MMA_TraitsINS5_19SM100_MMA_F8F6F4_SSEJSJ_SJ_fSG_SH_NS5_17integral_constantINS5_4UMMA5MajorELST_0EEESU_NSR_INSS_7ScaleInELSV_0EEESW_EEEEEENS5_6LayoutISE_NS6_IJSK_SK_SK_EEEEENS6_IJNS5_10UnderscoreES12_S12_EEEEENS5_13SM90_TMA_LOADENS5_14ComposedLayoutINS5_7SwizzleILi3ELi4ELi3EEENS5_18smem_ptr_flag_bitsILi8EEENSZ_INS6_IJNSC_ILi8EEESG_EEENS6_IJSG_SD_EEEEEEEvNS5_8identityES15_S1F_vS1G_EENS_8epilogue10collective18CollectiveEpilogueINS1I_31Sm100PtrArrayTmaWarpSpecializedILi4ELi2ELi64ELb1ELb0EEEJSI_NS6_IJNSZ_ISG_SD_EENSZ_INSC_ILi64EEESD_EEEEENS_6half_tEPNS6_IJSD_lSK_EEES1R_S1T_NS1I_6fusion15FusionCallbacksIS1M_NS1U_17LinearCombinationIS1R_fS1R_fLNS_15FloatRoundStyleE2EEESI_S1Q_JEEENS5_5SM1004TMEM4LOAD26SM100_TMEM_LOAD_16dp256b8xES15_NS16_IS18_NS19_ILi16EEENSZ_INS6_IJS1O_S1B_EEENS6_IJSD_S1O_EEEEEEENS5_17SM75_U16x8_LDSM_TENS5_14SM90_TMA_STOREES28_NS5_17SM90_U16x8_STSM_TENS5_39AutoVectorizingCopyWithAssumedAlignmentILi128EEEEEEvvEEEEvNT_6ParamsE --------------------------
	.section	.nv.info._ZN7cutlass13device_kernelINS_4gemm6kernel13GemmUniversalINS1_17GroupProblemShapeIN4cute5tupleIJiiiEEEEENS1_10collective13CollectiveMmaINS1_40MainloopSm100ArrayTmaUmmaWarpSpecializedILi3ELi8ELi2ENS6_IJNS5_1CILi1EEESD_SD_EEEEENS6_IJNSC_ILi128EEENSC_ILi256EEESG_EEENS_12float_e4m3_tEPNS6_IJlSD_NSC_ILi0EEEEEESJ_SM_NS5_8TiledMMAINS5_8MMA_AtomIJNS5_10MMA_TraitsINS5_19SM100_MMA_F8F6F4_SSEJSJ_SJ_fSG_SH_NS5_17integral_constantINS5_4UMMA5MajorELST_0EEESU_NSR_INSS_7ScaleInELSV_0EEESW_EEEEEENS5_6LayoutISE_NS6_IJSK_SK_SK_EEEEENS6_IJNS5_10UnderscoreES12_S12_EEEEENS5_13SM90_TMA_LOADENS5_14ComposedLayoutINS5_7SwizzleILi3ELi4ELi3EEENS5_18smem_ptr_flag_bitsILi8EEENSZ_INS6_IJNSC_ILi8EEESG_EEENS6_IJSG_SD_EEEEEEEvNS5_8identityES15_S1F_vS1G_EENS_8epilogue10collective18CollectiveEpilogueINS1I_31Sm100PtrArrayTmaWarpSpecializedILi4ELi2ELi64ELb1ELb0EEEJSI_NS6_IJNSZ_ISG_SD_EENSZ_INSC_ILi64EEESD_EEEEENS_6half_tEPNS6_IJSD_lSK_EEES1R_S1T_NS1I_6fusion15FusionCallbacksIS1M_NS1U_17LinearCombinationIS1R_fS1R_fLNS_15FloatRoundStyleE2EEESI_S1Q_JEEENS5_5SM1004TMEM4LOAD26SM100_TMEM_LOAD_16dp256b8xES15_NS16_IS18_NS19_ILi16EEENSZ_INS6_IJS1O_S1B_EEENS6_IJSD_S1O_EEEEEEENS5_17SM75_U16x8_LDSM_TENS5_14SM90_TMA_STOREES28_NS5_17SM90_U16x8_STSM_TENS5_39AutoVectorizingCopyWithAssumedAlignmentILi128EEEEEEvvEEEEvNT_6ParamsE,"",@"SHT_CUDA_INFO"
	.sectionflags	@""
	.align	4


	//----- nvinfo : EIATTR_CUDA_API_VERSION
	.align		4
        /*0000*/ 	.byte	0x04, 0x37
        /*0002*/ 	.short	(.L_33 - .L_32)
.L_32:
        /*0004*/ 	.word	0x00000082


	//----- nvinfo : EIATTR_KPARAM_INFO
	.align		4
.L_33:
        /*0008*/ 	.byte	0x04, 0x17
        /*000a*/ 	.short	(.L_35 - .L_34)
.L_34:
        /*000c*/ 	.word	0x00000000
        /*0010*/ 	.short	0x0000
        /*0012*/ 	.short	0x0000
        /*0014*/ 	.byte	0x00, 0xf0, 0x01, 0x24


	//----- nvinfo : EIATTR_AT_ENTRY_FRAGMENTS
	.align		4
.L_35:
        /*0018*/ 	.byte	0x04, 0x4f
        /*001a*/ 	.short	(.L_37 - .L_36)


	//   ....[0]....
.L_36:
        /*001c*/ 	.word	0x00000006


	//----- nvinfo : EIATTR_RESERVED_SMEM_USED
	.align		4
.L_37:
        /*0020*/ 	.byte	0x01, 0x41
	.zero		2


	//----- nvinfo : EIATTR_SPARSE_MMA_MASK
	.align		4
        /*0024*/ 	.byte	0x03, 0x50
        /*0026*/ 	.short	0x0000


	//----- nvinfo : EIATTR_TCGEN05_1CTA_USED
	.align		4
        /*0028*/ 	.byte	0x01, 0x51
	.zero		2


	//----- nvinfo : EIATTR_MAXREG_COUNT
	.align		4
        /*002c*/ 	.byte	0x03, 0x1b
        /*002e*/ 	.short	0x00a8


	//----- nvinfo : EIATTR_NUM_BARRIERS
	.align		4
        /*0030*/ 	.byte	0x02, 0x4c
        /*0032*/ 	.byte	0x07
	.zero		1


	//----- nvinfo : EIATTR_EXTERNS
	.align		4
        /*0034*/ 	.byte	0x04, 0x0f
        /*0036*/ 	.short	(.L_39 - .L_38)


	//   ....[0]....
	.align		4
.L_38:
        /*0038*/ 	.word	index@(__assertfail)


	//----- nvinfo : EIATTR_MERCURY_ISA_VERSION
	.align		4
.L_39:
        /*003c*/ 	.byte	0x03, 0x5f
        /*003e*/ 	.short	0x0101


	//----- nvinfo : EIATTR_INT_WARP_WIDE_INSTR_OFFSETS
	.align		4
        /*0040*/ 	.byte	0x04, 0x31
        /*0042*/ 	.short	(.L_41 - .L_40)


	//   ....[0]....
.L_40:
        /*0044*/ 	.word	0x00012dc0


	//   ....[1]....
        /*0048*/ 	.word	0x00012de0


	//   ....[2]....
        /*004c*/ 	.word	0x00012e10


	//----- nvinfo : EIATTR_COOP_GROUP_MASK_REGIDS
	.align		4
.L_41:
        /*0050*/ 	.byte	0x04, 0x29
        /*0052*/ 	.short	(.L_43 - .L_42)


	//   ....[0]....
.L_42:
        /*0054*/ 	.word	0xffffffff


	//   ....[1]....
        /*0058*/ 	.word	0xffffffff


	//   ....[2]....
        /*005c*/ 	.word	0xffffffff


	//   ....[3]....
        /*0060*/ 	.word	0xffffffff


	//   ....[4]....
        /*0064*/ 	.word	0xffffffff


	//   ....[5]....
        /*0068*/ 	.word	0xffffffff


	//   ....[6]....
        /*006c*/ 	.word	0xffffffff


	//   ....[7]....
        /*0070*/ 	.word	0xffffffff


	//   ....[8]....
        /*0074*/ 	.word	0xffffffff


	//   ....[9]....
        /*0078*/ 	.word	0xffffffff


	//   ....[10]....
        /*007c*/ 	.word	0xffffffff


	//   ....[11]....
        /*0080*/ 	.word	0xffffffff


	//   ....[12]....
        /*0084*/ 	.word	0xffffffff


	//   ....[13]....
        /*0088*/ 	.word	0xffffffff


	//   ....[14]....
        /*008c*/ 	.word	0xffffffff


	//   ....[15]....
        /*0090*/ 	.word	0xffffffff


	//   ....[16]....
        /*0094*/ 	.word	0xffffffff


	//   ....[17]....
        /*0098*/ 	.word	0xffffffff


	//   ....[18]....
        /*009c*/ 	.word	0xffffffff


	//   ....[19]....
        /*00a0*/ 	.word	0xffffffff


	//   ....[20]....
        /*00a4*/ 	.word	0xffffffff


	//   ....[21]....
        /*00a8*/ 	.word	0xffffffff


	//   ....[22]....
        /*00ac*/ 	.word	0xffffffff


	//   ....[23]....
        /*00b0*/ 	.word	0xffffffff


	//   ....[24]....
        /*00b4*/ 	.word	0xffffffff


	//   ....[25]....
        /*00b8*/ 	.word	0xffffffff


	//   ....[26]....
        /*00bc*/ 	.word	0xffffffff


	//   ....[27]....
        /*00c0*/ 	.word	0xffffffff


	//   ....[28]....
        /*00c4*/ 	.word	0xffffffff


	//   ....[29]....
        /*00c8*/ 	.word	0xffffffff


	//   ....[30]....
        /*00cc*/ 	.word	0xffffffff


	//   ....[31]....
        /*00d0*/ 	.word	0xffffffff


	//   ....[32]....
        /*00d4*/ 	.word	0xffffffff


	//   ....[33]....
        /*00d8*/ 	.word	0xffffffff


	//   ....[34]....
        /*00dc*/ 	.word	0xffffffff


	//   ....[35]....
        /*00e0*/ 	.word	0xffffffff


	//   ....[36]....
        /*00e4*/ 	.word	0xffffffff


	//   ....[37]....
        /*00e8*/ 	.word	0xffffffff


	//   ....[38]....
        /*00ec*/ 	.word	0xffffffff


	//   ....[39]....
        /*00f0*/ 	.word	0xffffffff


	//   ....[40]....
        /*00f4*/ 	.word	0xffffffff


	//   ....[41]....
        /*00f8*/ 	.word	0xffffffff


	//   ....[42]....
        /*00fc*/ 	.word	0xffffffff


	//   ....[43]....
        /*0100*/ 	.word	0xffffffff


	//   ....[44]....
        /*0104*/ 	.word	0xffffffff


	//   ....[45]....
        /*0108*/ 	.word	0xffffffff


	//   ....[46]....
        /*010c*/ 	.word	0xffffffff


	//   ....[47]....
        /*0110*/ 	.word	0xffffffff


	//   ....[48]....
        /*0114*/ 	.word	0xffffffff


	//   ....[49]....
        /*0118*/ 	.word	0xffffffff


	//   ....[50]....
        /*011c*/ 	.word	0xffffffff


	//   ....[51]....
        /*0120*/ 	.word	0xffffffff


	//   ....[52]....
        /*0124*/ 	.word	0xffffffff


	//   ....[53]....
        /*0128*/ 	.word	0xffffffff


	//   ....[54]....
        /*012c*/ 	.word	0xffffffff


	//   ....[55]....
        /*0130*/ 	.word	0xffffffff


	//   ....[56]....
        /*0134*/ 	.word	0xffffffff


	//   ....[57]....
        /*0138*/ 	.word	0xffffffff


	//   ....[58]....
        /*013c*/ 	.word	0xffffffff


	//   ....[59]....
        /*0140*/ 	.word	0xffffffff


	//   ....[60]....
        /*0144*/ 	.word	0xffffffff


	//   ....[61]....
        /*0148*/ 	.word	0xffffffff


	//   ....[62]....
        /*014c*/ 	.word	0xffffffff


	//   ....[63]....
        /*0150*/ 	.word	0xffffffff


	//   ....[64]....
        /*0154*/ 	.word	0xffffffff


	//   ....[65]....
        /*0158*/ 	.word	0xffffffff


	//   ....[66]....
        /*015c*/ 	.word	0xffffffff


	//   ....[67]....
        /*0160*/ 	.word	0xffffffff


	//   ....[68]....
        /*0164*/ 	.word	0xffffffff


	//   ....[69]....
        /*0168*/ 	.word	0xffffffff


	//   ....[70]....
        /*016c*/ 	.word	0xffffffff


	//   ....[71]....
        /*0170*/ 	.word	0xffffffff


	//   ....[72]....
        /*0174*/ 	.word	0xffffffff


	//   ....[73]....
        /*0178*/ 	.word	0xffffffff


	//   ....[74]....
        /*017c*/ 	.word	0xffffffff


	//   ....[75]....
        /*0180*/ 	.word	0xffffffff


	//   ....[76]....
        /*0184*/ 	.word	0xffffffff


	//   ....[77]....
        /*0188*/ 	.word	0xffffffff


	//   ....[78]....
        /*018c*/ 	.word	0xffffffff


	//   ....[79]....
        /*0190*/ 	.word	0xffffffff


	//   ....[80]....
        /*0194*/ 	.word	0xffffffff


	//   ....[81]....
        /*0198*/ 	.word	0xffffffff


	//   ....[82]....
        /*019c*/ 	.word	0xffffffff


	//   ....[83]....
        /*01a0*/ 	.word	0xffffffff


	//   ....[84]....
        /*01a4*/ 	.word	0xffffffff


	//   ....[85]....
        /*01a8*/ 	.word	0xffffffff


	//   ....[86]....
        /*01ac*/ 	.word	0xffffffff


	//   ....[87]....
        /*01b0*/ 	.word	0xffffffff


	//   ....[88]....
        /*01b4*/ 	.word	0xffffffff


	//   ....[89]....
        /*01b8*/ 	.word	0xffffffff


	//   ....[90]....
        /*01bc*/ 	.word	0xffffffff


	//   ....[91]....
        /*01c0*/ 	.word	0xffffffff


	//   ....[92]....
        /*01c4*/ 	.word	0xffffffff


	//   ....[93]....
        /*01c8*/ 	.word	0xffffffff


	//   ....[94]....
        /*01cc*/ 	.word	0xffffffff


	//   ....[95]....
        /*01d0*/ 	.word	0xffffffff


	//   ....[96]....
        /*01d4*/ 	.word	0xffffffff


	//   ....[97]....
        /*01d8*/ 	.word	0xffffffff


	//   ....[98]....
        /*01dc*/ 	.word	0xffffffff


	//   ....[99]....
        /*01e0*/ 	.word	0xffffffff


	//   ....[100]....
        /*01e4*/ 	.word	0xffffffff


	//   ....[101]....
        /*01e8*/ 	.word	0xffffffff


	//   ....[102]....
        /*01ec*/ 	.word	0xffffffff


	//   ....[103]....
        /*01f0*/ 	.word	0xffffffff


	//   ....[104]....
        /*01f4*/ 	.word	0xffffffff


	//   ....[105]....
        /*01f8*/ 	.word	0xffffffff


	//   ....[106]....
        /*01fc*/ 	.word	0xffffffff


	//   ....[107]....
        /*0200*/ 	.word	0xffffffff


	//   ....[108]....
        /*0204*/ 	.word	0xffffffff


	//   ....[109]....
        /*0208*/ 	.word	0xffffffff


	//   ....[110]....
        /*020c*/ 	.word	0xffffffff


	//   ....[111]....
        /*0210*/ 	.word	0xffffffff


	//   ....[112]....
        /*0214*/ 	.word	0xffffffff


	//   ....[113]....
        /*0218*/ 	.word	0xffffffff


	//   ....[114]....
        /*021c*/ 	.word	0xffffffff


	//   ....[115]....
        /*0220*/ 	.word	0xffffffff


	//   ....[116]....
        /*0224*/ 	.word	0xffffffff


	//   ....[117]....
        /*0228*/ 	.word	0xffffffff


	//   ....[118]....
        /*022c*/ 	.word	0xffffffff


	//   ....[119]....
        /*0230*/ 	.word	0xffffffff


	//----- nvinfo : EIATTR_COOP_GROUP_INSTR_OFFSETS
	.align		4
.L_43:
        /*0234*/ 	.byte	0x04, 0x28
        /*0236*/ 	.short	(.L_45 - .L_44)


	//   ....[0]....
.L_44:
        /*0238*/ 	.word	0x00000090


	//   ....[1]....
        /*023c*/ 	.word	0x00000500


	//   ....[2]....
        /*0240*/ 	.word	0x00000720


	//   ....[3]....
        /*0244*/ 	.word	0x00000730


	//   ....[4]....
        /*0248*/ 	.word	0x000008a0


	//   ....[5]....
        /*024c*/ 	.word	0x00000a40


	//   ....[6]....
        /*0250*/ 	.word	0x00000b40


	//   ....[7]....
        /*0254*/ 	.word	0x00000d90


	//   ....[8]....
        /*0258*/ 	.word	0x00000fe0


	//   ....[9]....
        /*025c*/ 	.word	0x00002280


	//   ....[10]....
        /*0260*/ 	.word	0x000022c0


	//   ....[11]....
        /*0264*/ 	.word	0x00002340


	//   ....[12]....
        /*0268*/ 	.word	0x00002350


	//   ....[13]....
        /*026c*/ 	.word	0x00002390


	//   ....[14]....
        /*0270*/ 	.word	0x000023b0


	//   ....[15]....
        /*0274*/ 	.word	0x00002400


	//   ....[16]....
        /*0278*/ 	.word	0x00002410


	//   ....[17]....
        /*027c*/ 	.word	0x00002450


	//   ....[18]....
        /*0280*/ 	.word	0x00002480


	//   ....[19]....
        /*0284*/ 	.word	0x00002520


	//   ....[20]....
        /*0288*/ 	.word	0x00002630


	//   ....[21]....
        /*028c*/ 	.word	0x00002660


	//   ....[22]....
        /*0290*/ 	.word	0x00002c30


	//   ....[23]....
        /*0294*/ 	.word	0x00002c40


	//   ....[24]....
        /*0298*/ 	.word	0x00002c90


	//   ....[25]....
        /*029c*/ 	.word	0x00002ca0


	//   ....[26]....
        /*02a0*/ 	.word	0x00002cf0


	//   ....[27]....
        /*02a4*/ 	.word	0x00002d00


	//   ....[28]....
        /*02a8*/ 	.word	0x00002d50


	//   ....[29]....
        /*02ac*/ 	.word	0x00002d60


	//   ....[30]....
        /*02b0*/ 	.word	0x00002db0


	//   ....[31]....
        /*02b4*/ 	.word	0x00002dd0


	//   ....[32]....
        /*02b8*/ 	.word	0x00002e60


	//   ....[33]....
        /*02bc*/ 	.word	0x00002eb0


	//   ....[34]....
        /*02c0*/ 	.word	0x00002ef0


	//   ....[35]....
        /*02c4*/ 	.word	0x00002f40


	//   ....[36]....
        /*02c8*/ 	.word	0x00002f60


	//   ....[37]....
        /*02cc*/ 	.word	0x00002f70


	//   ....[38]....
        /*02d0*/ 	.word	0x00002f80


	//   ....[39]....
        /*02d4*/ 	.word	0x00002f90


	//   ....[40]....
        /*02d8*/ 	.word	0x00003a60


	//   ....[41]....
        /*02dc*/ 	.word	0x00004400


	//   ....[42]....
        /*02e0*/ 	.word	0x00005120


	//   ....[43]....
        /*02e4*/ 	.word	0x00005150


	//   ....[44]....
        /*02e8*/ 	.word	0x000051d0


	//   ....[45]....
        /*02ec*/ 	.word	0x000051e0


	//   ....[46]....
        /*02f0*/ 	.word	0x00005220


	//   ....[47]....
        /*02f4*/ 	.word	0x00005240


	//   ....[48]....
        /*02f8*/ 	.word	0x00005280


	//   ....[49]....
        /*02fc*/ 	.word	0x000052a0


	//   ....[50]....
        /*0300*/ 	.word	0x00005300


	//   ....[51]....
        /*0304*/ 	.word	0x00005310


	//   ....[52]....
        /*0308*/ 	.word	0x000053a0


	//   ....[53]....
        /*030c*/ 	.word	0x00005490


	//   ....[54]....
        /*0310*/ 	.word	0x000054c0


	//   ....[55]....
        /*0314*/ 	.word	0x00005a80


	//   ....[56]....
        /*0318*/ 	.word	0x00005a90


	//   ....[57]....
        /*031c*/ 	.word	0x00005ae0


	//   ....[58]....
        /*0320*/ 	.word	0x00005af0


	//   ....[59]....
        /*0324*/ 	.word	0x00005b40


	//   ....[60]....
        /*0328*/ 	.word	0x00005b50


	//   ....[61]....
        /*032c*/ 	.word	0x00005ba0


	//   ....[62]....
        /*0330*/ 	.word	0x00005bb0


	//   ....[63]....
        /*0334*/ 	.word	0x00005c10


	//   ....[64]....
        /*0338*/ 	.word	0x00005c20


	//   ....[65]....
        /*033c*/ 	.word	0x00005cb0


	//   ....[66]....
        /*0340*/ 	.word	0x00005d00


	//   ....[67]....
        /*0344*/ 	.word	0x00005d40


	//   ....[68]....
        /*0348*/ 	.word	0x00005d50


	//   ....[69]....
        /*034c*/ 	.word	0x00005da0


	//   ....[70]....
        /*0350*/ 	.word	0x00005dc0


	//   ....[71]....
        /*0354*/ 	.word	0x00005dd0


	//   ....[72]....
        /*0358*/ 	.word	0x00005de0


	//   ....[73]....
        /*035c*/ 	.word	0x00006ca0


	//   ....[74]....
        /*0360*/ 	.word	0x00006cd0


	//   ....[75]....
        /*0364*/ 	.word	0x00006d50


	//   ....[76]....
        /*0368*/ 	.word	0x00006d60


	//   ....[77]....
        /*036c*/ 	.word	0x00006da0


	//   ....[78]....
        /*0370*/ 	.word	0x00006dc0


	//   ....[79]....
        /*0374*/ 	.word	0x00006e00


	//   ....[80]....
        /*0378*/ 	.word	0x00006e20


	//   ....[81]....
        /*037c*/ 	.word	0x00006e70


	//   ....[82]....
        /*0380*/ 	.word	0x00006e90


	//   ....[83]....
        /*0384*/ 	.word	0x00006f20


	//   ....[84]....
        /*0388*/ 	.word	0x00007010


	//   ....[85]....
        /*038c*/ 	.word	0x00007040


	//   ....[86]....
        /*0390*/ 	.word	0x00007600


	//   ....[87]....
        /*0394*/ 	.word	0x00007610


	//   ....[88]....
        /*0398*/ 	.word	0x00007660


	//   ....[89]....
        /*039c*/ 	.word	0x00007670


	//   ....[90]....
        /*03a0*/ 	.word	0x000076c0


	//   ....[91]....
        /*03a4*/ 	.word	0x000076d0


	//   ....[92]....
        /*03a8*/ 	.word	0x00007720


	//   ....[93]....
        /*03ac*/ 	.word	0x00007730


	//   ....[94]....
        /*03b0*/ 	.word	0x00007790


	//   ....[95]....
        /*03b4*/ 	.word	0x000077a0


	//   ....[96]....
        /*03b8*/ 	.word	0x00007830


	//   ....[97]....
        /*03bc*/ 	.word	0x00007880


	//   ....[98]....
        /*03c0*/ 	.word	0x000078c0


	//   ....[99]....
        /*03c4*/ 	.word	0x000078d0


	//   ....[100]....
        /*03c8*/ 	.word	0x00007920


	//   ....[101]....
        /*03cc*/ 	.word	0x00007940


	//   ....[102]....
        /*03d0*/ 	.word	0x00007950


	//   ....[103]....
        /*03d4*/ 	.word	0x00007960


	//   ....[104]....
        /*03d8*/ 	.word	0x00008670


	//   ....[105]....
        /*03dc*/ 	.word	0x00009480


	//   ....[106]....
        /*03e0*/ 	.word	0x00009820


	//   ....[107]....
        /*03e4*/ 	.word	0x00009d30


	//   ....[108]....
        /*03e8*/ 	.word	0x00010400


	//   ....[109]....
        /*03ec*/ 	.word	0x00010850


	//   ....[110]....
        /*03f0*/ 	.word	0x00010aa0


	//   ....[111]....
        /*03f4*/ 	.word	0x00010c40


	//   ....[112]....
        /*03f8*/ 	.word	0x000114b0


	//   ....[113]....
        /*03fc*/ 	.word	0x000118a0


	//   ....[114]....
        /*0400*/ 	.word	0x00011c70


	//   ....[115]....
        /*0404*/ 	.word	0x00012040


	//   ....[116]....
        /*0408*/ 	.word	0x00012260


	//   ....[117]....
        /*040c*/ 	.word	0x00012290


	//   ....[118]....
        /*0410*/ 	.word	0x00012ca0


	//   ....[119]....
        /*0414*/ 	.word	0x00012ed0


	//----- nvinfo : EIATTR_REG_RECONFIG
	.align		4
.L_45:
        /*0418*/ 	.byte	0x01, 0x54
	.zero		2


	//----- nvinfo : EIATTR_VRC_CTA_INIT_COUNT
	.align		4
        /*041c*/ 	.byte	0x02, 0x4a
        /*041e*/ 	.byte	0x80
	.zero		1


	//----- nvinfo : EIATTR_SYSCALL_OFFSETS
	.align		4
        /*0420*/ 	.byte	0x04, 0x46
        /*0422*/ 	.short	(.L_47 - .L_46)


	//   ....[0]....
.L_46:
        /*0424*/ 	.word	0x0000a110


	//   ....[1]....
        /*0428*/ 	.word	0x0000a200


	//   ....[2]....
        /*042c*/ 	.word	0x0000ab30


	//   ....[3]....
        /*0430*/ 	.word	0x0000aca0


	//   ....[4]....
        /*0434*/ 	.word	0x0000c220


	//   ....[5]....
        /*0438*/ 	.word	0x0000c390


	//   ....[6]....
        /*043c*/ 	.word	0x0000d8a0


	//   ....[7]....
        /*0440*/ 	.word	0x0000da10


	//   ....[8]....
        /*0444*/ 	.word	0x0000ef60


	//   ....[9]....
        /*0448*/ 	.word	0x0000f0d0


	//----- nvinfo : EIATTR_MBARRIER_INSTR_OFFSETS
	.align		4
.L_47:
        /*044c*/ 	.byte	0x04, 0x39
        /*044e*/ 	.short	(.L_49 - .L_48)


	//   ....[0]....
.L_48:
        /*0450*/ 	.word	0x00000830
        /*0454*/ 	.word	0x000000ff
        /*0458*/ 	.word	0x00000000
        /*045c*/ 	.short	0x0100
        /*045e*/ 	.byte	0x05
	.zero		1


	//   ....[1]....
        /*0460*/ 	.word	0x00000840
        /*0464*/ 	.word	0x000000ff
        /*0468*/ 	.word	0x00000018
        /*046c*/ 	.short	0x0100
        /*046e*/ 	.byte	0x05
	.zero		1


	//   ....[2]....
        /*0470*/ 	.word	0x00000850
        /*0474*/ 	.word	0x000000ff
        /*0478*/ 	.word	0x00000008
        /*047c*/ 	.short	0x0100
        /*047e*/ 	.byte	0x05
	.zero		1


	//   ....[3]....
        /*0480*/ 	.word	0x00000860
        /*0484*/ 	.word	0x000000ff
        /*0488*/ 	.word	0x00000020
        /*048c*/ 	.short	0x0100
        /*048e*/ 	.byte	0x05
	.zero		1


	//   ....[4]....
        /*0490*/ 	.word	0x00000870
        /*0494*/ 	.word	0x000000ff
        /*0498*/ 	.word	0x00000010
        /*049c*/ 	.short	0x0100
        /*049e*/ 	.byte	0x05
	.zero		1


	//   ....[5]....
        /*04a0*/ 	.word	0x00000880
        /*04a4*/ 	.word	0x000000ff
        /*04a8*/ 	.word	0x00000028
        /*04ac*/ 	.short	0x0100
        /*04ae*/ 	.byte	0x05
	.zero		1


	//   ....[6]....
        /*04b0*/ 	.word	0x000009b0
        /*04b4*/ 	.word	0x000000ff
        /*04b8*/ 	.word	0x00000030
        /*04bc*/ 	.short	0x0100
        /*04be*/ 	.byte	0x06
	.zero		1


	//   ....[7]....
        /*04c0*/ 	.word	0x000009c0
        /*04c4*/ 	.word	0x000000ff
        /*04c8*/ 	.word	0x00000050
        /*04cc*/ 	.short	0x0100
        /*04ce*/ 	.byte	0x06
	.zero		1


	//   ....[8]....
        /*04d0*/ 	.word	0x000009d0
        /*04d4*/ 	.word	0x000000ff
        /*04d8*/ 	.word	0x00000038
        /*04dc*/ 	.short	0x0100
        /*04de*/ 	.byte	0x06
	.zero		1


	//   ....[9]....
        /*04e0*/ 	.word	0x000009e0
        /*04e4*/ 	.word	0x000000ff
        /*04e8*/ 	.word	0x00000058
        /*04ec*/ 	.short	0x0100
        /*04ee*/ 	.byte	0x06
	.zero		1


	//   ....[10]....
        /*04f0*/ 	.word	0x000009f0
        /*04f4*/ 	.word	0x000000ff
        /*04f8*/ 	.word	0x00000040
        /*04fc*/ 	.short	0x0100
        /*04fe*/ 	.byte	0x06
	.zero		1


	//   ....[11]....
        /*0500*/ 	.word	0x00000a00
        /*0504*/ 	.word	0x000000ff
        /*0508*/ 	.word	0x00000060
        /*050c*/ 	.short	0x0100
        /*050e*/ 	.byte	0x06
	.zero		1


	//   ....[12]....
        /*0510*/ 	.word	0x00000a10
        /*0514*/ 	.word	0x000000ff
        /*0518*/ 	.word	0x00000048
        /*051c*/ 	.short	0x0100
        /*051e*/ 	.byte	0x06
	.zero		1


	//   ....[13]....
        /*0520*/ 	.word	0x00000a20
        /*0524*/ 	.word	0x000000ff
        /*0528*/ 	.word	0x00000068
        /*052c*/ 	.short	0x0100
        /*052e*/ 	.byte	0x06
	.zero		1


	//   ....[14]....
        /*0530*/ 	.word	0x00000b10
        /*0534*/ 	.word	0x000000ff
        /*0538*/ 	.word	0x00000070
        /*053c*/ 	.short	0x0100
        /*053e*/ 	.byte	0x05
	.zero		1


	//   ....[15]....
        /*0540*/ 	.word	0x00000b20
        /*0544*/ 	.word	0x000000ff
        /*0548*/ 	.word	0x00000078
        /*054c*/ 	.short	0x0100
        /*054e*/ 	.byte	0x05
	.zero		1


	//   ....[16]....
        /*0550*/ 	.word	0x00000c70
        /*0554*/ 	.word	0x000000ff
        /*0558*/ 	.word	0x00000080
        /*055c*/ 	.short	0x0100
        /*055e*/ 	.byte	0x06
	.zero		1


	//   ....[17]....
        /*0560*/ 	.word	0x00000c80
        /*0564*/ 	.word	0x000000ff
        /*0568*/ 	.word	0x000000c0
        /*056c*/ 	.short	0x0100
        /*056e*/ 	.byte	0x06
	.zero		1


	//   ....[18]....
        /*0570*/ 	.word	0x00000c90
        /*0574*/ 	.word	0x000000ff
        /*0578*/ 	.word	0x00000088
        /*057c*/ 	.short	0x0100
        /*057e*/ 	.byte	0x06
	.zero		1


	//   ....[19]....
        /*0580*/ 	.word	0x00000ca0
        /*0584*/ 	.word	0x000000ff
        /*0588*/ 	.word	0x000000c8
        /*058c*/ 	.short	0x0100
        /*058e*/ 	.byte	0x06
	.zero		1


	//   ....[20]....
        /*0590*/ 	.word	0x00000cb0
        /*0594*/ 	.word	0x000000ff
        /*0598*/ 	.word	0x00000090
        /*059c*/ 	.short	0x0100
        /*059e*/ 	.byte	0x06
	.zero		1


	//   ....[21]....
        /*05a0*/ 	.word	0x00000cc0
        /*05a4*/ 	.word	0x000000ff
        /*05a8*/ 	.word	0x000000d0
        /*05ac*/ 	.short	0x0100
        /*05ae*/ 	.byte	0x06
	.zero		1


	//   ....[22]....
        /*05b0*/ 	.word	0x00000cd0
        /*05b4*/ 	.word	0x000000ff
        /*05b8*/ 	.word	0x00000098
        /*05bc*/ 	.short	0x0100
        /*05be*/ 	.byte	0x06
	.zero		1


	//   ....[23]....
        /*05c0*/ 	.word	0x00000ce0
        /*05c4*/ 	.word	0x000000ff
        /*05c8*/ 	.word	0x000000d8
        /*05cc*/ 	.short	0x0100
        /*05ce*/ 	.byte	0x06
	.zero		1


	//   ....[24]....
        /*05d0*/ 	.word	0x00000cf0
        /*05d4*/ 	.word	0x000000ff
        /*05d8*/ 	.word	0x000000a0
        /*05dc*/ 	.short	0x0100
        /*05de*/ 	.byte	0x06
	.zero		1


	//   ....[25]....
        /*05e0*/ 	.word	0x00000d00
        /*05e4*/ 	.word	0x000000ff
        /*05e8*/ 	.word	0x000000e0
        /*05ec*/ 	.short	0x0100
        /*05ee*/ 	.byte	0x06
	.zero		1


	//   ....[26]....
        /*05f0*/ 	.word	0x00000d10
        /*05f4*/ 	.word	0x000000ff
        /*05f8*/ 	.word	0x000000a8
        /*05fc*/ 	.short	0x0100
        /*05fe*/ 	.byte	0x06
	.zero		1


	//   ....[27]....
        /*0600*/ 	.word	0x00000d20
        /*0604*/ 	.word	0x000000ff
        /*0608*/ 	.word	0x000000e8
        /*060c*/ 	.short	0x0100
        /*060e*/ 	.byte	0x06
	.zero		1


	//   ....[28]....
        /*0610*/ 	.word	0x00000d30
        /*0614*/ 	.word	0x000000ff
        /*0618*/ 	.word	0x000000b0
        /*061c*/ 	.short	0x0100
        /*061e*/ 	.byte	0x06
	.zero		1


	//   ....[29]....
        /*0620*/ 	.word	0x00000d40
        /*0624*/ 	.word	0x000000ff
        /*0628*/ 	.word	0x000000f0
        /*062c*/ 	.short	0x0100
        /*062e*/ 	.byte	0x06
	.zero		1


	//   ....[30]....
        /*0630*/ 	.word	0x00000d50
        /*0634*/ 	.word	0x000000ff
        /*0638*/ 	.word	0x000000b8
        /*063c*/ 	.short	0x0100
        /*063e*/ 	.byte	0x06
	.zero		1


	//   ....[31]....
        /*0640*/ 	.word	0x00000d60
        /*0644*/ 	.word	0x000000ff
        /*0648*/ 	.word	0x000000f8
        /*064c*/ 	.short	0x0100
        /*064e*/ 	.byte	0x06
	.zero		1


	//   ....[32]....
        /*0650*/ 	.word	0x00000ec0
        /*0654*/ 	.word	0x000000ff
        /*0658*/ 	.word	0x00000140
        /*065c*/ 	.short	0x0100
        /*065e*/ 	.byte	0x06
	.zero		1


	//   ....[33]....
        /*0660*/ 	.word	0x00000ed0
        /*0664*/ 	.word	0x000000ff
        /*0668*/ 	.word	0x00000180
        /*066c*/ 	.short	0x0100
        /*066e*/ 	.byte	0x06
	.zero		1


	//   ....[34]....
        /*0670*/ 	.word	0x00000ee0
        /*0674*/ 	.word	0x000000ff
        /*0678*/ 	.word	0x00000148
        /*067c*/ 	.short	0x0100
        /*067e*/ 	.byte	0x06
	.zero		1


	//   ....[35]....
        /*0680*/ 	.word	0x00000ef0
        /*0684*/ 	.word	0x000000ff
        /*0688*/ 	.word	0x00000188
        /*068c*/ 	.short	0x0100
        /*068e*/ 	.byte	0x06
	.zero		1


	//   ....[36]....
        /*0690*/ 	.word	0x00000f00
        /*0694*/ 	.word	0x000000ff
        /*0698*/ 	.word	0x00000150
        /*069c*/ 	.short	0x0100
        /*069e*/ 	.byte	0x06
	.zero		1


	//   ....[37]....
        /*06a0*/ 	.word	0x00000f10
        /*06a4*/ 	.word	0x000000ff
        /*06a8*/ 	.word	0x00000190
        /*06ac*/ 	.short	0x0100
        /*06ae*/ 	.byte	0x06
	.zero		1


	//   ....[38]....
        /*06b0*/ 	.word	0x00000f20
        /*06b4*/ 	.word	0x000000ff
        /*06b8*/ 	.word	0x00000158
        /*06bc*/ 	.short	0x0100
        /*06be*/ 	.byte	0x06
	.zero		1


	//   ....[39]....
        /*06c0*/ 	.word	0x00000f30
        /*06c4*/ 	.word	0x000000ff
        /*06c8*/ 	.word	0x00000198
        /*06cc*/ 	.short	0x0100
        /*06ce*/ 	.byte	0x06
	.zero		1


	//   ....[40]....
        /*06d0*/ 	.word	0x00000f40
        /*06d4*/ 	.word	0x000000ff
        /*06d8*/ 	.word	0x00000160
        /*06dc*/ 	.short	0x0100
        /*06de*/ 	.byte	0x06
	.zero		1


	//   ....[41]....
        /*06e0*/ 	.word	0x00000f50
        /*06e4*/ 	.word	0x000000ff
        /*06e8*/ 	.word	0x000001a0
        /*06ec*/ 	.short	0x0100
        /*06ee*/ 	.byte	0x06
	.zero		1


	//   ....[42]....
        /*06f0*/ 	.word	0x00000f60
        /*06f4*/ 	.word	0x000000ff
        /*06f8*/ 	.word	0x00000168
        /*06fc*/ 	.short	0x0100
        /*06fe*/ 	.byte	0x06
	.zero		1


	//   ....[43]....
        /*0700*/ 	.word	0x00000f70
        /*0704*/ 	.word	0x000000ff
        /*0708*/ 	.word	0x000001a8
        /*070c*/ 	.short	0x0100
        /*070e*/ 	.byte	0x06
	.zero		1


	//   ....[44]....
        /*0710*/ 	.word	0x00000f80
        /*0714*/ 	.word	0x000000ff
        /*0718*/ 	.word	0x00000170
        /*071c*/ 	.short	0x0100
        /*071e*/ 	.byte	0x06
	.zero		1


	//   ....[45]....
        /*0720*/ 	.word	0x00000f90
        /*0724*/ 	.word	0x000000ff
        /*0728*/ 	.word	0x000001b0
        /*072c*/ 	.short	0x0100
        /*072e*/ 	.byte	0x06
	.zero		1


	//   ....[46]....
        /*0730*/ 	.word	0x00000fa0
        /*0734*/ 	.word	0x000000ff
        /*0738*/ 	.word	0x00000178
        /*073c*/ 	.short	0x0100
        /*073e*/ 	.byte	0x06
	.zero		1


	//   ....[47]....
        /*0740*/ 	.word	0x00000fb0
        /*0744*/ 	.word	0x000000ff
        /*0748*/ 	.word	0x000001b8
        /*074c*/ 	.short	0x0100
        /*074e*/ 	.byte	0x06
	.zero		1


	//   ....[48]....
        /*0750*/ 	.word	0x00001110
        /*0754*/ 	.word	0x000000ff
        /*0758*/ 	.word	0x00000100
        /*075c*/ 	.short	0x0100
        /*075e*/ 	.byte	0x06
	.zero		1


	//   ....[49]....
        /*0760*/ 	.word	0x00001120
        /*0764*/ 	.word	0x000000ff
        /*0768*/ 	.word	0x00000110
        /*076c*/ 	.short	0x0100
        /*076e*/ 	.byte	0x06
	.zero		1


	//   ....[50]....
        /*0770*/ 	.word	0x00001130
        /*0774*/ 	.word	0x000000ff
        /*0778*/ 	.word	0x00000108
        /*077c*/ 	.short	0x0100
        /*077e*/ 	.byte	0x06
	.zero		1


	//   ....[51]....
        /*0780*/ 	.word	0x00001140
        /*0784*/ 	.word	0x000000ff
        /*0788*/ 	.word	0x00000118
        /*078c*/ 	.short	0x0100
        /*078e*/ 	.byte	0x06
	.zero		1


	//   ....[52]....
        /*0790*/ 	.word	0x00003da0
        /*0794*/ 	.word	0x000000ff
        /*0798*/ 	.word	0x00000018
        /*079c*/ 	.short	0x010a
        /*079e*/ 	.byte	0x05
	.zero		1


	//   ....[53]....
        /*07a0*/ 	.word	0x00003ee0
        /*07a4*/ 	.word	0x000000ff
        /*07a8*/ 	.word	0x00000018
        /*07ac*/ 	.short	0x010a
        /*07ae*/ 	.byte	0x09
	.zero		1


	//   ....[54]....
        /*07b0*/ 	.word	0x00004080
        /*07b4*/ 	.word	0x000000ff
        /*07b8*/ 	.word	0x00000018
        /*07bc*/ 	.short	0x010a
        /*07be*/ 	.byte	0x04
	.zero		1


	//   ....[55]....
        /*07c0*/ 	.word	0x00004130
        /*07c4*/ 	.word	0x000000ff
        /*07c8*/ 	.word	0x00000078
        /*07cc*/ 	.short	0x0101
        /*07ce*/ 	.byte	0x0c
	.zero		1


	//   ....[56]....
        /*07d0*/ 	.word	0x00004150
        /*07d4*/ 	.word	0x000000ff
        /*07d8*/ 	.word	0x00000018
        /*07dc*/ 	.short	0x010a
        /*07de*/ 	.byte	0x04
	.zero		1


	//   ....[57]....
        /*07e0*/ 	.word	0x000041d0
        /*07e4*/ 	.word	0x000000ff
        /*07e8*/ 	.word	0x00000018
        /*07ec*/ 	.short	0x010a
        /*07ee*/ 	.byte	0x09
	.zero		1


	//   ....[58]....
        /*07f0*/ 	.word	0x00004370
        /*07f4*/ 	.word	0x000000ff
        /*07f8*/ 	.word	0x00000018
        /*07fc*/ 	.short	0x010a
        /*07fe*/ 	.byte	0x04
	.zero		1


	//   ....[59]....
        /*0800*/ 	.word	0x00004450
        /*0804*/ 	.word	0x000000ff
        /*0808*/ 	.word	0x00000140
        /*080c*/ 	.short	0x010a
        /*080e*/ 	.byte	0x04
	.zero		1


	//   ....[60]....
        /*0810*/ 	.word	0x000045c0
        /*0814*/ 	.word	0x000000ff
        /*0818*/ 	.word	0x00000000
        /*081c*/ 	.short	0x0101
        /*081e*/ 	.byte	0x04
	.zero		1


	//   ....[61]....
        /*0820*/ 	.word	0x00004630
        /*0824*/ 	.word	0x000000ff
        /*0828*/ 	.word	0x00000000
        /*082c*/ 	.short	0x010a
        /*082e*/ 	.byte	0x04
	.zero		1


	//   ....[62]....
        /*0830*/ 	.word	0x000046c0
        /*0834*/ 	.word	0x000000ff
        /*0838*/ 	.word	0x00000000
        /*083c*/ 	.short	0x010a
        /*083e*/ 	.byte	0x04
	.zero		1


	//   ....[63]....
        /*0840*/ 	.word	0x00004760
        /*0844*/ 	.word	0x00000000
        /*0848*/ 	.word	0x00000000
        /*084c*/ 	.short	0x010a
        /*084e*/ 	.byte	0xff
	.zero		1


	//   ....[64]....
        /*0850*/ 	.word	0x00006280
        /*0854*/ 	.word	0x000000ff
        /*0858*/ 	.word	0x000000c0
        /*085c*/ 	.short	0x010a
        /*085e*/ 	.byte	0x04
	.zero		1


	//   ....[65]....
        /*0860*/ 	.word	0x00006420
        /*0864*/ 	.word	0x000000ff
        /*0868*/ 	.word	0x00000080
        /*086c*/ 	.short	0x0101
        /*086e*/ 	.byte	0x04
	.zero		1


	//   ....[66]....
        /*0870*/ 	.word	0x00007e30
        /*0874*/ 	.word	0x000000ff
        /*0878*/ 	.word	0x000000c0
        /*087c*/ 	.short	0x010a
        /*087e*/ 	.byte	0x04
	.zero		1


	//   ....[67]....
        /*0880*/ 	.word	0x00007fb0
        /*0884*/ 	.word	0x000000ff
        /*0888*/ 	.word	0x00000080
        /*088c*/ 	.short	0x0101
        /*088e*/ 	.byte	0x04
	.zero		1


	//   ....[68]....
        /*0890*/ 	.word	0x000086e0
        /*0894*/ 	.word	0x00000012
        /*0898*/ 	.word	0x00000078
        /*089c*/ 	.short	0x010a
        /*089e*/ 	.byte	0xff
	.zero		1


	//   ....[69]....
        /*08a0*/ 	.word	0x00008970
        /*08a4*/ 	.word	0x000000ff
        /*08a8*/ 	.word	0x00000050
        /*08ac*/ 	.short	0x010a
        /*08ae*/ 	.byte	0x15
	.zero		1


	//   ....[70]....
        /*08b0*/ 	.word	0x00008a80
        /*08b4*/ 	.word	0x000000ff
        /*08b8*/ 	.word	0x00000030
        /*08bc*/ 	.short	0x010b
        /*08be*/ 	.byte	0x15
	.zero		1


	//   ....[71]....
        /*08c0*/ 	.word	0x00008ae0
        /*08c4*/ 	.word	0x000000ff
        /*08c8*/ 	.word	0x00000000
        /*08cc*/ 	.short	0x0101
        /*08ce*/ 	.byte	0x04
	.zero		1


	//   ....[72]....
        /*08d0*/ 	.word	0x00008b10
        /*08d4*/ 	.word	0x000000ff
        /*08d8*/ 	.word	0x00000058
        /*08dc*/ 	.short	0x010a
        /*08de*/ 	.byte	0x15
	.zero		1


	//   ....[73]....
        /*08e0*/ 	.word	0x00008c40
        /*08e4*/ 	.word	0x000000ff
        /*08e8*/ 	.word	0x00000038
        /*08ec*/ 	.short	0x010b
        /*08ee*/ 	.byte	0x15
	.zero		1


	//   ....[74]....
        /*08f0*/ 	.word	0x00008ca0
        /*08f4*/ 	.word	0x000000ff
        /*08f8*/ 	.word	0x00000000
        /*08fc*/ 	.short	0x0101
        /*08fe*/ 	.byte	0x04
	.zero		1


	//   ....[75]....
        /*0900*/ 	.word	0x00008cd0
        /*0904*/ 	.word	0x000000ff
        /*0908*/ 	.word	0x00000060
        /*090c*/ 	.short	0x010a
        /*090e*/ 	.byte	0x15
	.zero		1


	//   ....[76]....
        /*0910*/ 	.word	0x00008e00
        /*0914*/ 	.word	0x000000ff
        /*0918*/ 	.word	0x00000040
        /*091c*/ 	.short	0x010b
        /*091e*/ 	.byte	0x15
	.zero		1


	//   ....[77]....
        /*0920*/ 	.word	0x00008e60
        /*0924*/ 	.word	0x000000ff
        /*0928*/ 	.word	0x00000000
        /*092c*/ 	.short	0x0101
        /*092e*/ 	.byte	0x04
	.zero		1


	//   ....[78]....
        /*0930*/ 	.word	0x00008e90
        /*0934*/ 	.word	0x000000ff
        /*0938*/ 	.word	0x00000068
        /*093c*/ 	.short	0x010a
        /*093e*/ 	.byte	0x15
	.zero		1


	//   ....[79]....
        /*0940*/ 	.word	0x00008fc0
        /*0944*/ 	.word	0x000000ff
        /*0948*/ 	.word	0x00000048
        /*094c*/ 	.short	0x010b
        /*094e*/ 	.byte	0x15
	.zero		1


	//   ....[80]....
        /*0950*/ 	.word	0x00009040
        /*0954*/ 	.word	0x000000ff
        /*0958*/ 	.word	0x00000000
        /*095c*/ 	.short	0x0101
        /*095e*/ 	.byte	0x04
	.zero		1


	//   ....[81]....
        /*0960*/ 	.word	0x00009090
        /*0964*/ 	.word	0x000000ff
        /*0968*/ 	.word	0x00000140
        /*096c*/ 	.short	0x010a
        /*096e*/ 	.byte	0x08
	.zero		1


	//   ....[82]....
        /*0970*/ 	.word	0x000091c0
        /*0974*/ 	.word	0x000000ff
        /*0978*/ 	.word	0x00000000
        /*097c*/ 	.short	0x0101
        /*097e*/ 	.byte	0x08
	.zero		1


	//   ....[83]....
        /*0980*/ 	.word	0x00009270
        /*0984*/ 	.word	0x000000ff
        /*0988*/ 	.word	0x00000050
        /*098c*/ 	.short	0x010a
        /*098e*/ 	.byte	0x15
	.zero		1


	//   ....[84]....
        /*0990*/ 	.word	0x000092b0
        /*0994*/ 	.word	0x000000ff
        /*0998*/ 	.word	0x00000058
        /*099c*/ 	.short	0x010a
        /*099e*/ 	.byte	0x15
	.zero		1


	//   ....[85]....
        /*09a0*/ 	.word	0x000092f0
        /*09a4*/ 	.word	0x000000ff
        /*09a8*/ 	.word	0x00000060
        /*09ac*/ 	.short	0x010a
        /*09ae*/ 	.byte	0x15
	.zero		1


	//   ....[86]....
        /*09b0*/ 	.word	0x00009350
        /*09b4*/ 	.word	0x00000000
        /*09b8*/ 	.word	0x00000068
        /*09bc*/ 	.short	0x010a
        /*09be*/ 	.byte	0xff
	.zero		1


	//   ....[87]....
        /*09c0*/ 	.word	0x00009dd0
        /*09c4*/ 	.word	0x000000ff
        /*09c8*/ 	.word	0x00000140
        /*09cc*/ 	.short	0x010a
        /*09ce*/ 	.byte	0x06
	.zero		1


	//   ....[88]....
        /*09d0*/ 	.word	0x00009f30
        /*09d4*/ 	.word	0x000000ff
        /*09d8*/ 	.word	0x00000000
        /*09dc*/ 	.short	0x0101
        /*09de*/ 	.byte	0x04
	.zero		1


	//   ....[89]....
        /*09e0*/ 	.word	0x0000a510
        /*09e4*/ 	.word	0x000000ff
        /*09e8*/ 	.word	0x00000030
        /*09ec*/ 	.short	0x010a
        /*09ee*/ 	.byte	0x2b
	.zero		1


	//   ....[90]....
        /*09f0*/ 	.word	0x0000a570
        /*09f4*/ 	.word	0x00000091
        /*09f8*/ 	.word	0x00000100
        /*09fc*/ 	.short	0x010a
        /*09fe*/ 	.byte	0xff
	.zero		1


	//   ....[91]....
        /*0a00*/ 	.word	0x0000a590
        /*0a04*/ 	.word	0x000000ff
        /*0a08*/ 	.word	0x00000030
        /*0a0c*/ 	.short	0x010a
        /*0a0e*/ 	.byte	0x2b
	.zero		1


	//   ....[92]....
        /*0a10*/ 	.word	0x0000aa00
        /*0a14*/ 	.word	0x00000091
        /*0a18*/ 	.word	0x00000100
        /*0a1c*/ 	.short	0x010a
        /*0a1e*/ 	.byte	0xff
	.zero		1


	//   ....[93]....
        /*0a20*/ 	.word	0x0000bd80
        /*0a24*/ 	.word	0x000000ff
        /*0a28*/ 	.word	0x00000000
        /*0a2c*/ 	.short	0x0101
        /*0a2e*/ 	.byte	0x04
	.zero		1


	//   ....[94]....
        /*0a30*/ 	.word	0x0000bdd0
        /*0a34*/ 	.word	0x000000ff
        /*0a38*/ 	.word	0x00000038
        /*0a3c*/ 	.short	0x010a
        /*0a3e*/ 	.byte	0x2b
	.zero		1


	//   ....[95]....
        /*0a40*/ 	.word	0x0000be00
        /*0a44*/ 	.word	0x000000ff
        /*0a48*/ 	.word	0x00000038
        /*0a4c*/ 	.short	0x010a
        /*0a4e*/ 	.byte	0x2b
	.zero		1


	//   ....[96]....
        /*0a50*/ 	.word	0x0000d450
        /*0a54*/ 	.word	0x000000ff
        /*0a58*/ 	.word	0x00000000
        /*0a5c*/ 	.short	0x0101
        /*0a5e*/ 	.byte	0x04
	.zero		1


	//   ....[97]....
        /*0a60*/ 	.word	0x0000d470
        /*0a64*/ 	.word	0x000000ff
        /*0a68*/ 	.word	0x00000040
        /*0a6c*/ 	.short	0x010a
        /*0a6e*/ 	.byte	0x2b
	.zero		1


	//   ....[98]....
        /*0a70*/ 	.word	0x0000d490
        /*0a74*/ 	.word	0x000000ff
        /*0a78*/ 	.word	0x00000040
        /*0a7c*/ 	.short	0x010a
        /*0a7e*/ 	.byte	0x2b
	.zero		1


	//   ....[99]....
        /*0a80*/ 	.word	0x0000eb10
        /*0a84*/ 	.word	0x000000ff
        /*0a88*/ 	.word	0x00000000
        /*0a8c*/ 	.short	0x0101
        /*0a8e*/ 	.byte	0x04
	.zero		1


	//   ....[100]....
        /*0a90*/ 	.word	0x0000eb30
        /*0a94*/ 	.word	0x000000ff
        /*0a98*/ 	.word	0x00000048
        /*0a9c*/ 	.short	0x010a
        /*0a9e*/ 	.byte	0x2b
	.zero		1


	//   ....[101]....
        /*0aa0*/ 	.word	0x0000eb50
        /*0aa4*/ 	.word	0x000000ff
        /*0aa8*/ 	.word	0x00000048
        /*0aac*/ 	.short	0x010a
        /*0aae*/ 	.byte	0x2b
	.zero		1


	//   ....[102]....
        /*0ab0*/ 	.word	0x0000f370
        /*0ab4*/ 	.word	0x00000092
        /*0ab8*/ 	.word	0x00000000
        /*0abc*/ 	.short	0x0101
        /*0abe*/ 	.byte	0xff
	.zero		1


	//   ....[103]....
        /*0ac0*/ 	.word	0x000102f0
        /*0ac4*/ 	.word	0x000000ff
        /*0ac8*/ 	.word	0x00000000
        /*0acc*/ 	.short	0x0101
        /*0ace*/ 	.byte	0x04
	.zero		1


	//   ....[104]....
        /*0ad0*/ 	.word	0x00010390
        /*0ad4*/ 	.word	0x000000ff
        /*0ad8*/ 	.word	0x00000000
        /*0adc*/ 	.short	0x0101
        /*0ade*/ 	.byte	0x04
	.zero		1


	//   ....[105]....
        /*0ae0*/ 	.word	0x00010ca0
        /*0ae4*/ 	.word	0x000000ff
        /*0ae8*/ 	.word	0x00000080
        /*0aec*/ 	.short	0x010a
        /*0aee*/ 	.byte	0x18
	.zero		1


	//   ....[106]....
        /*0af0*/ 	.word	0x00010de0
        /*0af4*/ 	.word	0x000000ff
        /*0af8*/ 	.word	0x00000000
        /*0afc*/ 	.short	0x0101
        /*0afe*/ 	.byte	0x06
	.zero		1


	//   ....[107]....
        /*0b00*/ 	.word	0x00010e50
        /*0b04*/ 	.word	0x000000ff
        /*0b08*/ 	.word	0x00000180
        /*0b0c*/ 	.short	0x010a
        /*0b0e*/ 	.byte	0x18
	.zero		1


	//   ....[108]....
        /*0b10*/ 	.word	0x00011f40
        /*0b14*/ 	.word	0x000000ff
        /*0b18*/ 	.word	0x00000140
        /*0b1c*/ 	.short	0x0101
        /*0b1e*/ 	.byte	0x18
	.zero		1


	//   ....[109]....
        /*0b20*/ 	.word	0x00012470
        /*0b24*/ 	.word	0x000000ff
        /*0b28*/ 	.word	0x00000000
        /*0b2c*/ 	.short	0x010a
        /*0b2e*/ 	.byte	0x09
	.zero		1


	//   ....[110]....
        /*0b30*/ 	.word	0x000124f0
        /*0b34*/ 	.word	0x000000ff
        /*0b38*/ 	.word	0x00000110
        /*0b3c*/ 	.short	0x010a
        /*0b3e*/ 	.byte	0x0b
	.zero		1


	//   ....[111]....
        /*0b40*/ 	.word	0x00012630
        /*0b44*/ 	.word	0x000000ff
        /*0b48*/ 	.word	0x00000000
        /*0b4c*/ 	.short	0x010a
        /*0b4e*/ 	.byte	0x0a
	.zero		1


	//   ....[112]....
        /*0b50*/ 	.word	0x00012760
        /*0b54*/ 	.word	0x000000ff
        /*0b58*/ 	.word	0x00000000
        /*0b5c*/ 	.short	0x010a
        /*0b5e*/ 	.byte	0x1a
	.zero		1


	//   ....[113]....
        /*0b60*/ 	.word	0x000129b0
        /*0b64*/ 	.word	0x000000ff
        /*0b68*/ 	.word	0x00000140
        /*0b6c*/ 	.short	0x010a
        /*0b6e*/ 	.byte	0x09
	.zero		1


	//   ....[114]....
        /*0b70*/ 	.word	0x00012ae0
        /*0b74*/ 	.word	0x000000ff
        /*0b78*/ 	.word	0x00000000
        /*0b7c*/ 	.short	0x0101
        /*0b7e*/ 	.byte	0x09
	.zero		1


	//   ....[115]....
        /*0b80*/ 	.word	0x00012be0
        /*0b84*/ 	.word	0x000000ff
        /*0b88*/ 	.word	0x00000110
        /*0b8c*/ 	.short	0x010a
        /*0b8e*/ 	.byte	0x05
	.zero		1


	//   ....[116]....
        /*0b90*/ 	.word	0x00012c80
        /*0b94*/ 	.word	0x000000ff
        /*0b98*/ 	.word	0x00000110
        /*0b9c*/ 	.short	0x010a
        /*0b9e*/ 	.byte	0x10
	.zero		1


	//   ....[117]....
        /*0ba0*/ 	.word	0x00012f00
        /*0ba4*/ 	.word	0x00000000
        /*0ba8*/ 	.word	0x00000018
        /*0bac*/ 	.short	0x010a
        /*0bae*/ 	.byte	0xff
	.zero		1


	//   ....[118]....
        /*0bb0*/ 	.word	0x00012f60
        /*0bb4*/ 	.word	0x00000000
        /*0bb8*/ 	.word	0x00000018
        /*0bbc*/ 	.short	0x010a
        /*0bbe*/ 	.byte	0xff
	.zero		1


	//   ....[119]....
        /*0bc0*/ 	.word	0x00012fc0
        /*0bc4*/ 	.word	0x00000000
        /*0bc8*/ 	.word	0x00000140
        /*0bcc*/ 	.short	0x010a
        /*0bce*/ 	.byte	0xff
	.zero		1


	//   ....[120]....
        /*0bd0*/ 	.word	0x00013020
        /*0bd4*/ 	.word	0x00000000
        /*0bd8*/ 	.word	0x00000000
        /*0bdc*/ 	.short	0x010a
        /*0bde*/ 	.byte	0xff
	.zero		1


	//   ....[121]....
        /*0be0*/ 	.word	0x00013080
        /*0be4*/ 	.word	0x00000000
        /*0be8*/ 	.word	0x00000000
        /*0bec*/ 	.short	0x010a
        /*0bee*/ 	.byte	0xff
	.zero		1


	//   ....[122]....
        /*0bf0*/ 	.word	0x000130e0
        /*0bf4*/ 	.word	0x00000017
        /*0bf8*/ 	.word	0x000000c0
        /*0bfc*/ 	.short	0x010a
        /*0bfe*/ 	.byte	0xff
	.zero		1


	//   ....[123]....
        /*0c00*/ 	.word	0x00013140
        /*0c04*/ 	.word	0x00000017
        /*0c08*/ 	.word	0x000000c0
        /*0c0c*/ 	.short	0x010a
        /*0c0e*/ 	.byte	0xff
	.zero		1


	//   ....[124]....
        /*0c10*/ 	.word	0x00013190
        /*0c14*/ 	.word	0x00000012
        /*0c18*/ 	.word	0x00000078
        /*0c1c*/ 	.short	0x010a
        /*0c1e*/ 	.byte	0xff
	.zero		1


	//   ....[125]....
        /*0c20*/ 	.word	0x000131f0
        /*0c24*/ 	.word	0x00000000
        /*0c28*/ 	.word	0x00000050
        /*0c2c*/ 	.short	0x010a
        /*0c2e*/ 	.byte	0xff
	.zero		1


	//   ....[126]....
        /*0c30*/ 	.word	0x00013250
        /*0c34*/ 	.word	0x00000000
        /*0c38*/ 	.word	0x00000058
        /*0c3c*/ 	.short	0x010a
        /*0c3e*/ 	.byte	0xff
	.zero		1


	//   ....[127]....
        /*0c40*/ 	.word	0x000132b0
        /*0c44*/ 	.word	0x00000000
        /*0c48*/ 	.word	0x00000060
        /*0c4c*/ 	.short	0x010a
        /*0c4e*/ 	.byte	0xff
	.zero		1


	//   ....[128]....
        /*0c50*/ 	.word	0x00013310
        /*0c54*/ 	.word	0x00000000
        /*0c58*/ 	.word	0x00000068
        /*0c5c*/ 	.short	0x010a
        /*0c5e*/ 	.byte	0xff
	.zero		1


	//   ....[129]....
        /*0c60*/ 	.word	0x00013370
        /*0c64*/ 	.word	0x00000000
        /*0c68*/ 	.word	0x00000140
        /*0c6c*/ 	.short	0x010a
        /*0c6e*/ 	.byte	0xff
	.zero		1


	//   ....[130]....
        /*0c70*/ 	.word	0x000133d0
        /*0c74*/ 	.word	0x00000000
        /*0c78*/ 	.word	0x00000050
        /*0c7c*/ 	.short	0x010a
        /*0c7e*/ 	.byte	0xff
	.zero		1


	//   ....[131]....
        /*0c80*/ 	.word	0x00013430
        /*0c84*/ 	.word	0x00000000
        /*0c88*/ 	.word	0x00000058
        /*0c8c*/ 	.short	0x010a
        /*0c8e*/ 	.byte	0xff
	.zero		1


	//   ....[132]....
        /*0c90*/ 	.word	0x00013490
        /*0c94*/ 	.word	0x00000000
        /*0c98*/ 	.word	0x00000060
        /*0c9c*/ 	.short	0x010a
        /*0c9e*/ 	.byte	0xff
	.zero		1


	//   ....[133]....
        /*0ca0*/ 	.word	0x000134f0
        /*0ca4*/ 	.word	0x00000002
        /*0ca8*/ 	.word	0x00000140
        /*0cac*/ 	.short	0x010a
        /*0cae*/ 	.byte	0xff
	.zero		1


	//   ....[134]....
        /*0cb0*/ 	.word	0x000135b0
        /*0cb4*/ 	.word	0x00000003
        /*0cb8*/ 	.word	0x00000030
        /*0cbc*/ 	.short	0x010a
        /*0cbe*/ 	.byte	0xff
	.zero		1


	//   ....[135]....
        /*0cc0*/ 	.word	0x00013600
        /*0cc4*/ 	.word	0x00000091
        /*0cc8*/ 	.word	0x00000100
        /*0ccc*/ 	.short	0x010a
        /*0cce*/ 	.byte	0xff
	.zero		1


	//   ....[136]....
        /*0cd0*/ 	.word	0x00013660
        /*0cd4*/ 	.word	0x00000003
        /*0cd8*/ 	.word	0x00000038
        /*0cdc*/ 	.short	0x010a
        /*0cde*/ 	.byte	0xff
	.zero		1


	//   ....[137]....
        /*0ce0*/ 	.word	0x000136c0
        /*0ce4*/ 	.word	0x00000000
        /*0ce8*/ 	.word	0x00000040
        /*0cec*/ 	.short	0x010a
        /*0cee*/ 	.byte	0xff
	.zero		1


	//   ....[138]....
        /*0cf0*/ 	.word	0x00013720
        /*0cf4*/ 	.word	0x00000000
        /*0cf8*/ 	.word	0x00000048
        /*0cfc*/ 	.short	0x010a
        /*0cfe*/ 	.byte	0xff
	.zero		1


	//   ....[139]....
        /*0d00*/ 	.word	0x00013780
        /*0d04*/ 	.word	0x00000004
        /*0d08*/ 	.word	0x00000080
        /*0d0c*/ 	.short	0x010a
        /*0d0e*/ 	.byte	0xff
	.zero		1


	//   ....[140]....
        /*0d10*/ 	.word	0x000137e0
        /*0d14*/ 	.word	0x00000004
        /*0d18*/ 	.word	0x00000180
        /*0d1c*/ 	.short	0x010a
        /*0d1e*/ 	.byte	0xff
	.zero		1


	//   ....[141]....
        /*0d20*/ 	.word	0x00013840
        /*0d24*/ 	.word	0x00000004
        /*0d28*/ 	.word	0x00000110
        /*0d2c*/ 	.short	0x010a
        /*0d2e*/ 	.byte	0xff
	.zero		1


	//   ....[142]....
        /*0d30*/ 	.word	0x000138a0
        /*0d34*/ 	.word	0x00000004
        /*0d38*/ 	.word	0x00000000
        /*0d3c*/ 	.short	0x010a
        /*0d3e*/ 	.byte	0xff
	.zero		1


	//   ....[143]....
        /*0d40*/ 	.word	0x00013900
        /*0d44*/ 	.word	0x00000004
        /*0d48*/ 	.word	0x00000140
        /*0d4c*/ 	.short	0x010a
        /*0d4e*/ 	.byte	0xff
	.zero		1


	//   ....[144]....
        /*0d50*/ 	.word	0x00013960
        /*0d54*/ 	.word	0x00000000
        /*0d58*/ 	.word	0x00000110
        /*0d5c*/ 	.short	0x010a
        /*0d5e*/ 	.byte	0xff
	.zero		1


	//   ....[145]....
        /*0d60*/ 	.word	0x000139c0
        /*0d64*/ 	.word	0x00000000
        /*0d68*/ 	.word	0x00000110
        /*0d6c*/ 	.short	0x010a
        /*0d6e*/ 	.byte	0xff
	.zero		1


	//----- nvinfo : EIATTR_NUM_MBARRIERS
	.align		4
.L_49:
        /*0d70*/ 	.byte	0x03, 0x38
        /*0d72*/ 	.short	0x0034


	//----- nvinfo : EIATTR_EXIT_INSTR_OFFSETS
	.align		4
        /*0d74*/ 	.byte	0x04, 0x1c
        /*0d76*/ 	.short	(.L_51 - .L_50)


	//   ....[0]....
.L_50:
        /*0d78*/ 	.word	0x00003410


	//   ....[1]....
        /*0d7c*/ 	.word	0x00004790


	//   ....[2]....
        /*0d80*/ 	.word	0x00008050


	//   ....[3]....
        /*0d84*/ 	.word	0x00009380


	//   ....[4]....
        /*0d88*/ 	.word	0x000103a0


	//   ....[5]....
        /*0d8c*/ 	.word	0x000103d0


	//   ....[6]....
        /*0d90*/ 	.word	0x00012010


	//   ....[7]....
        /*0d94*/ 	.word	0x00012ee0


	//----- nvinfo : EIATTR_INDIRECT_BRANCH_TARGETS
	.align		4
.L_51:
        /*0d98*/ 	.byte	0x04, 0x34
        /*0d9a*/ 	.short	(.L_53 - .L_52)


	//   ....[0]....
.L_52:
        /*0d9c*/ 	.word	.L_x_267@srel
        /*0da0*/ 	.short	0x0
        /*0da2*/ 	.short	0x0
        /*0da4*/ 	.word	0xa
        /*0da8*/ 	.word	.L_x_268@srel
        /* <DEDUP_REMOVED lines=9> */


	//----- nvinfo : EIATTR_MAX_THREADS
	.align		4
.L_53:
        /*0dd0*/ 	.byte	0x04, 0x05
        /*0dd2*/ 	.short	(.L_55 - .L_54)
.L_54:
        /*0dd4*/ 	.word	0x00000180
        /*0dd8*/ 	.word	0x00000001
        /*0ddc*/ 	.word	0x00000001


	//----- nvinfo : EIATTR_CRS_STACK_SIZE
	.align		4
.L_55:
        /*0de0*/ 	.byte	0x04, 0x1e
        /*0de2*/ 	.short	(.L_57 - .L_56)
.L_56:
        /*0de4*/ 	.word	0x00000000


	//----- nvinfo : EIATTR_CBANK_PARAM_SIZE
	.align		4
.L_57:
        /*0de8*/ 	.byte	0x03, 0x19
        /*0dea*/ 	.short	0x0900


	//----- nvinfo : EIATTR_PARAM_CBANK
	.align		4
        /*0dec*/ 	.byte	0x04, 0x0a
        /*0dee*/ 	.short	(.L_59 - .L_58)
	.align		4
.L_58:
        /*0df0*/ 	.word	index@(.nv.constant0._ZN7cutlass13device_kernelINS_4gemm6kernel13GemmUniversalINS1_17GroupProblemShapeIN4cute5tupleIJiiiEEEEENS1_10collective13CollectiveMmaINS1_40MainloopSm100ArrayTmaUmmaWarpSpecializedILi3ELi8ELi2ENS6_IJNS5_1CILi1EEESD_SD_EEEEENS6_IJNSC_ILi128EEENSC_ILi256EEESG_EEENS_12float_e4m3_tEPNS6_IJlSD_NSC_ILi0EEEEEESJ_SM_NS5_8TiledMMAINS5_8MMA_AtomIJNS5_10MMA_TraitsINS5_19SM100_MMA_F8F6F4_SSEJSJ_SJ_fSG_SH_NS5_17integral_constantINS5_4UMMA5MajorELST_0EEESU_NSR_INSS_7ScaleInELSV_0EEESW_EEEEEENS5_6LayoutISE_NS6_IJSK_SK_SK_EEEEENS6_IJNS5_10UnderscoreES12_S12_EEEEENS5_13SM90_TMA_LOADENS5_14ComposedLayoutINS5_7SwizzleILi3ELi4ELi3EEENS5_18smem_ptr_flag_bitsILi8EEENSZ_INS6_IJNSC_ILi8EEESG_EEENS6_IJSG_SD_EEEEEEEvNS5_8identityES15_S1F_vS1G_EENS_8epilogue10collective18CollectiveEpilogueINS1I_31Sm100PtrArrayTmaWarpSpecializedILi4ELi2ELi64ELb1ELb0EEEJSI_NS6_IJNSZ_ISG_SD_EENSZ_INSC_ILi64EEESD_EEEEENS_6half_tEPNS6_IJSD_lSK_EEES1R_S1T_NS1I_6fusion15FusionCallbacksIS1M_NS1U_17LinearCombinationIS1R_fS1R_fLNS_15FloatRoundStyleE2EEESI_S1Q_JEEENS5_5SM1004TMEM4LOAD26SM100_TMEM_LOAD_16dp256b8xES15_NS16_IS18_NS19_ILi16EEENSZ_INS6_IJS1O_S1B_EEENS6_IJSD_S1O_EEEEEEENS5_17SM75_U16x8_LDSM_TENS5_14SM90_TMA_STOREES28_NS5_17SM90_U16x8_STSM_TENS5_39AutoVectorizingCopyWithAssumedAlignmentILi128EEEEEEvvEEEEvNT_6ParamsE)
        /*0df4*/ 	.short	0x0380
        /*0df6*/ 	.short	0x0900


	//----- nvinfo : EIATTR_SW_WAR
	.align		4
.L_59:
        /*0df8*/ 	.byte	0x04, 0x36
        /*0dfa*/ 	.short	(.L_61 - .L_60)
.L_60:
        /*0dfc*/ 	.word	0x00000008
.L_61:


//--------------------- .nv.callgraph             --------------------------
	.section	.nv.callgraph,"",@"SHT_CUDA_CALLGRAPH"
	.align	4
	.sectionentsize	8
	.align		4
        /*0000*/ 	.word	0x00000000
	.align		4
        /*0004*/ 	.word	0xffffffff
	.align		4
        /*0008*/ 	.word	index@(_ZN7cutlass13device_kernelINS_4gemm6kernel13GemmUniversalINS1_17GroupProblemShapeIN4cute5tupleIJiiiEEEEENS1_10collective13CollectiveMmaINS1_40MainloopSm100ArrayTmaUmmaWarpSpecializedILi3ELi8ELi2ENS6_IJNS5_1CILi1EEESD_SD_EEEEENS6_IJNSC_ILi128EEENSC_ILi256EEESG_EEENS_12float_e4m3_tEPNS6_IJlSD_NSC_ILi0EEEEEESJ_SM_NS5_8TiledMMAINS5_8MMA_AtomIJNS5_10MMA_TraitsINS5_19SM100_MMA_F8F6F4_SSEJSJ_SJ_fSG_SH_NS5_17integral_constantINS5_4UMMA5MajorELST_0EEESU_NSR_INSS_7ScaleInELSV_0EEESW_EEEEEENS5_6LayoutISE_NS6_IJSK_SK_SK_EEEEENS6_IJNS5_10UnderscoreES12_S12_EEEEENS5_13SM90_TMA_LOADENS5_14ComposedLayoutINS5_7SwizzleILi3ELi4ELi3EEENS5_18smem_ptr_flag_bitsILi8EEENSZ_INS6_IJNSC_ILi8EEESG_EEENS6_IJSG_SD_EEEEEEEvNS5_8identityES15_S1F_vS1G_EENS_8epilogue10collective18CollectiveEpilogueINS1I_31Sm100PtrArrayTmaWarpSpecializedILi4ELi2ELi64ELb1ELb0EEEJSI_NS6_IJNSZ_ISG_SD_EENSZ_INSC_ILi64EEESD_EEEEENS_6half_tEPNS6_IJSD_lSK_EEES1R_S1T_NS1I_6fusion15FusionCallbacksIS1M_NS1U_17LinearCombinationIS1R_fS1R_fLNS_15FloatRoundStyleE2EEESI_S1Q_JEEENS5_5SM1004TMEM4LOAD26SM100_TMEM_LOAD_16dp256b8xES15_NS16_IS18_NS19_ILi16EEENSZ_INS6_IJS1O_S1B_EEENS6_IJSD_S1O_EEEEEEENS5_17SM75_U16x8_LDSM_TENS5_14SM90_TMA_STOREES28_NS5_17SM90_U16x8_STSM_TENS5_39AutoVectorizingCopyWithAssumedAlignmentILi128EEEEEEvvEEEEvNT_6ParamsE)
	.align		4
        /*000c*/ 	.word	index@(__assertfail)
	.align		4
        /*0010*/ 	.word	0x00000000
	.align		4
        /*0014*/ 	.word	0xfffffffe
	.align		4
        /*0018*/ 	.word	0x00000000
	.align		4
        /*001c*/ 	.word	0xfffffffd
	.align		4
        /*0020*/ 	.word	0x00000000
	.align		4
        /*0024*/ 	.word	0xfffffffc


//--------------------- .nv.constant4             --------------------------
	.section	.nv.constant4,"a",@progbits
	.align	8
	.align		8
.nv.constant4:
        /*0000*/ 	.dword	__assertfail
	.align		8
        /*0008*/ 	.dword	__unnamed_1
	.align		8
        /*0010*/ 	.dword	__unnamed_2
	.align		8
        /*0018*/ 	.dword	_ZN39_INTERNAL_d43fc1e9_4_k_cu_6e443d4b_33014cuda3std3__45__cpo5beginE
	.align		8
        /*0020*/ 	.dword	_ZN39_INTERNAL_d43fc1e9_4_k_cu_6e443d4b_33014cuda3std3__45__cpo3endE
	.align		8
        /*0028*/ 	.dword	_ZN39_INTERNAL_d43fc1e9_4_k_cu_6e443d4b_33014cuda3std3__45__cpo6cbeginE
	.align		8
        /*0030*/ 	.dword	_ZN39_INTERNAL_d43fc1e9_4_k_cu_6e443d4b_33014cuda3std3__45__cpo4cendE
	.align		8
        /*0038*/ 	.dword	_ZN39_INTERNAL_d43fc1e9_4_k_cu_6e443d4b_33014cuda3std3__441_GLOBAL__N__d43fc1e9_4_k_cu_6e443d4b_33016ignoreE
	.align		8
        /*0040*/ 	.dword	_ZN39_INTERNAL_d43fc1e9_4_k_cu_6e443d4b_33014cuda3std3__419piecewise_constructE
	.align		8
        /*0048*/ 	.dword	_ZN39_INTERNAL_d43fc1e9_4_k_cu_6e443d4b_33014cuda3std3__48in_placeE
	.align		8
        /*0050*/ 	.dword	_ZN39_INTERNAL_d43fc1e9_4_k_cu_6e443d4b_33014cuda3std6ranges3__45__cpo4swapE
	.align		8
        /*0058*/ 	.dword	_ZN39_INTERNAL_d43fc1e9_4_k_cu_6e443d4b_33014cuda3std6ranges3__45__cpo9iter_moveE
	.align		8
        /*0060*/ 	.dword	_ZN39_INTERNAL_d43fc1e9_4_k_cu_6e443d4b_33014cute7productE
	.align		8
        /*0068*/ 	.dword	_ZN39_INTERNAL_d43fc1e9_4_k_cu_6e443d4b_33014cute1_E
	.align		8
        /*0070*/ 	.dword	$str$24
	.align		8
        /*0078*/ 	.dword	$str$25
	.align		8
        /*0080*/ 	.dword	$str$26
	.align		8
        /*0088*/ 	.dword	$str$27


//--------------------- .nv.constant2._ZN7cutlass13device_kernelINS_4gemm6kernel13GemmUniversalINS1_17GroupProblemShapeIN4cute5tupleIJiiiEEEEENS1_10collective13CollectiveMmaINS1_40MainloopSm100ArrayTmaUmmaWarpSpecializedILi3ELi8ELi2ENS6_IJNS5_1CILi1EEESD_SD_EEEEENS6_IJNSC_ILi128EEENSC_ILi256EEESG_EEENS_12float_e4m3_tEPNS6_IJlSD_NSC_ILi0EEEEEESJ_SM_NS5_8TiledMMAINS5_8MMA_AtomIJNS5_10MMA_TraitsINS5_19SM100_MMA_F8F6F4_SSEJSJ_SJ_fSG_SH_NS5_17integral_constantINS5_4UMMA5MajorELST_0EEESU_NSR_INSS_7ScaleInELSV_0EEESW_EEEEEENS5_6LayoutISE_NS6_IJSK_SK_SK_EEEEENS6_IJNS5_10UnderscoreES12_S12_EEEEENS5_13SM90_TMA_LOADENS5_14ComposedLayoutINS5_7SwizzleILi3ELi4ELi3EEENS5_18smem_ptr_flag_bitsILi8EEENSZ_INS6_IJNSC_ILi8EEESG_EEENS6_IJSG_SD_EEEEEEEvNS5_8identityES15_S1F_vS1G_EENS_8epilogue10collective18CollectiveEpilogueINS1I_31Sm100PtrArrayTmaWarpSpecializedILi4ELi2ELi64ELb1ELb0EEEJSI_NS6_IJNSZ_ISG_SD_EENSZ_INSC_ILi64EEESD_EEEEENS_6half_tEPNS6_IJSD_lSK_EEES1R_S1T_NS1I_6fusion15FusionCallbacksIS1M_NS1U_17LinearCombinationIS1R_fS1R_fLNS_15FloatRoundStyleE2EEESI_S1Q_JEEENS5_5SM1004TMEM4LOAD26SM100_TMEM_LOAD_16dp256b8xES15_NS16_IS18_NS19_ILi16EEENSZ_INS6_IJS1O_S1B_EEENS6_IJSD_S1O_EEEEEEENS5_17SM75_U16x8_LDSM_TENS5_14SM90_TMA_STOREES28_NS5_17SM90_U16x8_STSM_TENS5_39AutoVectorizingCopyWithAssumedAlignmentILi128EEEEEEvvEEEEvNT_6ParamsE --------------------------
	.section	.nv.constant2._ZN7cutlass13device_kernelINS_4gemm6kernel13GemmUniversalINS1_17GroupProblemShapeIN4cute5tupleIJiiiEEEEENS1_10collective13CollectiveMmaINS1_40MainloopSm100ArrayTmaUmmaWarpSpecializedILi3ELi8ELi2ENS6_IJNS5_1CILi1EEESD_SD_EEEEENS6_IJNSC_ILi128EEENSC_ILi256EEESG_EEENS_12float_e4m3_tEPNS6_IJlSD_NSC_ILi0EEEEEESJ_SM_NS5_8TiledMMAINS5_8MMA_AtomIJNS5_10MMA_TraitsINS5_19SM100_MMA_F8F6F4_SSEJSJ_SJ_fSG_SH_NS5_17integral_constantINS5_4UMMA5MajorELST_0EEESU_NSR_INSS_7ScaleInELSV_0EEESW_EEEEEENS5_6LayoutISE_NS6_IJSK_SK_SK_EEEEENS6_IJNS5_10UnderscoreES12_S12_EEEEENS5_13SM90_TMA_LOADENS5_14ComposedLayoutINS5_7SwizzleILi3ELi4ELi3EEENS5_18smem_ptr_flag_bitsILi8EEENSZ_INS6_IJNSC_ILi8EEESG_EEENS6_IJSG_SD_EEEEEEEvNS5_8identityES15_S1F_vS1G_EENS_8epilogue10collective18CollectiveEpilogueINS1I_31Sm100PtrArrayTmaWarpSpecializedILi4ELi2ELi64ELb1ELb0EEEJSI_NS6_IJNSZ_ISG_SD_EENSZ_INSC_ILi64EEESD_EEEEENS_6half_tEPNS6_IJSD_lSK_EEES1R_S1T_NS1I_6fusion15FusionCallbacksIS1M_NS1U_17LinearCombinationIS1R_fS1R_fLNS_15FloatRoundStyleE2EEESI_S1Q_JEEENS5_5SM1004TMEM4LOAD26SM100_TMEM_LOAD_16dp256b8xES15_NS16_IS18_NS19_ILi16EEENSZ_INS6_IJS1O_S1B_EEENS6_IJSD_S1O_EEEEEEENS5_17SM75_U16x8_LDSM_TENS5_14SM90_TMA_STOREES28_NS5_17SM90_U16x8_STSM_TENS5_39AutoVectorizingCopyWithAssumedAlignmentILi128EEEEEEvvEEEEvNT_6ParamsE,"a",@progbits
	.sectionflags	@""
	.align	4
.nv.constant2._ZN7cutlass13device_kernelINS_4gemm6kernel13GemmUniversalINS1_17GroupProblemShapeIN4cute5tupleIJiiiEEEEENS1_10collective13CollectiveMmaINS1_40MainloopSm100ArrayTmaUmmaWarpSpecializedILi3ELi8ELi2ENS6_IJNS5_1CILi1EEESD_SD_EEEEENS6_IJNSC_ILi128EEENSC_ILi256EEESG_EEENS_12float_e4m3_tEPNS6_IJlSD_NSC_ILi0EEEEEESJ_SM_NS5_8TiledMMAINS5_8MMA_AtomIJNS5_10MMA_TraitsINS5_19SM100_MMA_F8F6F4_SSEJSJ_SJ_fSG_SH_NS5_17integral_constantINS5_4UMMA5MajorELST_0EEESU_NSR_INSS_7ScaleInELSV_0EEESW_EEEEEENS5_6LayoutISE_NS6_IJSK_SK_SK_EEEEENS6_IJNS5_10UnderscoreES12_S12_EEEEENS5_13SM90_TMA_LOADENS5_14ComposedLayoutINS5_7SwizzleILi3ELi4ELi3EEENS5_18smem_ptr_flag_bitsILi8EEENSZ_INS6_IJNSC_ILi8EEESG_EEENS6_IJSG_SD_EEEEEEEvNS5_8identityES15_S1F_vS1G_EENS_8epilogue10collective18CollectiveEpilogueINS1I_31Sm100PtrArrayTmaWarpSpecializedILi4ELi2ELi64ELb1ELb0EEEJSI_NS6_IJNSZ_ISG_SD_EENSZ_INSC_ILi64EEESD_EEEEENS_6half_tEPNS6_IJSD_lSK_EEES1R_S1T_NS1I_6fusion15FusionCallbacksIS1M_NS1U_17LinearCombinationIS1R_fS1R_fLNS_15FloatRoundStyleE2EEESI_S1Q_JEEENS5_5SM1004TMEM4LOAD26SM100_TMEM_LOAD_16dp256b8xES15_NS16_IS18_NS19_ILi16EEENSZ_INS6_IJS1O_S1B_EEENS6_IJSD_S1O_EEEEEEENS5_17SM75_U16x8_LDSM_TENS5_14SM90_TMA_STOREES28_NS5_17SM90_U16x8_STSM_TENS5_39AutoVectorizingCopyWithAssumedAlignmentILi128EEEEEEvvEEEEvNT_6ParamsE:
        /*0000*/ 	.byte	0x30, 0x20, 0x01, 0x00, 0x10, 0x48, 0x00, 0x00, 0x10, 0x48, 0x00, 0x00, 0x10, 0x48, 0x00, 0x00
        /*0010*/ 	.byte	0x10, 0x48, 0x00, 0x00, 0x10, 0x48, 0x00, 0x00, 0x10, 0x48, 0x00, 0x00, 0x10, 0x48, 0x00, 0x00
        /*0020*/ 	.byte	0xe0, 0x03, 0x01, 0x00, 0x10, 0x48, 0x00, 0x00


//--------------------- .text._ZN7cutlass13device_kernelINS_4gemm6kernel13GemmUniversalINS1_17GroupProblemShapeIN4cute5tupleIJiiiEEEEENS1_10collective13CollectiveMmaINS1_40MainloopSm100ArrayTmaUmmaWarpSpecializedILi3ELi8ELi2ENS6_IJNS5_1CILi1EEESD_SD_EEEEENS6_IJNSC_ILi128EEENSC_ILi256EEESG_EEENS_12float_e4m3_tEPNS6_IJlSD_NSC_ILi0EEEEEESJ_SM_NS5_8TiledMMAINS5_8MMA_AtomIJNS5_10MMA_TraitsINS5_19SM100_MMA_F8F6F4_SSEJSJ_SJ_fSG_SH_NS5_17integral_constantINS5_4UMMA5MajorELST_0EEESU_NSR_INSS_7ScaleInELSV_0EEESW_EEEEEENS5_6LayoutISE_NS6_IJSK_SK_SK_EEEEENS6_IJNS5_10UnderscoreES12_S12_EEEEENS5_13SM90_TMA_LOADENS5_14ComposedLayoutINS5_7SwizzleILi3ELi4ELi3EEENS5_18smem_ptr_flag_bitsILi8EEENSZ_INS6_IJNSC_ILi8EEESG_EEENS6_IJSG_SD_EEEEEEEvNS5_8identityES15_S1F_vS1G_EENS_8epilogue10collective18CollectiveEpilogueINS1I_31Sm100PtrArrayTmaWarpSpecializedILi4ELi2ELi64ELb1ELb0EEEJSI_NS6_IJNSZ_ISG_SD_EENSZ_INSC_ILi64EEESD_EEEEENS_6half_tEPNS6_IJSD_lSK_EEES1R_S1T_NS1I_6fusion15FusionCallbacksIS1M_NS1U_17LinearCombinationIS1R_fS1R_fLNS_15FloatRoundStyleE2EEESI_S1Q_JEEENS5_5SM1004TMEM4LOAD26SM100_TMEM_LOAD_16dp256b8xES15_NS16_IS18_NS19_ILi16EEENSZ_INS6_IJS1O_S1B_EEENS6_IJSD_S1O_EEEEEEENS5_17SM75_U16x8_LDSM_TENS5_14SM90_TMA_STOREES28_NS5_17SM90_U16x8_STSM_TENS5_39AutoVectorizingCopyWithAssumedAlignmentILi128EEEEEEvvEEEEvNT_6ParamsE --------------------------
	.section	.text._ZN7cutlass13device_kernelINS_4gemm6kernel13GemmUniversalINS1_17GroupProblemShapeIN4cute5tupleIJiiiEEEEENS1_10collective13CollectiveMmaINS1_40MainloopSm100ArrayTmaUmmaWarpSpecializedILi3ELi8ELi2ENS6_IJNS5_1CILi1EEESD_SD_EEEEENS6_IJNSC_ILi128EEENSC_ILi256EEESG_EEENS_12float_e4m3_tEPNS6_IJlSD_NSC_ILi0EEEEEESJ_SM_NS5_8TiledMMAINS5_8MMA_AtomIJNS5_10MMA_TraitsINS5_19SM100_MMA_F8F6F4_SSEJSJ_SJ_fSG_SH_NS5_17integral_constantINS5_4UMMA5MajorELST_0EEESU_NSR_INSS_7ScaleInELSV_0EEESW_EEEEEENS5_6LayoutISE_NS6_IJSK_SK_SK_EEEEENS6_IJNS5_10UnderscoreES12_S12_EEEEENS5_13SM90_TMA_LOADENS5_14ComposedLayoutINS5_7SwizzleILi3ELi4ELi3EEENS5_18smem_ptr_flag_bitsILi8EEENSZ_INS6_IJNSC_ILi8EEESG_EEENS6_IJSG_SD_EEEEEEEvNS5_8identityES15_S1F_vS1G_EENS_8epilogue10collective18CollectiveEpilogueINS1I_31Sm100PtrArrayTmaWarpSpecializedILi4ELi2ELi64ELb1ELb0EEEJSI_NS6_IJNSZ_ISG_SD_EENSZ_INSC_ILi64EEESD_EEEEENS_6half_tEPNS6_IJSD_lSK_EEES1R_S1T_NS1I_6fusion15FusionCallbacksIS1M_NS1U_17LinearCombinationIS1R_fS1R_fLNS_15FloatRoundStyleE2EEESI_S1Q_JEEENS5_5SM1004TMEM4LOAD26SM100_TMEM_LOAD_16dp256b8xES15_NS16_IS18_NS19_ILi16EEENSZ_INS6_IJS1O_S1B_EEENS6_IJSD_S1O_EEEEEEENS5_17SM75_U16x8_LDSM_TENS5_14SM90_TMA_STOREES28_NS5_17SM90_U16x8_STSM_TENS5_39AutoVectorizingCopyWithAssumedAlignmentILi128EEEEEEvvEEEEvNT_6ParamsE,"ax",@progbits
	.align	128
.text._ZN7cutlass13device_kernelINS_4gemm6kernel13GemmUniversalINS1_17GroupProblemShapeIN4cute5tupleIJiiiEEEEENS1_10collective13CollectiveMmaINS1_40MainloopSm100ArrayTmaUmmaWarpSpecializedILi3ELi8ELi2ENS6_IJNS5_1CILi1EEESD_SD_EEEEENS6_IJNSC_ILi128EEENSC_ILi256EEESG_EEENS_12float_e4m3_tEPNS6_IJlSD_NSC_ILi0EEEEEESJ_SM_NS5_8TiledMMAINS5_8MMA_AtomIJNS5_10MMA_TraitsINS5_19SM100_MMA_F8F6F4_SSEJSJ_SJ_fSG_SH_NS5_17integral_constantINS5_4UMMA5MajorELST_0EEESU_NSR_INSS_7ScaleInELSV_0EEESW_EEEEEENS5_6LayoutISE_NS6_IJSK_SK_SK_EEEEENS6_IJNS5_10UnderscoreES12_S12_EEEEENS5_13SM90_TMA_LOADENS5_14ComposedLayoutINS5_7SwizzleILi3ELi4ELi3EEENS5_18smem_ptr_flag_bitsILi8EEENSZ_INS6_IJNSC_ILi8EEESG_EEENS6_IJSG_SD_EEEEEEEvNS5_8identityES15_S1F_vS1G_EENS_8epilogue10collective18CollectiveEpilogueINS1I_31Sm100PtrArrayTmaWarpSpecializedILi4ELi2ELi64ELb1ELb0EEEJSI_NS6_IJNSZ_ISG_SD_EENSZ_INSC_ILi64EEESD_EEEEENS_6half_tEPNS6_IJSD_lSK_EEES1R_S1T_NS1I_6fusion15FusionCallbacksIS1M_NS1U_17LinearCombinationIS1R_fS1R_fLNS_15FloatRoundStyleE2EEESI_S1Q_JEEENS5_5SM1004TMEM4LOAD26SM100_TMEM_LOAD_16dp256b8xES15_NS16_IS18_NS19_ILi16EEENSZ_INS6_IJS1O_S1B_EEENS6_IJSD_S1O_EEEEEEENS5_17SM75_U16x8_LDSM_TENS5_14SM90_TMA_STOREES28_NS5_17SM90_U16x8_STSM_TENS5_39AutoVectorizingCopyWithAssumedAlignmentILi128EEEEEEvvEEEEvNT_6ParamsE:
        .type           _ZN7cutlass13device_kernelINS_4gemm6kernel13GemmUniversalINS1_17GroupProblemShapeIN4cute5tupleIJiiiEEEEENS1_10collective13CollectiveMmaINS1_40MainloopSm100ArrayTmaUmmaWarpSpecializedILi3ELi8ELi2ENS6_IJNS5_1CILi1EEESD_SD_EEEEENS6_IJNSC_ILi128EEENSC_ILi256EEESG_EEENS_12float_e4m3_tEPNS6_IJlSD_NSC_ILi0EEEEEESJ_SM_NS5_8TiledMMAINS5_8MMA_AtomIJNS5_10MMA_TraitsINS5_19SM100_MMA_F8F6F4_SSEJSJ_SJ_fSG_SH_NS5_17integral_constantINS5_4UMMA5MajorELST_0EEESU_NSR_INSS_7ScaleInELSV_0EEESW_EEEEEENS5_6LayoutISE_NS6_IJSK_SK_SK_EEEEENS6_IJNS5_10UnderscoreES12_S12_EEEEENS5_13SM90_TMA_LOADENS5_14ComposedLayoutINS5_7SwizzleILi3ELi4ELi3EEENS5_18smem_ptr_flag_bitsILi8EEENSZ_INS6_IJNSC_ILi8EEESG_EEENS6_IJSG_SD_EEEEEEEvNS5_8identityES15_S1F_vS1G_EENS_8epilogue10collective18CollectiveEpilogueINS1I_31Sm100PtrArrayTmaWarpSpecializedILi4ELi2ELi64ELb1ELb0EEEJSI_NS6_IJNSZ_ISG_SD_EENSZ_INSC_ILi64EEESD_EEEEENS_6half_tEPNS6_IJSD_lSK_EEES1R_S1T_NS1I_6fusion15FusionCallbacksIS1M_NS1U_17LinearCombinationIS1R_fS1R_fLNS_15FloatRoundStyleE2EEESI_S1Q_JEEENS5_5SM1004TMEM4LOAD26SM100_TMEM_LOAD_16dp256b8xES15_NS16_IS18_NS19_ILi16EEENSZ_INS6_IJS1O_S1B_EEENS6_IJSD_S1O_EEEEEEENS5_17SM75_U16x8_LDSM_TENS5_14SM90_TMA_STOREES28_NS5_17SM90_U16x8_STSM_TENS5_39AutoVectorizingCopyWithAssumedAlignmentILi128EEEEEEvvEEEEvNT_6ParamsE,@function
        .size           _ZN7cutlass13device_kernelINS_4gemm6kernel13GemmUniversalINS1_17GroupProblemShapeIN4cute5tupleIJiiiEEEEENS1_10collective13CollectiveMmaINS1_40MainloopSm100ArrayTmaUmmaWarpSpecializedILi3ELi8ELi2ENS6_IJNS5_1CILi1EEESD_SD_EEEEENS6_IJNSC_ILi128EEENSC_ILi256EEESG_EEENS_12float_e4m3_tEPNS6_IJlSD_NSC_ILi0EEEEEESJ_SM_NS5_8TiledMMAINS5_8MMA_AtomIJNS5_10MMA_TraitsINS5_19SM100_MMA_F8F6F4_SSEJSJ_SJ_fSG_SH_NS5_17integral_constantINS5_4UMMA5MajorELST_0EEESU_NSR_INSS_7ScaleInELSV_0EEESW_EEEEEENS5_6LayoutISE_NS6_IJSK_SK_SK_EEEEENS6_IJNS5_10UnderscoreES12_S12_EEEEENS5_13SM90_TMA_LOADENS5_14ComposedLayoutINS5_7SwizzleILi3ELi4ELi3EEENS5_18smem_ptr_flag_bitsILi8EEENSZ_INS6_IJNSC_ILi8EEESG_EEENS6_IJSG_SD_EEEEEEEvNS5_8identityES15_S1F_vS1G_EENS_8epilogue10collective18CollectiveEpilogueINS1I_31Sm100PtrArrayTmaWarpSpecializedILi4ELi2ELi64ELb1ELb0EEEJSI_NS6_IJNSZ_ISG_SD_EENSZ_INSC_ILi64EEESD_EEEEENS_6half_tEPNS6_IJSD_lSK_EEES1R_S1T_NS1I_6fusion15FusionCallbacksIS1M_NS1U_17LinearCombinationIS1R_fS1R_fLNS_15FloatRoundStyleE2EEESI_S1Q_JEEENS5_5SM1004TMEM4LOAD26SM100_TMEM_LOAD_16dp256b8xES15_NS16_IS18_NS19_ILi16EEENSZ_INS6_IJS1O_S1B_EEENS6_IJSD_S1O_EEEEEEENS5_17SM75_U16x8_LDSM_TENS5_14SM90_TMA_STOREES28_NS5_17SM90_U16x8_STSM_TENS5_39AutoVectorizingCopyWithAssumedAlignmentILi128EEEEEEvvEEEEvNT_6ParamsE,(.L_x_278 - _ZN7cutlass13device_kernelINS_4gemm6kernel13GemmUniversalINS1_17GroupProblemShapeIN4cute5tupleIJiiiEEEEENS1_10collective13CollectiveMmaINS1_40MainloopSm100ArrayTmaUmmaWarpSpecializedILi3ELi8ELi2ENS6_IJNS5_1CILi1EEESD_SD_EEEEENS6_IJNSC_ILi128EEENSC_ILi256EEESG_EEENS_12float_e4m3_tEPNS6_IJlSD_NSC_ILi0EEEEEESJ_SM_NS5_8TiledMMAINS5_8MMA_AtomIJNS5_10MMA_TraitsINS5_19SM100_MMA_F8F6F4_SSEJSJ_SJ_fSG_SH_NS5_17integral_constantINS5_4UMMA5MajorELST_0EEESU_NSR_INSS_7ScaleInELSV_0EEESW_EEEEEENS5_6LayoutISE_NS6_IJSK_SK_SK_EEEEENS6_IJNS5_10UnderscoreES12_S12_EEEEENS5_13SM90_TMA_LOADENS5_14ComposedLayoutINS5_7SwizzleILi3ELi4ELi3EEENS5_18smem_ptr_flag_bitsILi8EEENSZ_INS6_IJNSC_ILi8EEESG_EEENS6_IJSG_SD_EEEEEEEvNS5_8identityES15_S1F_vS1G_EENS_8epilogue10collective18CollectiveEpilogueINS1I_31Sm100PtrArrayTmaWarpSpecializedILi4ELi2ELi64ELb1ELb0EEEJSI_NS6_IJNSZ_ISG_SD_EENSZ_INSC_ILi64EEESD_EEEEENS_6half_tEPNS6_IJSD_lSK_EEES1R_S1T_NS1I_6fusion15FusionCallbacksIS1M_NS1U_17LinearCombinationIS1R_fS1R_fLNS_15FloatRoundStyleE2EEESI_S1Q_JEEENS5_5SM1004TMEM4LOAD26SM100_TMEM_LOAD_16dp256b8xES15_NS16_IS18_NS19_ILi16EEENSZ_INS6_IJS1O_S1B_EEENS6_IJSD_S1O_EEEEEEENS5_17SM75_U16x8_LDSM_TENS5_14SM90_TMA_STOREES28_NS5_17SM90_U16x8_STSM_TENS5_39AutoVectorizingCopyWithAssumedAlignmentILi128EEEEEEvvEEEEvNT_6ParamsE)
        .other          _ZN7cutlass13device_kernelINS_4gemm6kernel13GemmUniversalINS1_17GroupProblemShapeIN4cute5tupleIJiiiEEEEENS1_10collective13CollectiveMmaINS1_40MainloopSm100ArrayTmaUmmaWarpSpecializedILi3ELi8ELi2ENS6_IJNS5_1CILi1EEESD_SD_EEEEENS6_IJNSC_ILi128EEENSC_ILi256EEESG_EEENS_12float_e4m3_tEPNS6_IJlSD_NSC_ILi0EEEEEESJ_SM_NS5_8TiledMMAINS5_8MMA_AtomIJNS5_10MMA_TraitsINS5_19SM100_MMA_F8F6F4_SSEJSJ_SJ_fSG_SH_NS5_17integral_constantINS5_4UMMA5MajorELST_0EEESU_NSR_INSS_7ScaleInELSV_0EEESW_EEEEEENS5_6LayoutISE_NS6_IJSK_SK_SK_EEEEENS6_IJNS5_10UnderscoreES12_S12_EEEEENS5_13SM90_TMA_LOADENS5_14ComposedLayoutINS5_7SwizzleILi3ELi4ELi3EEENS5_18smem_ptr_flag_bitsILi8EEENSZ_INS6_IJNSC_ILi8EEESG_EEENS6_IJSG_SD_EEEEEEEvNS5_8identityES15_S1F_vS1G_EENS_8epilogue10collective18CollectiveEpilogueINS1I_31Sm100PtrArrayTmaWarpSpecializedILi4ELi2ELi64ELb1ELb0EEEJSI_NS6_IJNSZ_ISG_SD_EENSZ_INSC_ILi64EEESD_EEEEENS_6half_tEPNS6_IJSD_lSK_EEES1R_S1T_NS1I_6fusion15FusionCallbacksIS1M_NS1U_17LinearCombinationIS1R_fS1R_fLNS_15FloatRoundStyleE2EEESI_S1Q_JEEENS5_5SM1004TMEM4LOAD26SM100_TMEM_LOAD_16dp256b8xES15_NS16_IS18_NS19_ILi16EEENSZ_INS6_IJS1O_S1B_EEENS6_IJSD_S1O_EEEEEEENS5_17SM75_U16x8_LDSM_TENS5_14SM90_TMA_STOREES28_NS5_17SM90_U16x8_STSM_TENS5_39AutoVectorizingCopyWithAssumedAlignmentILi128EEEEEEvvEEEEvNT_6ParamsE,@"STO_CUDA_ENTRY STV_DEFAULT"
_ZN7cutlass13device_kernelINS_4gemm6kernel13GemmUniversalINS1_17GroupProblemShapeIN4cute5tupleIJiiiEEEEENS1_10collective13CollectiveMmaINS1_40MainloopSm100ArrayTmaUmmaWarpSpecializedILi3ELi8ELi2ENS6_IJNS5_1CILi1EEESD_SD_EEEEENS6_IJNSC_ILi128EEENSC_ILi256EEESG_EEENS_12float_e4m3_tEPNS6_IJlSD_NSC_ILi0EEEEEESJ_SM_NS5_8TiledMMAINS5_8MMA_AtomIJNS5_10MMA_TraitsINS5_19SM100_MMA_F8F6F4_SSEJSJ_SJ_fSG_SH_NS5_17integral_constantINS5_4UMMA5MajorELST_0EEESU_NSR_INSS_7ScaleInELSV_0EEESW_EEEEEENS5_6LayoutISE_NS6_IJSK_SK_SK_EEEEENS6_IJNS5_10UnderscoreES12_S12_EEEEENS5_13SM90_TMA_LOADENS5_14ComposedLayoutINS5_7SwizzleILi3ELi4ELi3EEENS5_18smem_ptr_flag_bitsILi8EEENSZ_INS6_IJNSC_ILi8EEESG_EEENS6_IJSG_SD_EEEEEEEvNS5_8identityES15_S1F_vS1G_EENS_8epilogue10collective18CollectiveEpilogueINS1I_31Sm100PtrArrayTmaWarpSpecializedILi4ELi2ELi64ELb1ELb0EEEJSI_NS6_IJNSZ_ISG_SD_EENSZ_INSC_ILi64EEESD_EEEEENS_6half_tEPNS6_IJSD_lSK_EEES1R_S1T_NS1I_6fusion15FusionCallbacksIS1M_NS1U_17LinearCombinationIS1R_fS1R_fLNS_15FloatRoundStyleE2EEESI_S1Q_JEEENS5_5SM1004TMEM4LOAD26SM100_TMEM_LOAD_16dp256b8xES15_NS16_IS18_NS19_ILi16EEENSZ_INS6_IJS1O_S1B_EEENS6_IJSD_S1O_EEEEEEENS5_17SM75_U16x8_LDSM_TENS5_14SM90_TMA_STOREES28_NS5_17SM90_U16x8_STSM_TENS5_39AutoVectorizingCopyWithAssumedAlignmentILi128EEEEEEvvEEEEvNT_6ParamsE:
[----:B------:R-:W1:Y:S01]  /*0000*/  LDC R1, c[0x0][0x37c] ;  /* 0x0000df00ff017b82 */ /* 0x000e620000000800 */
[----:B------:R-:W2:Y:S07]  /*0010*/  S2R R142, SR_TID.X ;  /* 0x00000000008e7919 */ /* 0x000eae0000002100 */
[----:B------:R-:W-:Y:S01]  /*0020*/  S2UR UR31, SR_CTAID.X ;  /* 0x00000000001f79c3 */ /* 0x000fe20000002500 */
[----:B------:R-:W-:Y:S01]  /*0030*/  UMOV UR4, 0x4 ;  /* 0x0000000400047882 */ /* 0x000fe20000000000 */
[----:B------:R-:W3:Y:S01]  /*0040*/  LDCU UR28, c[0x0][0x370] ;  /* 0x00006e00ff1c77ac */ /* 0x000ee20008000800 */
[----:B------:R-:W-:-:S05]  /*0050*/  ELECT P2, URZ, PT ;  /* 0x0000000000ff782f */ /* 0x000fca0003840000 */
[----:B------:R-:W3:Y:S01]  /*0060*/  S2UR UR17, SR_CTAID.Y ;  /* 0x00000000001179c3 */ /* 0x000ee20000002600 */
[----:B--2---:R-:W-:Y:S01]  /*0070*/  SHF.R.U32.HI R128, RZ, 0x5, R142 ;  /* 0x00000005ff807819 */ /* 0x004fe2000001168e */
[----:B---3--:R-:W-:-:S04]  /*0080*/  UIMAD UR26, UR17, UR28, UR31 ;  /* 0x0000001c111a72a4 */ /* 0x008fc8000f8e021f */
[----:B------:R-:W2:Y:S02]  /*0090*/  SHFL.IDX PT, R0, R128, RZ, 0x1f ;  /* 0x00001fff80007589 */ /* 0x000ea400000e0000 */
[----:B--2---:R-:W-:-:S13]  /*00a0*/  R2UR UR20, R0 ;  /* 0x00000000001472ca */ /* 0x004fda00000e0000 */
[----:B------:R-:W-:Y:S02]  /*00b0*/  UISETP.GE.AND UP0, UPT, UR20, 0x8, UPT ;  /* 0x000000081400788c */ /* 0x000fe4000bf06270 */
[----:B------:R-:W-:Y:S02]  /*00c0*/  UISETP.GT.AND UP1, UPT, UR20, 0x3, UPT ;  /* 0x000000031400788c */ /* 0x000fe4000bf24270 */
[----:B------:R-:W-:-:S04]  /*00d0*/  USEL UR4, UR4, 0x8, !UP0 ;  /* 0x0000000804047887 */ /* 0x000fc8000c000000 */
[----:B------:R-:W-:Y:S02]  /*00e0*/  USEL UR37, UR4, UR20, UP1 ;  /* 0x0000001404257287 */ /* 0x000fe40008800000 */
[----:B------:R-:W-:Y:S02]  /*00f0*/  ULOP3.LUT UR20, UR20, 0xfffffffc, URZ, 0xc0, !UPT ;  /* 0xfffffffc14147892 */ /* 0x000fe4000f8ec0ff */
[----:B------:R-:W-:-:S09]  /*0100*/  UISETP.NE.AND UP0, UPT, UR37, 0x2, UPT ;  /* 0x000000022500788c */ /* 0x000fd2000bf05270 */
[----:B-1----:R-:W-:Y:S05]  /*0110*/  BRA.U UP0, `(.L_x_0) ;  /* 0x0000000100fc7547 */ /* 0x002fea000b800000 */
[----:B------:R-:W1:Y:S01]  /*0120*/  LDCU UR32, c[0x0][0xc1c] ;  /* 0x00018380ff2077ac */ /* 0x000e620008000800 */
[----:B------:R-:W-:Y:S01]  /*0130*/  BSSY.RECONVERGENT B0, `(.L_x_1) ;  /* 0x000003c000007945 */ /* 0x000fe20003800200 */
[----:B------:R-:W2:Y:S01]  /*0140*/  LDCU.64 UR4, c[0x0][0x820] ;  /* 0x00010400ff0477ac */ /* 0x000ea20008000a00 */
[----:B------:R-:W-:Y:S01]  /*0150*/  ELECT P0, URZ, PT ;  /* 0x0000000000ff782f */ /* 0x000fe20003800000 */
[----:B------:R-:W-:Y:S02]  /*0160*/  UIMAD UR34, UR26, 0xd, URZ ;  /* 0x0000000d1a2278a4 */ /* 0x000fe4000f8e02ff */
[----:B-1----:R-:W-:-:S04]  /*0170*/  UIADD3 UR32, UPT, UPT, UR26, UR32, URZ ;  /* 0x000000201a207290 */ /* 0x002fc8000fffe0ff */
[----:B------:R-:W-:Y:S02]  /*0180*/  UIMAD UR32, UR32, 0xd, URZ ;  /* 0x0000000d202078a4 */ /* 0x000fe4000f8e02ff */
[----:B--2---:R-:W-:Y:S02]  /*0190*/  UIMAD.WIDE.U32 UR34, UR34, 0x80, UR4 ;  /* 0x00000080222278a5 */ /* 0x004fe4000f8e0004 */
[----:B------:R-:W-:Y:S02]  /*01a0*/  UIMAD.WIDE.U32 UR32, UR32, 0x80, UR4 ;  /* 0x00000080202078a5 */ /* 0x000fe4000f8e0004 */
[----:B------:R-:W-:Y:S10]  /*01b0*/  @!P0 BRA `(.L_x_2) ;  /* 0x0000000000cc8947 */ /* 0x000ff40003800000 */
[----:B------:R-:W1:Y:S01]  /*01c0*/  S2UR UR4, SR_CgaCtaId ;  /* 0x00000000000479c3 */ /* 0x000e620000008800 */
[----:B------:R-:W-:-:S07]  /*01d0*/  UMOV UR5, 0x400 ;  /* 0x0000040000057882 */ /* 0x000fce0000000000 */
[----:B------:R-:W2:Y:S08]  /*01e0*/  LDC.64 R64, c[0x0][0x400] ;  /* 0x00010000ff407b82 */ /* 0x000eb00000000a00 */
[----:B------:R-:W2:Y:S08]  /*01f0*/  LDC.64 R66, c[0x0][0x408] ;  /* 0x00010200ff427b82 */ /* 0x000eb00000000a00 */
[----:B------:R-:W3:Y:S01]  /*0200*/  LDC.64 R60, c[0x0][0x410] ;  /* 0x00010400ff3c7b82 */ /* 0x000ee20000000a00 */
[----:B-1----:R-:W-:-:S07]  /*0210*/  ULEA UR4, UR4, UR5, 0x18 ;  /* 0x0000000504047291 */ /* 0x002fce000f8ec0ff */
[----:B------:R-:W3:Y:S08]  /*0220*/  LDC.64 R62, c[0x0][0x418] ;  /* 0x00010600ff3e7b82 */ /* 0x000ef00000000a00 */
[----:B------:R-:W1:Y:S01]  /*0230*/  LDC.64 R56, c[0x0][0x420] ;  /* 0x00010800ff387b82 */ /* 0x000e620000000a00 */
[----:B--2---:R2:W-:Y:S07]  /*0240*/  STS.128 [UR4+0x480], R64 ;  /* 0x00048040ff007988 */ /* 0x0045ee0008000c04 */
[----:B------:R-:W1:Y:S08]  /*0250*/  LDC.64 R58, c[0x0][0x428] ;  /* 0x00010a00ff3a7b82 */ /* 0x000e700000000a00 */
[----:B------:R-:W4:Y:S01]  /*0260*/  LDC.64 R52, c[0x0][0x430] ;  /* 0x00010c00ff347b82 */ /* 0x000f220000000a00 */
[----:B---3--:R2:W-:Y:S07]  /*0270*/  STS.128 [UR4+0x490], R60 ;  /* 0x0004903cff007988 */ /* 0x0085ee0008000c04 */
[----:B------:R-:W4:Y:S08]  /*0280*/  LDC.64 R54, c[0x0][0x438] ;  /* 0x00010e00ff367b82 */ /* 0x000f300000000a00 */
[----:B------:R-:W3:Y:S01]  /*0290*/  LDC.64 R48, c[0x0][0x440] ;  /* 0x00011000ff307b82 */ /* 0x000ee20000000a00 */
[----:B-1----:R2:W-:Y:S07]  /*02a0*/  STS.128 [UR4+0x4a0], R56 ;  /* 0x0004a038ff007988 */ /* 0x0025ee0008000c04 */
[----:B------:R-:W3:Y:S08]  /*02b0*/  LDC.64 R50, c[0x0][0x448] ;  /* 0x00011200ff327b82 */ /* 0x000ef00000000a00 */
[----:B------:R-:W1:Y:S01]  /*02c0*/  LDC.64 R44, c[0x0][0x450] ;  /* 0x00011400ff2c7b82 */ /* 0x000e620000000a00 */
[----:B----4-:R2:W-:Y:S07]  /*02d0*/  STS.128 [UR4+0x4b0], R52 ;  /* 0x0004b034ff007988 */ /* 0x0105ee0008000c04 */
        /* <DEDUP_REMOVED lines=30> */
[----:B------:R-:W4:Y:S01]  /*04c0*/  LDC.64 R6, c[0x0][0x578] ;  /* 0x00015e00ff067b82 */ /* 0x000f220000000a00 */
[----:B-1----:R2:W-:Y:S04]  /*04d0*/  STS.128 [UR4+0x560], R8 ;  /* 0x00056008ff007988 */ /* 0x0025e80008000c04 */
[----:B----4-:R2:W-:Y:S02]  /*04e0*/  STS.128 [UR4+0x570], R4 ;  /* 0x00057004ff007988 */ /* 0x0105e40008000c04 */
.L_x_2:
[----:B------:R-:W-:Y:S05]  /*04f0*/  BSYNC.RECONVERGENT B0 ;  /* 0x0000000000007941 */ /* 0x000fea0003800200 */
.L_x_1:
[----:B------:R-:W-:Y:S01]  /*0500*/  NOP ;  /* 0x0000000000007918 */ /* 0x000fe20000000000 */
.L_x_0:
[----:B------:R-:W-:-:S09]  /*0510*/  UISETP.NE.AND UP0, UPT, UR37, 0x3, UPT ;  /* 0x000000032500788c */ /* 0x000fd2000bf05270 */
[----:B------:R-:W-:Y:S05]  /*0520*/  BRA.U UP0, `(.L_x_3) ;  /* 0x0000000100807547 */ /* 0x000fea000b800000 */
[----:B------:R-:W1:Y:S01]  /*0530*/  S2UR UR4, SR_CgaCtaId ;  /* 0x00000000000479c3 */ /* 0x000e620000008800 */
[----:B------:R-:W3:Y:S01]  /*0540*/  LDCU.64 UR6, c[0x0][0xb00] ;  /* 0x00016000ff0677ac */ /* 0x000ee20008000a00 */
[----:B------:R-:W-:Y:S01]  /*0550*/  ELECT P0, URZ, PT ;  /* 0x0000000000ff782f */ /* 0x000fe20003800000 */
[----:B------:R-:W-:-:S05]  /*0560*/  UMOV UR5, 0x400 ;  /* 0x0000040000057882 */ /* 0x000fca0000000000 */
[----:B--2---:R-:W2:Y:S01]  /*0570*/  LDC.64 R32, c[0x0][0x900] ;  /* 0x00024000ff207b82 */ /* 0x004ea20000000a00 */
[----:B------:R-:W-:-:S07]  /*0580*/  UIMAD UR22, UR26, 0xe, URZ ;  /* 0x0000000e1a1678a4 */ /* 0x000fce000f8e02ff */
[----:B------:R-:W2:Y:S01]  /*0590*/  LDC.64 R34, c[0x0][0x908] ;  /* 0x00024200ff227b82 */ /* 0x000ea20000000a00 */
[----:B---3--:R-:W-:-:S07]  /*05a0*/  UIMAD.WIDE.U32 UR22, UR22, 0x80, UR6 ;  /* 0x00000080161678a5 */ /* 0x008fce000f8e0006 */
[----:B------:R-:W3:Y:S01]  /*05b0*/  LDC.64 R28, c[0x0][0x910] ;  /* 0x00024400ff1c7b82 */ /* 0x000ee20000000a00 */
[----:B-1----:R-:W-:-:S07]  /*05c0*/  ULEA UR4, UR4, UR5, 0x18 ;  /* 0x0000000504047291 */ /* 0x002fce000f8ec0ff */
[----:B------:R-:W3:Y:S08]  /*05d0*/  LDC.64 R30, c[0x0][0x918] ;  /* 0x00024600ff1e7b82 */ /* 0x000ef00000000a00 */
[----:B------:R-:W1:Y:S01]  /*05e0*/  LDC.64 R24, c[0x0][0x920] ;  /* 0x00024800ff187b82 */ /* 0x000e620000000a00 */
[----:B--2---:R4:W-:Y:S07]  /*05f0*/  @P0 STS.128 [UR4+0x380], R32 ;  /* 0x00038020ff000988 */ /* 0x0049ee0008000c04 */
[----:B------:R-:W1:Y:S08]  /*0600*/  LDC.64 R26, c[0x0][0x928] ;  /* 0x00024a00ff1a7b82 */ /* 0x000e700000000a00 */
[----:B------:R-:W2:Y:S01]  /*0610*/  LDC.64 R20, c[0x0][0x930] ;  /* 0x00024c00ff147b82 */ /* 0x000ea20000000a00 */
[----:B---3--:R4:W-:Y:S07]  /*0620*/  @P0 STS.128 [UR4+0x390], R28 ;  /* 0x0003901cff000988 */ /* 0x0089ee0008000c04 */
[----:B------:R-:W2:Y:S08]  /*0630*/  LDC.64 R22, c[0x0][0x938] ;  /* 0x00024e00ff167b82 */ /* 0x000eb00000000a00 */
[----:B------:R-:W3:Y:S01]  /*0640*/  LDC.64 R16, c[0x0][0x940] ;  /* 0x00025000ff107b82 */ /* 0x000ee20000000a00 */
[----:B-1----:R4:W-:Y:S07]  /*0650*/  @P0 STS.128 [UR4+0x3a0], R24 ;  /* 0x0003a018ff000988 */ /* 0x0029ee0008000c04 */
        /* <DEDUP_REMOVED lines=9> */
[----:B------:R-:W3:Y:S01]  /*06f0*/  LDC.64 R6, c[0x0][0x978] ;  /* 0x00025e00ff067b82 */ /* 0x000ee20000000a00 */
[----:B--2---:R4:W-:Y:S04]  /*0700*/  @P0 STS.128 [UR4+0x3e0], R8 ;  /* 0x0003e008ff000988 */ /* 0x0049e80008000c04 */
[----:B---3--:R4:W-:Y:S01]  /*0710*/  @P0 STS.128 [UR4+0x3f0], R4 ;  /* 0x0003f004ff000988 */ /* 0x0089e20008000c04 */
[----:B------:R-:W-:Y:S01]  /*0720*/  NOP ;  /* 0x0000000000007918 */ /* 0x000fe20000000000 */
.L_x_3:
[----:B------:R-:W1:Y:S01]  /*0730*/  SHFL.IDX PT, R0, R128, RZ, 0x1f ;  /* 0x00001fff80007589 */ /* 0x000e6200000e0000 */
[----:B------:R-:W-:Y:S02]  /*0740*/  UISETP.NE.AND UP4, UPT, UR37, 0x2, UPT ;  /* 0x000000022500788c */ /* 0x000fe4000bf85270 */
[----:B------:R-:W-:Y:S02]  /*0750*/  UISETP.NE.AND UP0, UPT, UR37, URZ, UPT ;  /* 0x000000ff2500728c */ /* 0x000fe4000bf05270 */
[----:B------:R-:W-:-:S04]  /*0760*/  USEL UR25, URZ, 0x1, UP4 ;  /* 0x00000001ff197887 */ /* 0x000fc8000a000000 */
[----:B------:R-:W-:Y:S01]  /*0770*/  USEL UR25, UR25, 0x2, UP0 ;  /* 0x0000000219197887 */ /* 0x000fe20008000000 */
[----:B-1----:R-:W-:-:S13]  /*0780*/  ISETP.NE.AND P0, PT, R0, RZ, PT ;  /* 0x000000ff0000720c */ /* 0x002fda0003f05270 */
[----:B------:R-:W-:Y:S05]  /*0790*/  @P0 BRA `(.L_x_4) ;  /* 0x0000000000400947 */ /* 0x000fea0003800000 */
[----:B------:R-:W1:Y:S01]  /*07a0*/  S2UR UR5, SR_CgaCtaId ;  /* 0x00000000000579c3 */ /* 0x000e620000008800 */
[----:B------:R-:W-:Y:S01]  /*07b0*/  UMOV UR6, 0x400 ;  /* 0x0000040000067882 */ /* 0x000fe20000000000 */
[----:B------:R-:W-:Y:S01]  /*07c0*/  UMOV UR4, 0x1 ;  /* 0x0000000100047882 */ /* 0x000fe20000000000 */
[----:B------:R-:W-:Y:S01]  /*07d0*/  ELECT P0, URZ, PT ;  /* 0x0000000000ff782f */ /* 0x000fe20003800000 */
[----:B-1----:R-:W-:Y:S02]  /*07e0*/  ULEA UR5, UR5, UR6, 0x18 ;  /* 0x0000000605057291 */ /* 0x002fe4000f8ec0ff */
[----:B------:R-:W-:-:S04]  /*07f0*/  UIADD3 UR6, UPT, UPT, -UR4, 0x100000, URZ ;  /* 0x0010000004067890 */ /* 0x000fc8000fffe1ff */
[----:B------:R-:W-:Y:S02]  /*0800*/  USHF.L.U32 UR7, UR6, 0xb, URZ ;  /* 0x0000000b06077899 */ /* 0x000fe400080006ff */
[----:B------:R-:W-:Y:S01]  /*0810*/  USHF.L.U32 UR6, UR6, 0x1, URZ ;  /* 0x0000000106067899 */ /* 0x000fe200080006ff */
[----:B------:R-:W1:Y:S11]  /*0820*/  FENCE.VIEW.ASYNC.S ;  /* 0x00000000000073c6 */ /* 0x000e760000000000 */
[----:B-1----:R1:W3:Y:S01]  /*0830*/  SYNCS.EXCH.64 URZ, [UR5], UR6 ;  /* 0x0000000605ff75b2 */ /* 0x0022e20008000100 */
[----:B------:R1:W1:Y:S01]  /*0840*/  SYNCS.EXCH.64 URZ, [UR5+0x18], UR6 ;  /* 0x0000180605ff75b2 */ /* 0x0002620008000100 */
[----:B------:R1:W1:Y:S01]  /*0850*/  SYNCS.EXCH.64 URZ, [UR5+0x8], UR6 ;  /* 0x0000080605ff75b2 */ /* 0x0002620008000100 */
[----:B------:R1:W1:Y:S01]  /*0860*/  SYNCS.EXCH.64 URZ, [UR5+0x20], UR6 ;  /* 0x0000200605ff75b2 */ /* 0x0002620008000100 */
[----:B------:R1:W1:Y:S01]  /*0870*/  SYNCS.EXCH.64 URZ, [UR5+0x10], UR6 ;  /* 0x0000100605ff75b2 */ /* 0x0002620008000100 */
[----:B------:R1:W1:Y:S01]  /*0880*/  SYNCS.EXCH.64 URZ, [UR5+0x28], UR6 ;  /* 0x0000280605ff75b2 */ /* 0x0002620008000100 */
[----:B------:R-:W-:Y:S01]  /*0890*/  NOP ;  /* 0x0000000000007918 */ /* 0x000fe20000000000 */
.L_x_4:
[----:B------:R-:W5:Y:S01]  /*08a0*/  SHFL.IDX PT, R0, R128, RZ, 0x1f ;  /* 0x00001fff80007589 */ /* 0x000f6200000e0000 */
[----:B------:R-:W-:Y:S01]  /*08b0*/  NOP ;  /* 0x0000000000007918 */ /* 0x000fe20000000000 */
[----:B-----5:R-:W-:-:S13]  /*08c0*/  ISETP.NE.AND P0, PT, R0, 0x1, PT ;  /* 0x000000010000780c */ /* 0x020fda0003f05270 */
[----:B------:R-:W-:Y:S05]  /*08d0*/  @P0 BRA `(.L_x_5) ;  /* 0x0000000000580947 */ /* 0x000fea0003800000 */
[----:B-1----:R-:W1:Y:S01]  /*08e0*/  S2UR UR6, SR_CgaCtaId ;  /* 0x00000000000679c3 */ /* 0x002e620000008800 */
[----:B------:R-:W-:Y:S01]  /*08f0*/  UMOV UR7, 0x400 ;  /* 0x0000040000077882 */ /* 0x000fe20000000000 */
[----:B------:R-:W-:Y:S01]  /*0900*/  UMOV UR5, 0x20 ;  /* 0x0000002000057882 */ /* 0x000fe20000000000 */
[----:B------:R-:W-:Y:S01]  /*0910*/  UMOV UR4, 0x80 ;  /* 0x0000008000047882 */ /* 0x000fe20000000000 */
[----:B------:R-:W-:-:S04]  /*0920*/  UIADD3 UR8, UPT, UPT, -UR5, 0x100000, URZ ;  /* 0x0010000005087890 */ /* 0x000fc8000fffe1ff */
[----:B------:R-:W-:Y:S02]  /*0930*/  USHF.L.U32 UR9, UR8, 0xb, URZ ;  /* 0x0000000b08097899 */ /* 0x000fe400080006ff */
[----:B------:R-:W-:Y:S02]  /*0940*/  USHF.L.U32 UR8, UR8, 0x1, URZ ;  /* 0x0000000108087899 */ /* 0x000fe400080006ff */
[----:B------:R-:W-:-:S04]  /*0950*/  UIADD3 UR4, UPT, UPT, -UR4, 0x100000, URZ ;  /* 0x0010000004047890 */ /* 0x000fc8000fffe1ff */
[----:B------:R-:W-:Y:S02]  /*0960*/  USHF.L.U32 UR5, UR4, 0xb, URZ ;  /* 0x0000000b04057899 */ /* 0x000fe400080006ff */
[----:B------:R-:W-:Y:S01]  /*0970*/  USHF.L.U32 UR4, UR4, 0x1, URZ ;  /* 0x0000000104047899 */ /* 0x000fe200080006ff */
[----:B------:R-:W-:Y:S01]  /*0980*/  ELECT P0, URZ, PT ;  /* 0x0000000000ff782f */ /* 0x000fe20003800000 */
[----:B-1----:R-:W-:Y:S01]  /*0990*/  ULEA UR6, UR6, UR7, 0x18 ;  /* 0x0000000706067291 */ /* 0x002fe2000f8ec0ff */
[----:B------:R-:W1:Y:S11]  /*09a0*/  FENCE.VIEW.ASYNC.S ;  /* 0x00000000000073c6 */ /* 0x000e760000000000 */
[----:B-1----:R1:W1:Y:S01]  /*09b0*/  SYNCS.EXCH.64 URZ, [UR6+0x30], UR8 ;  /* 0x0000300806ff75b2 */ /* 0x0022620008000100 */
[----:B------:R1:W1:Y:S01]  /*09c0*/  SYNCS.EXCH.64 URZ, [UR6+0x50], UR4 ;  /* 0x0000500406ff75b2 */ /* 0x0002620008000100 */
[----:B------:R1:W1:Y:S01]  /*09d0*/  SYNCS.EXCH.64 URZ, [UR6+0x38], UR8 ;  /* 0x0000380806ff75b2 */ /* 0x0002620008000100 */
[----:B------:R1:W1:Y:S01]  /*09e0*/  SYNCS.EXCH.64 URZ, [UR6+0x58], UR4 ;  /* 0x0000580406ff75b2 */ /* 0x0002620008000100 */
[----:B------:R1:W1:Y:S01]  /*09f0*/  SYNCS.EXCH.64 URZ, [UR6+0x40], UR8 ;  /* 0x0000400806ff75b2 */ /* 0x0002620008000100 */
[----:B------:R1:W1:Y:S01]  /*0a00*/  SYNCS.EXCH.64 URZ, [UR6+0x60], UR4 ;  /* 0x0000600406ff75b2 */ /* 0x0002620008000100 */
[----:B------:R1:W1:Y:S01]  /*0a10*/  SYNCS.EXCH.64 URZ, [UR6+0x48], UR8 ;  /* 0x0000480806ff75b2 */ /* 0x0002620008000100 */
[----:B------:R1:W1:Y:S01]  /*0a20*/  SYNCS.EXCH.64 URZ, [UR6+0x68], UR4 ;  /* 0x0000680406ff75b2 */ /* 0x0002620008000100 */
[----:B------:R-:W-:Y:S01]  /*0a30*/  NOP ;  /* 0x0000000000007918 */ /* 0x000fe20000000000 */
.L_x_5:
[----:B------:R-:W5:Y:S01]  /*0a40*/  SHFL.IDX PT, R0, R128, RZ, 0x1f ;  /* 0x00001fff80007589 */ /* 0x000f6200000e0000 */
[----:B------:R-:W-:Y:S01]  /*0a50*/  NOP ;  /* 0x0000000000007918 */ /* 0x000fe20000000000 */
[----:B-----5:R-:W-:-:S13]  /*0a60*/  ISETP.NE.AND P0, PT, R0, 0x3, PT ;  /* 0x000000030000780c */ /* 0x020fda0003f05270 */
[----:B------:R-:W-:Y:S05]  /*0a70*/  @P0 BRA `(.L_x_6) ;  /* 0x0000000000300947 */ /* 0x000fea0003800000 */
[----:B-1----:R-:W1:Y:S01]  /*0a80*/  S2UR UR5, SR_CgaCtaId ;  /* 0x00000000000579c3 */ /* 0x002e620000008800 */
        /* <DEDUP_REMOVED lines=8> */
[----:B-1----:R1:W1:Y:S01]  /*0b10*/  SYNCS.EXCH.64 URZ, [UR5+0x70], UR6 ;  /* 0x0000700605ff75b2 */ /* 0x0022620008000100 */
[----:B------:R1:W1:Y:S01]  /*0b20*/  SYNCS.EXCH.64 URZ, [UR5+0x78], UR6 ;  /* 0x0000780605ff75b2 */ /* 0x0002620008000100 */
[----:B------:R-:W-:Y:S01]  /*0b30*/  NOP ;  /* 0x0000000000007918 */ /* 0x000fe20000000000 */
.L_x_6:
[----:B------:R-:W5:Y:S01]  /*0b40*/  SHFL.IDX PT, R0, R128, RZ, 0x1f ;  /* 0x00001fff80007589 */ /* 0x000f6200000e0000 */
[----:B------:R-:W-:Y:S01]  /*0b50*/  NOP ;  /* 0x0000000000007918 */ /* 0x000fe20000000000 */
[----:B-----5:R-:W-:-:S13]  /*0b60*/  ISETP.NE.AND P0, PT, R0, 0x4, PT ;  /* 0x000000040000780c */ /* 0x020fda0003f05270 */
[----:B------:R-:W-:Y:S05]  /*0b70*/  @P0 BRA `(.L_x_7) ;  /* 0x0000000000840947 */ /* 0x000fea0003800000 */
[----:B------:R-:W-:Y:S01]  /*0b80*/  ELECT P0, URZ, PT ;  /* 0x0000000000ff782f */ /* 0x000fe20003800000 */
[----:B------:R-:W-:-:S12]  /*0b90*/  BSSY.RECONVERGENT B0, `(.L_x_7) ;  /* 0x000001f000007945 */ /* 0x000fd80003800200 */
[----:B------:R-:W-:Y:S05]  /*0ba0*/  @!P0 BRA `(.L_x_8) ;  /* 0x0000000000748947 */ /* 0x000fea0003800000 */
        /* <DEDUP_REMOVED lines=9> */
[----:B------:R-:W-:Y:S02]  /*0c40*/  USHF.L.U32 UR4, UR4, 0x1, URZ ;  /* 0x0000000104047899 */ /* 0x000fe400080006ff */
        /* <DEDUP_REMOVED lines=19> */
.L_x_8:
[----:B-1----:R-:W-:Y:S05]  /*0d80*/  BSYNC.RECONVERGENT B0 ;  /* 0x0000000000007941 */ /* 0x002fea0003800200 */
.L_x_7:
        /* <DEDUP_REMOVED lines=36> */
.L_x_10:
[----:B-1----:R-:W-:Y:S05]  /*0fd0*/  BSYNC.RECONVERGENT B0 ;  /* 0x0000000000007941 */ /* 0x002fea0003800200 */
.L_x_9:
[----:B------:R-:W5:Y:S01]  /*0fe0*/  SHFL.IDX PT, R0, R128, RZ, 0x1f ;  /* 0x00001fff80007589 */ /* 0x000f6200000e0000 */
[----:B--2-4-:R-:W2:Y:S01]  /*0ff0*/  LDC.64 R4, c[0x0][0xbf0] ;  /* 0x0002fc00ff047b82 */ /* 0x014ea20000000a00 */
[----:B------:R-:W4:Y:S01]  /*1000*/  LDCU.64 UR50, c[0x0][0x358] ;  /* 0x00006b00ff3277ac */ /* 0x000f220008000a00 */
[----:B------:R-:W-:Y:S01]  /*1010*/  NOP ;  /* 0x0000000000007918 */ /* 0x000fe20000000000 */
[----:B-----5:R-:W-:-:S13]  /*1020*/  ISETP.NE.AND P0, PT, R0, 0x5, PT ;  /* 0x000000050000780c */ /* 0x020fda0003f05270 */
[----:B----4-:R-:W-:Y:S05]  /*1030*/  @P0 BRA `(.L_x_11) ;  /* 0x0000000000480947 */ /* 0x010fea0003800000 */
        /* <DEDUP_REMOVED lines=16> */
[----:B------:R4:W1:Y:S02]  /*1140*/  SYNCS.EXCH.64 URZ, [UR6+0x118], UR4 ;  /* 0x0001180406ff75b2 */ /* 0x0008640008000100 */
[----:B----4-:R-:W-:Y:S01]  /*1150*/  NOP ;  /* 0x0000000000007918 */ /* 0x010fe20000000000 */
.L_x_11:
[----:B------:R-:W-:Y:S01]  /*1160*/  NOP ;  /* 0x0000000000007918 */ /* 0x000fe20000000000 */
[----:B-1-3--:R-:W-:Y:S06]  /*1170*/  BAR.SYNC.DEFER_BLOCKING 0x0 ;  /* 0x0000000000007b1d */ /* 0x00afec0000010000 */
[----:B------:R-:W1:Y:S01]  /*1180*/  LDCU UR24, c[0x0][0xc0c] ;  /* 0x00018180ff1877ac */ /* 0x000e620008000800 */
[----:B------:R-:W1:Y:S01]  /*1190*/  LDCU UR4, c[0x0][0xbdc] ;  /* 0x00017b80ff0477ac */ /* 0x000e620008000800 */
[----:B------:R-:W3:Y:S01]  /*11a0*/  LDCU UR27, c[0x0][0xbe8] ;  /* 0x00017d00ff1b77ac */ /* 0x000ee20008000800 */
[----:B------:R-:W4:Y:S01]  /*11b0*/  LDCU UR21, c[0x0][0xc10] ;  /* 0x00018200ff1577ac */ /* 0x000f220008000800 */
[----:B------:R-:W-:Y:S01]  /*11c0*/  LOP3.LUT R8, R142, 0x1f, RZ, 0xc0, !PT ;  /* 0x0000001f8e087812 */ /* 0x000fe200078ec0ff */
[----:B------:R-:W4:Y:S01]  /*11d0*/  LDCU.128 UR12, c[0x0][0xba0] ;  /* 0x00017400ff0c77ac */ /* 0x000f220008000c00 */
[----:B--2---:R-:W2:Y:S01]  /*11e0*/  LDG.E R0, desc[UR50][R4.64] ;  /* 0x0000003204007981 */ /* 0x004ea2000c1e1900 */
[----:B------:R-:W2:Y:S03]  /*11f0*/  LDCU.128 UR8, c[0x0][0xbb0] ;  /* 0x00017600ff0877ac */ /* 0x000ea60008000c00 */
[----:B------:R4:W2:Y:S01]  /*1200*/  LDG.E R2, desc[UR50][R4.64+0x4] ;  /* 0x0000043204027981 */ /* 0x0008a2000c1e1900 */
[----:B------:R-:W-:Y:S01]  /*1210*/  CS2R R6, SRZ ;  /* 0x0000000000067805 */ /* 0x000fe2000001ff00 */
[----:B-1----:R-:W-:Y:S01]  /*1220*/  USHF.L.U32 UR24, UR24, UR4, URZ ;  /* 0x0000000418187299 */ /* 0x002fe200080006ff */
[----:B---3--:R-:W-:Y:S01]  /*1230*/  ISETP.GE.AND P0, PT, R8, UR27, PT ;  /* 0x0000001b08007c0c */ /* 0x008fe2000bf06270 */
[----:B----4-:R-:W-:Y:S01]  /*1240*/  USHF.L.U32 UR21, UR21, UR4, URZ ;  /* 0x0000000415157299 */ /* 0x010fe200080006ff */
[----:B------:R-:W1:Y:S11]  /*1250*/  LDCU.128 UR4, c[0x0][0xbc0] ;  /* 0x00017800ff0477ac */ /* 0x000e760008000c00 */
[----:B------:R-:W3:Y:S01]  /*1260*/  @!P0 LDC.64 R10, c[0x0][0xbf0] ;  /* 0x0002fc00ff0a8b82 */ /* 0x000ee20000000a00 */
[----:B------:R-:W-:-:S05]  /*1270*/  IMAD.U32 R5, RZ, RZ, UR24 ;  /* 0x00000018ff057e24 */ /* 0x000fca000f8e00ff */
[----:B------:R-:W-:Y:S01]  /*1280*/  IABS R3, R5 ;  /* 0x0000000500037213 */ /* 0x000fe20000000000 */
[----:B------:R-:W-:-:S03]  /*1290*/  IMAD.U32 R4, RZ, RZ, UR21 ;  /* 0x00000015ff047e24 */ /* 0x000fc6000f8e00ff */
[----:B------:R-:W-:Y:S01]  /*12a0*/  R2UR UR40, R3 ;  /* 0x00000000032872ca */ /* 0x000fe200000e0000 */
[----:B------:R-:W-:Y:S02]  /*12b0*/  IMAD.U32 R12, RZ, RZ, UR14 ;  /* 0x0000000eff0c7e24 */ /* 0x000fe4000f8e00ff */
[----:B---3--:R-:W-:-:S05]  /*12c0*/  @!P0 IMAD.WIDE.U32 R10, R8, 0xc, R10 ;  /* 0x0000000c080a8825 */ /* 0x008fca00078e000a */
[----:B------:R-:W5:Y:S05]  /*12d0*/  @!P0 LDG.E R6, desc[UR50][R10.64] ;  /* 0x000000320a068981 */ /* 0x000f6a000c1e1900 */
[----:B------:R-:W3:Y:S01]  /*12e0*/  I2F.RP R3, UR40 ;  /* 0x0000002800037d06 */ /* 0x000ee20008209400 */
[----:B------:R4:W5:Y:S01]  /*12f0*/  @!P0 LDG.E R7, desc[UR50][R10.64+0x4] ;  /* 0x000004320a078981 */ /* 0x000962000c1e1900 */
[----:B------:R-:W-:Y:S01]  /*1300*/  UISETP.NE.U32.AND UP2, UPT, UR14, URZ, UPT ;  /* 0x000000ff0e00728c */ /* 0x000fe2000bf45070 */
[----:B------:R-:W-:Y:S01]  /*1310*/  IMAD.MOV.U32 R20, RZ, RZ, RZ ;  /* 0x000000ffff147224 */ /* 0x000fe200078e00ff */
[----:B-1----:R-:W-:Y:S01]  /*1320*/  UISETP.NE.U32.AND UP1, UPT, UR4, URZ, UPT ;  /* 0x000000ff0400728c */ /* 0x002fe2000bf25070 */
[----:B------:R-:W-:Y:S01]  /*1330*/  PLOP3.LUT P1, PT, PT, PT, PT, 0x80, 0x8 ;  /* 0x000000000008781c */ /* 0x000fe20003f2f070 */
[----:B------:R-:W-:Y:S01]  /*1340*/  UISETP.NE.AND.EX UP2, UPT, UR15, URZ, UPT, UP2 ;  /* 0x000000ff0f00728c */ /* 0x000fe2000bf45320 */
[----:B------:R-:W-:Y:S01]  /*1350*/  LOP3.LUT R15, R15, 0xfffffffd, RZ, 0xc0, !PT ;  /* 0xfffffffd0f0f7812 */ /* 0x000fe200078ec0ff */
[----:B------:R-:W-:Y:S01]  /*1360*/  UISETP.NE.AND.EX UP1, UPT, UR5, URZ, UPT, UP1 ;  /* 0x000000ff0500728c */ /* 0x000fe2000bf25310 */
[----:B------:R-:W-:Y:S01]  /*1370*/  IMAD.MOV.U32 R14, RZ, RZ, -0x1 ;  /* 0xffffffffff0e7424 */ /* 0x000fe200078e00ff */
[----:B------:R-:W-:Y:S01]  /*1380*/  UISETP.NE.AND UP6, UPT, UR37, 0x8, UPT ;  /* 0x000000082500788c */ /* 0x000fe2000bfc5270 */
[----:B------:R-:W-:Y:S01]  /*1390*/  IMAD.MOV.U32 R16, RZ, RZ, -0x1 ;  /* 0xffffffffff107424 */ /* 0x000fe200078e00ff */
[----:B------:R-:W-:Y:S01]  /*13a0*/  UISETP.NE.AND UP5, UPT, UR37, 0x1, UPT ;  /* 0x000000012500788c */ /* 0x000fe2000bfa5270 */
[----:B---3--:R-:W1:Y:S05]  /*13b0*/  MUFU.RCP R3, R3 ;  /* 0x0000000300037308 */ /* 0x008e6a0000001000 */
[----:B------:R-:W-:Y:S01]  /*13c0*/  @P1 LOP3.LUT R15, R15, 0x2, RZ, 0xfc, !PT ;  /* 0x000000020f0f1812 */ /* 0x000fe200078efcff */
[----:B----4-:R-:W-:-:S02]  /*13d0*/  IMAD.U32 R10, RZ, RZ, UR15 ;  /* 0x0000000fff0a7e24 */ /* 0x010fc4000f8e00ff */
[----:B-1----:R-:W-:-:S04]  /*13e0*/  VIADD R3, R3, 0xffffffe ;  /* 0x0ffffffe03037836 */ /* 0x002fc80000000000 */
[----:B------:R1:W-:Y:S02]  /*13f0*/  F2I.FTZ.U32.TRUNC.NTZ R21, R3 ;  /* 0x0000000300157305 */ /* 0x0003e4000021f000 */
[----:B-1----:R-:W-:-:S05]  /*1400*/  IABS R3, R5 ;  /* 0x0000000500037213 */ /* 0x002fca0000000000 */
[----:B------:R-:W-:Y:S01]  /*1410*/  IMAD.MOV R3, RZ, RZ, -R3 ;  /* 0x000000ffff037224 */ /* 0x000fe200078e0a03 */
[----:B--2---:R-:W-:Y:S02]  /*1420*/  R2UR UR19, R0 ;  /* 0x00000000001372ca */ /* 0x004fe400000e0000 */
[----:B------:R-:W-:Y:S02]  /*1430*/  IABS R0, R4 ;  /* 0x0000000400007213 */ /* 0x000fe40000000000 */
[----:B------:R-:W-:Y:S02]  /*1440*/  R2UR UR16, R2 ;  /* 0x00000000021072ca */ /* 0x000fe400000e0000 */
[----:B------:R-:W-:-:S07]  /*1450*/  R2UR UR39, R0 ;  /* 0x00000000002772ca */ /* 0x000fce00000e0000 */
[----:B------:R-:W-:-:S04]  /*1460*/  UIADD3 UR29, UP0, UPT, UR19, UR12, URZ ;  /* 0x0000000c131d7290 */ /* 0x000fc8000ff1e0ff */
[----:B------:R-:W-:Y:S02]  /*1470*/  ULEA.HI.X.SX32 UR19, UR19, UR13, 0x1, UP0 ;  /* 0x0000000d13137291 */ /* 0x000fe400080f0eff */
[----:B------:R-:W-:Y:S01]  /*1480*/  UIADD3 UR29, UP0, UPT, UR29, -0x1, URZ ;  /* 0xffffffff1d1d7890 */ /* 0x000fe2000ff1e0ff */
[----:B------:R-:W1:Y:S03]  /*1490*/  I2F.RP R0, UR39 ;  /* 0x0000002700007d06 */ /* 0x000e660008209400 */
[----:B------:R-:W-:Y:S02]  /*14a0*/  UIADD3.X UR19, UPT, UPT, UR19, -0x1, URZ, UP0, !UPT ;  /* 0xffffffff13137890 */ /* 0x000fe400087fe4ff */
[----:B------:R-:W-:-:S04]  /*14b0*/  UIADD3 UR36, UP0, UPT, UR29, UR9, URZ ;  /* 0x000000091d247290 */ /* 0x000fc8000ff1e0ff */
[----:B------:R-:W-:Y:S02]  /*14c0*/  UIADD3.X UR30, UPT, UPT, URZ, UR19, URZ, UP0, !UPT ;  /* 0x00000013ff1e7290 */ /* 0x000fe400087fe4ff */
[----:B------:R-:W-:Y:S02]  /*14d0*/  UIADD3 UR18, UP0, UPT, UR16, UR10, URZ ;  /* 0x0000000a10127290 */ /* 0x000fe4000ff1e0ff */
[----:B------:R-:W-:Y:S02]  /*14e0*/  UIMAD.WIDE.U32 UR52, UR36, UR14, URZ ;  /* 0x0000000e243472a5 */ /* 0x000fe4000f8e00ff */
[----:B------:R-:W-:Y:S01]  /*14f0*/  IMAD.WIDE.U32 R12, R12, UR30, RZ ;  /* 0x0000001e0c0c7c25 */ /* 0x000fe2000f8e00ff */
[----:B-1----:R-:W1:Y:S01]  /*1500*/  MUFU.RCP R0, R0 ;  /* 0x0000000000007308 */ /* 0x002e620000001000 */
[----:B------:R-:W-:Y:S02]  /*1510*/  ULEA.HI.X.SX32 UR16, UR16, UR11, 0x1, UP0 ;  /* 0x0000000b10107291 */ /* 0x000fe400080f0eff */
[----:B------:R-:W-:Y:S01]  /*1520*/  UIADD3 UR18, UP0, UPT, UR18, -0x1, URZ ;  /* 0xffffffff12127890 */ /* 0x000fe2000ff1e0ff */
[----:B------:R-:W-:Y:S01]  /*1530*/  IMAD.WIDE.U32 R10, P0, R10, UR36, R12 ;  /* 0x000000240a0a7c25 */ /* 0x000fe2000f80000c */
[----:B------:R-:W2:Y:S02]  /*1540*/  S2UR UR36, SR_CgaCtaId ;  /* 0x00000000002479c3 */ /* 0x000ea40000008800 */
[----:B------:R-:W-:Y:S01]  /*1550*/  UIADD3.X UR16, UPT, UPT, UR16, -0x1, URZ, UP0, !UPT ;  /* 0xffffffff10107890 */ /* 0x000fe200087fe4ff */
[----:B------:R-:W-:Y:S01]  /*1560*/  IMAD.X R2, RZ, RZ, RZ, P0 ;  /* 0x000000ffff027224 */ /* 0x000fe200000e06ff */
[----:B------:R-:W-:Y:S01]  /*1570*/  R2UR UR44, R10 ;  /* 0x000000000a2c72ca */ /* 0x000fe200000e0000 */
[----:B------:R-:W-:Y:S01]  /*1580*/  UIADD3 UR41, UP0, UPT, UR18, UR7, URZ ;  /* 0x0000000712297290 */ /* 0x000fe2000ff1e0ff */
[----:B------:R-:W-:-:S02]  /*1590*/  R2UR UR45, R11 ;  /* 0x000000000b2d72ca */ /* 0x000fc400000e0000 */
[----:B------:R-:W-:Y:S02]  /*15a0*/  CS2R R10, SRZ ;  /* 0x00000000000a7805 */ /* 0x000fe4000001ff00 */
[----:B------:R-:W-:Y:S01]  /*15b0*/  R2UR UR43, R2 ;  /* 0x00000000022b72ca */ /* 0x000fe200000e0000 */
[----:B------:R-:W-:Y:S01]  /*15c0*/  UIADD3.X UR38, UPT, UPT, URZ, UR16, URZ, UP0, !UPT ;  /* 0x00000010ff267290 */ /* 0x000fe200087fe4ff */
[----:B------:R-:W-:Y:S01]  /*15d0*/  IMAD.MOV R2, RZ, RZ, -R21 ;  /* 0x000000ffff027224 */ /* 0x000fe200078e0a15 */
[----:B------:R-:W-:Y:S01]  /*15e0*/  UIMAD.WIDE.U32 UR46, UR41, UR4, URZ ;  /* 0x00000004292e72a5 */ /* 0x000fe2000f8e00ff */
[----:B-1----:R-:W-:Y:S01]  /*15f0*/  VIADD R0, R0, 0xffffffe ;  /* 0x0ffffffe00007836 */ /* 0x002fe20000000000 */
[----:B------:R-:W-:Y:S01]  /*1600*/  UIMAD.WIDE.U32 UR48, UR38, UR4, URZ ;  /* 0x00000004263072a5 */ /* 0x000fe2000f8e00ff */
[----:B------:R-:W-:Y:S01]  /*1610*/  IMAD R9, R2, UR40, RZ ;  /* 0x0000002802097c24 */ /* 0x000fe2000f8e02ff */
[----:B------:R-:W-:-:S03]  /*1620*/  UIADD3 URZ, UP3, UPT, UR53, UR44, URZ ;  /* 0x0000002c35ff7290 */ /* 0x000fc6000ff7e0ff */
[----:B------:R-:W1:Y:S01]  /*1630*/  F2I.FTZ.U32.TRUNC.NTZ R0, R0 ;  /* 0x0000000000007305 */ /* 0x000e62000021f000 */
[----:B------:R-:W-:Y:S01]  /*1640*/  UMOV UR42, UR45 ;  /* 0x0000002d002a7c82 */ /* 0x000fe20008000000 */
[----:B------:R-:W-:Y:S01]  /*1650*/  UIMAD.WIDE.U32 UR48, UP0, UR41, UR5, UR48 ;  /* 0x00000005293072a5 */ /* 0x000fe2000f800030 */
[----:B------:R-:W-:Y:S01]  /*1660*/  R2UR UR46, R3 ;  /* 0x00000000032e72ca */ /* 0x000fe200000e0000 */
[----:B------:R-:W-:Y:S02]  /*1670*/  UIMAD.WIDE.U32.X UR44, UR30, UR15, UR42, UP3 ;  /* 0x0000000f1e2c72a5 */ /* 0x000fe400098e042a */
[----:B------:R-:W-:Y:S02]  /*1680*/  UIADD3.X UR43, UPT, UPT, URZ, URZ, URZ, UP0, !UPT ;  /* 0x000000ffff2b7290 */ /* 0x000fe400087fe4ff */
[----:B------:R-:W-:Y:S02]  /*1690*/  USEL UR29, UR29, UR44, !UP2 ;  /* 0x0000002c1d1d7287 */ /* 0x000fe4000d000000 */
[----:B------:R-:W-:Y:S01]  /*16a0*/  USEL UR19, UR19, UR45, !UP2 ;  /* 0x0000002d13137287 */ /* 0x000fe2000d000000 */
[----:B------:R-:W-:Y:S01]  /*16b0*/  R2UR UR44, R20 ;  /* 0x00000000142c72ca */ /* 0x000fe200000e0000 */
[----:B------:R-:W-:Y:S01]  /*16c0*/  UIADD3 URZ, UP0, UPT, UR47, UR48, URZ ;  /* 0x000000302fff7290 */ /* 0x000fe2000ff1e0ff */
[----:B------:R-:W-:Y:S01]  /*16d0*/  R2UR UR45, R21 ;  /* 0x00000000152d72ca */ /* 0x000fe200000e0000 */
[----:B------:R-:W-:Y:S01]  /*16e0*/  UMOV UR42, UR49 ;  /* 0x00000031002a7c82 */ /* 0x000fe20008000000 */
[----:B------:R-:W-:-:S02]  /*16f0*/  USHF.R.U64 UR19, UR29, UR8, UR19 ;  /* 0x000000081d137299 */ /* 0x000fc40008001213 */
[----:B------:R-:W-:Y:S02]  /*1700*/  UIMAD.WIDE.U32.X UR42, UR38, UR5, UR42, UP0 ;  /* 0x00000005262a72a5 */ /* 0x000fe400080e042a */
[----:B------:R-:W-:Y:S02]  /*1710*/  UIADD3 UR47, UPT, UPT, UR24, -0x1, UR19 ;  /* 0xffffffff182f7890 */ /* 0x000fe4000fffe013 */
[----:B------:R-:W-:Y:S02]  /*1720*/  USEL UR18, UR18, UR42, !UP1 ;  /* 0x0000002a12127287 */ /* 0x000fe4000c800000 */
[----:B------:R-:W-:Y:S01]  /*1730*/  USEL UR16, UR16, UR43, !UP1 ;  /* 0x0000002b10107287 */ /* 0x000fe2000c800000 */
[----:B-1----:R-:W-:Y:S01]  /*1740*/  R2UR UR43, R0 ;  /* 0x00000000002b72ca */ /* 0x002fe200000e0000 */
[----:B------:R-:W-:Y:S01]  /*1750*/  IMAD.U32 R0, RZ, RZ, UR47 ;  /* 0x0000002fff007e24 */ /* 0x000fe2000f8e00ff */
[----:B------:R-:W-:Y:S01]  /*1760*/  UMOV UR42, URZ ;  /* 0x000000ff002a7c82 */ /* 0x000fe20008000000 */
[----:B------:R-:W-:Y:S01]  /*1770*/  USHF.R.U64 UR16, UR18, UR6, UR16 ;  /* 0x0000000612107299 */ /* 0x000fe20008001210 */
[----:B------:R-:W-:Y:S01]  /*1780*/  IMAD.HI.U32 R2, R21, R9, UR44 ;  /* 0x0000002c15027e27 */ /* 0x000fe2000f8e0009 */
[----:B------:R-:W1:Y:S01]  /*1790*/  LDCU UR29, c[0x0][0xbe0] ;  /* 0x00017c00ff1d77ac */ /* 0x000e620008000800 */
[----:B------:R-:W-:-:S02]  /*17a0*/  IABS R0, R0 ;  /* 0x0000000000007213 */ /* 0x000fc40000000000 */
[----:B------:R-:W-:Y:S01]  /*17b0*/  IMAD.MOV.U32 R9, RZ, RZ, RZ ;  /* 0x000000ffff097224 */ /* 0x000fe200078e00ff */
[----:B------:R-:W-:Y:S01]  /*17c0*/  UIADD3 UR45, UPT, UPT, UR21, -0x1, UR16 ;  /* 0xffffffff152d7890 */ /* 0x000fe2000fffe010 */
[----:B------:R-:W-:Y:S01]  /*17d0*/  R2UR UR19, R2 ;  /* 0x00000000021372ca */ /* 0x000fe200000e0000 */
[----:B------:R-:W-:Y:S01]  /*17e0*/  ULOP3.LUT UR41, URZ, UR21, URZ, 0x33, !UPT ;  /* 0x00000015ff297292 */ /* 0x000fe2000f8e33ff */
[----:B------:R-:W-:Y:S01]  /*17f0*/  R2UR UR16, R0 ;  /* 0x00000000001072ca */ /* 0x000fe200000e0000 */
[----:B------:R-:W-:Y:S01]  /*1800*/  UIADD3 UR18, UPT, UPT, URZ, -UR43, URZ ;  /* 0x8000002bff127290 */ /* 0x000fe2000fffe0ff */
[----:B------:R-:W-:Y:S01]  /*1810*/  IABS R0, R4 ;  /* 0x0000000400007213 */ /* 0x000fe20000000000 */
[----:B------:R-:W-:Y:S02]  /*1820*/  IMAD.U32 R2, RZ, RZ, UR45 ;  /* 0x0000002dff027e24 */ /* 0x000fe4000f8e00ff */
[----:B------:R-:W-:Y:S02]  /*1830*/  UIMAD UR18, UR18, UR39, URZ ;  /* 0x00000027121272a4 */ /* 0x000fe4000f8e02ff */
[----:B------:R-:W-:Y:S01]  /*1840*/  IMAD.MOV R0, RZ, RZ, -R0 ;  /* 0x000000ffff007224 */ /* 0x000fe200078e0a00 */
[----:B------:R-:W-:Y:S01]  /*1850*/  IABS R2, R2 ;  /* 0x0000000200027213 */ /* 0x000fe20000000000 */
[----:B------:R-:W-:-:S02]  /*1860*/  UIMAD.WIDE.U32 UR42, UR43, UR18, UR42 ;  /* 0x000000122b2a72a5 */ /* 0x000fc4000f8e002a */
[----:B------:R-:W-:Y:S01]  /*1870*/  ULOP3.LUT UR42, URZ, UR24, URZ, 0x33, !UPT ;  /* 0x00000018ff2a7292 */ /* 0x000fe2000f8e33ff */
[----:B------:R-:W-:Y:S01]  /*1880*/  R2UR UR44, R2 ;  /* 0x00000000022c72ca */ /* 0x000fe200000e0000 */
[----:B------:R-:W-:Y:S01]  /*1890*/  UIMAD.WIDE.U32 UR48, UR19, UR16, URZ ;  /* 0x00000010133072a5 */ /* 0x000fe2000f8e00ff */
[----:B------:R-:W-:Y:S01]  /*18a0*/  R2UR UR38, R0 ;  /* 0x00000000002672ca */ /* 0x000fe200000e0000 */
[----:B------:R-:W3:Y:S01]  /*18b0*/  LDC.64 R2, c[0x0][0xbd0] ;  /* 0x0002f400ff027b82 */ /* 0x000ee20000000a00 */
[----:B------:R-:W4:Y:S04]  /*18c0*/  LDCU UR18, c[0x0][0x374] ;  /* 0x00006e80ff1277ac */ /* 0x000f280008000800 */
[----:B------:R-:W-:Y:S02]  /*18d0*/  UMOV UR19, UR49 ;  /* 0x0000003100137c82 */ /* 0x000fe40008000000 */
[----:B------:R-:W-:Y:S01]  /*18e0*/  UIMAD UR46, UR19, UR46, UR16 ;  /* 0x0000002e132e72a4 */ /* 0x000fe2000f8e0210 */
[----:B------:R-:W2:Y:S02]  /*18f0*/  LDCU.U8 UR16, c[0x0][0xbd8] ;  /* 0x00017b00ff1077ac */ /* 0x000ea40008000000 */
[----:B------:R-:W-:-:S02]  /*1900*/  UIMAD.WIDE.U32 UR48, UR43, UR44, URZ ;  /* 0x0000002c2b3072a5 */ /* 0x000fc4000f8e00ff */
[----:B------:R-:W-:-:S05]  /*1910*/  UISETP.GT.U32.AND UP3, UPT, UR40, UR46, UPT ;  /* 0x0000002e2800728c */ /* 0x000fca000bf64070 */
[----:B------:R-:W-:Y:S01]  /*1920*/  UMOV UR19, UR49 ;  /* 0x0000003100137c82 */ /* 0x000fe20008000000 */
[----:B----4-:R-:W-:Y:S02]  /*1930*/  UIMAD.WIDE.U32 UR48, UR28, UR18, URZ ;  /* 0x000000121c3072a5 */ /* 0x010fe4000f8e00ff */
[----:B------:R-:W-:-:S03]  /*1940*/  UIMAD UR44, UR19, UR38, UR44 ;  /* 0x00000026132c72a4 */ /* 0x000fc6000f8e022c */
[----:B------:R-:W-:Y:S01]  /*1950*/  UMOV UR19, 0x400 ;  /* 0x0000040000137882 */ /* 0x000fe20000000000 */
[----:B------:R-:W-:Y:S01]  /*1960*/  UISETP.GT.U32.AND UP0, UPT, UR39, UR44, UPT ;  /* 0x0000002c2700728c */ /* 0x000fe2000bf04070 */
[----:B--2---:R-:W-:Y:S01]  /*1970*/  ISETP.NE.AND P1, PT, RZ, UR16, PT ;  /* 0x00000010ff007c0c */ /* 0x004fe2000bf25270 */
[----:B------:R-:W-:Y:S02]  /*1980*/  @!UP3 UIADD3 UR46, UPT, UPT, UR46, -UR40, URZ ;  /* 0x800000282e2eb290 */ /* 0x000fe4000fffe0ff */
[----:B------:R-:W-:Y:S02]  /*1990*/  ULEA UR36, UR36, UR19, 0x18 ;  /* 0x0000001324247291 */ /* 0x000fe4000f8ec0ff */
[----:B-1----:R-:W-:Y:S02]  /*19a0*/  UISETP.NE.AND UP3, UPT, UR29, 0x1, UPT ;  /* 0x000000011d00788c */ /* 0x002fe4000bf65270 */
[----:B------:R-:W-:Y:S02]  /*19b0*/  UIADD3 UR29, UPT, UPT, UR36, 0x260, URZ ;  /* 0x00000260241d7890 */ /* 0x000fe4000fffe0ff */
[----:B------:R-:W-:-:S02]  /*19c0*/  UIADD3 UR36, UPT, UPT, UR36, 0x1c0, URZ ;  /* 0x000001c024247890 */ /* 0x000fc4000fffe0ff */
[----:B------:R-:W-:Y:S02]  /*19d0*/  @!UP0 UIADD3 UR44, UPT, UPT, UR44, -UR39, URZ ;  /* 0x800000272c2c8290 */ /* 0x000fe4000fffe0ff */
[----:B------:R-:W-:Y:S02]  /*19e0*/  UISETP.GT.U32.AND UP0, UPT, UR40, UR46, UPT ;  /* 0x0000002e2800728c */ /* 0x000fe4000bf04070 */
[----:B------:R-:W-:Y:S02]  /*19f0*/  @UP6 USEL UR36, UR36, UR29, !UP5 ;  /* 0x0000001d24246287 */ /* 0x000fe4000e800000 */
[----:B------:R-:W-:Y:S02]  /*1a00*/  UISETP.GT.U32.AND UP5, UPT, UR39, UR44, UPT ;  /* 0x0000002c2700728c */ /* 0x000fe4000bfa4070 */
[----:B------:R-:W-:Y:S02]  /*1a10*/  UISETP.GE.AND UP6, UPT, UR47, URZ, UPT ;  /* 0x000000ff2f00728c */ /* 0x000fe4000bfc6270 */
[----:B------:R-:W-:Y:S01]  /*1a20*/  USEL UR30, UR31, UR17, !UP3 ;  /* 0x000000111f1e7287 */ /* 0x000fe2000d800000 */
[----:B------:R-:W1:Y:S02]  /*1a30*/  LDCU UR19, c[0x0][0x378] ;  /* 0x00006f00ff1377ac */ /* 0x000e640008000800 */
[----:B------:R-:W-:-:S02]  /*1a40*/  @!UP0 UIADD3 UR46, UPT, UPT, UR46, -UR40, URZ ;  /* 0x800000282e2e8290 */ /* 0x000fc4000fffe0ff */
[----:B------:R-:W-:Y:S02]  /*1a50*/  UISETP.GE.AND UP0, UPT, UR45, URZ, UPT ;  /* 0x000000ff2d00728c */ /* 0x000fe4000bf06270 */
[----:B------:R-:W-:Y:S02]  /*1a60*/  USEL UR17, UR17, UR31, !UP3 ;  /* 0x0000001f11117287 */ /* 0x000fe4000d800000 */
[----:B------:R-:W-:Y:S01]  /*1a70*/  USEL UR18, UR28, UR18, !UP3 ;  /* 0x000000121c127287 */ /* 0x000fe2000d800000 */
[----:B------:R-:W-:Y:S01]  /*1a80*/  UMOV UR31, URZ ;  /* 0x000000ff001f7c82 */ /* 0x000fe20008000000 */
[----:B------:R-:W-:Y:S02]  /*1a90*/  @!UP5 UIADD3 UR44, UPT, UPT, UR44, -UR39, URZ ;  /* 0x800000272c2cd290 */ /* 0x000fe4000fffe0ff */
[----:B------:R-:W-:Y:S02]  /*1aa0*/  UIMAD.WIDE.U32 UR52, UR17, UR18, UR30 ;  /* 0x00000012113472a5 */ /* 0x000fe4000f8e001e */
[----:B------:R-:W-:-:S02]  /*1ab0*/  @!UP6 UIADD3 UR46, UPT, UPT, -UR46, URZ, URZ ;  /* 0x000000ff2e2ee290 */ /* 0x000fc4000fffe1ff */
[----:B------:R-:W-:Y:S02]  /*1ac0*/  UISETP.NE.AND UP6, UPT, UR24, URZ, UPT ;  /* 0x000000ff1800728c */ /* 0x000fe4000bfc5270 */
[----:B------:R-:W-:Y:S02]  /*1ad0*/  UISETP.NE.AND UP5, UPT, UR21, URZ, UPT ;  /* 0x000000ff1500728c */ /* 0x000fe4000bfa5270 */
[----:B------:R-:W-:Y:S01]  /*1ae0*/  @!UP0 UIADD3 UR44, UPT, UPT, -UR44, URZ, URZ ;  /* 0x000000ff2c2c8290 */ /* 0x000fe2000fffe1ff */
[----:B------:R-:W-:Y:S01]  /*1af0*/  UMOV UR17, UR53 ;  /* 0x0000003500117c82 */ /* 0x000fe20008000000 */
[----:B------:R-:W-:Y:S01]  /*1b00*/  USEL UR46, UR42, UR46, !UP6 ;  /* 0x0000002e2a2e7287 */ /* 0x000fe2000f000000 */
[----:B------:R-:W-:Y:S01]  /*1b10*/  IMAD.U32 R0, RZ, RZ, UR17 ;  /* 0x00000011ff007e24 */ /* 0x000fe2000f8e00ff */
[----:B------:R-:W-:Y:S01]  /*1b20*/  USEL UR44, UR41, UR44, !UP5 ;  /* 0x0000002c292c7287 */ /* 0x000fe2000e800000 */
[----:B------:R-:W-:Y:S01]  /*1b30*/  UMOV UR18, UR52 ;  /* 0x0000003400127c82 */ /* 0x000fe20008000000 */
[----:B------:R-:W-:Y:S01]  /*1b40*/  UIADD3 UR46, UPT, UPT, UR47, -UR46, URZ ;  /* 0x8000002e2f2e7290 */ /* 0x000fe2000fffe0ff */
[----:B---3--:R-:W-:Y:S01]  /*1b50*/  ISETP.LE.U32.AND P0, PT, R2, UR18, PT ;  /* 0x0000001202007c0c */ /* 0x008fe2000bf03070 */
[----:B------:R-:W-:Y:S01]  /*1b60*/  UIADD3 UR44, UPT, UPT, UR45, -UR44, URZ ;  /* 0x8000002c2d2c7290 */ /* 0x000fe2000fffe0ff */
[----:B------:R-:W-:Y:S01]  /*1b70*/  IMAD.U32 R2, RZ, RZ, UR37 ;  /* 0x00000025ff027e24 */ /* 0x000fe2000f8e00ff */
[----:B-1----:R-:W-:Y:S01]  /*1b80*/  UIMAD.WIDE.U32 UR28, UR48, UR19, URZ ;  /* 0x00000013301c72a5 */ /* 0x002fe2000f8e00ff */
[----:B------:R-:W-:Y:S01]  /*1b90*/  ISETP.GE.U32.AND.EX P0, PT, R0, R3, PT, P0 ;  /* 0x000000030000720c */ /* 0x000fe20003f06100 */
[----:B------:R-:W-:Y:S01]  /*1ba0*/  UIMAD UR48, UR46, UR44, URZ ;  /* 0x0000002c2e3072a4 */ /* 0x000fe2000f8e02ff */
[----:B------:R-:W-:Y:S01]  /*1bb0*/  IMAD.MOV.U32 R0, RZ, RZ, -0x1 ;  /* 0xffffffffff007424 */ /* 0x000fe200078e00ff */
[----:B------:R-:W-:Y:S01]  /*1bc0*/  USEL UR44, UR44, UR46, !UP3 ;  /* 0x0000002e2c2c7287 */ /* 0x000fe2000d800000 */
[----:B------:R-:W-:Y:S01]  /*1bd0*/  ISETP.NE.OR P2, PT, R2, 0x2, !P2 ;  /* 0x000000020200780c */ /* 0x000fe20005745670 */
[----:B------:R-:W-:-:S02]  /*1be0*/  UIMAD UR19, UR49, UR19, URZ ;  /* 0x00000013311372a4 */ /* 0x000fc4000f8e02ff */
[----:B------:R-:W-:Y:S01]  /*1bf0*/  USHF.R.S32.HI UR49, URZ, 0x1f, UR48 ;  /* 0x0000001fff317899 */ /* 0x000fe20008011430 */
[----:B------:R-:W-:Y:S01]  /*1c00*/  IMAD.U32 R18, RZ, RZ, UR48 ;  /* 0x00000030ff127e24 */ /* 0x000fe2000f8e00ff */
[----:B------:R-:W-:Y:S01]  /*1c10*/  USHF.R.S32.HI UR45, URZ, 0x1f, UR44 ;  /* 0x0000001fff2d7899 */ /* 0x000fe2000801142c */
[----:B------:R-:W-:Y:S01]  /*1c20*/  IMAD.U32 R12, RZ, RZ, UR44 ;  /* 0x0000002cff0c7e24 */ /* 0x000fe2000f8e00ff */
[----:B------:R-:W-:Y:S02]  /*1c30*/  UIADD3 UR19, UPT, UPT, UR29, UR19, URZ ;  /* 0x000000131d137290 */ /* 0x000fe4000fffe0ff */
[----:B------:R-:W-:Y:S02]  /*1c40*/  IMAD.U32 R19, RZ, RZ, UR49 ;  /* 0x00000031ff137e24 */ /* 0x000fe4000f8e00ff */
[----:B------:R-:W-:Y:S01]  /*1c50*/  IMAD.U32 R13, RZ, RZ, UR45 ;  /* 0x0000002dff0d7e24 */ /* 0x000fe2000f8e00ff */
[----:B------:R-:W-:Y:S07]  /*1c60*/  @P0 BRA P1, `(.L_x_12) ;  /* 0x0000001400e00947 */ /* 0x000fee0000800000 */
[----:B------:R-:W-:Y:S01]  /*1c70*/  IMAD.U32 R3, RZ, RZ, UR17 ;  /* 0x00000011ff037e24 */ /* 0x000fe2000f8e00ff */
[----:B------:R-:W-:Y:S02]  /*1c80*/  ISETP.LE.U32.AND P0, PT, R18, UR18, PT ;  /* 0x0000001212007c0c */ /* 0x000fe4000bf03070 */
[----:B------:R-:W-:Y:S01]  /*1c90*/  CS2R R10, SRZ ;  /* 0x00000000000a7805 */ /* 0x000fe2000001ff00 */
[----:B------:R-:W-:Y:S01]  /*1ca0*/  IMAD.MOV.U32 R9, RZ, RZ, RZ ;  /* 0x000000ffff097224 */ /* 0x000fe200078e00ff */
[----:B------:R-:W-:-:S13]  /*1cb0*/  ISETP.GE.U32.AND.EX P0, PT, R3, R19, PT, P0 ;  /* 0x000000130300720c */ /* 0x000fda0003f06100 */
[----:B------:R-:W-:Y:S05]  /*1cc0*/  @!P0 BRA `(.L_x_13) ;  /* 0x0000001000bc8947 */ /* 0x000fea0003800000 */
[----:B------:R-:W-:Y:S02]  /*1cd0*/  VIADD R0, R8, 0x20 ;  /* 0x0000002008007836 */ /* 0x000fe40000000000 */
[----:B------:R-:W-:Y:S02]  /*1ce0*/  IMAD.MOV.U32 R11, RZ, RZ, R8 ;  /* 0x000000ffff0b7224 */ /* 0x000fe400078e0008 */
[----:B-----5:R-:W-:Y:S01]  /*1cf0*/  IMAD.MOV.U32 R3, RZ, RZ, R7 ;  /* 0x000000ffff037224 */ /* 0x020fe200078e0007 */
[----:B------:R-:W-:Y:S02]  /*1d00*/  ISETP.GE.AND P0, PT, R0, UR27, PT ;  /* 0x0000001b00007c0c */ /* 0x000fe4000bf06270 */
[----:B------:R-:W-:Y:S02]  /*1d10*/  ISETP.GE.AND P1, PT, R11, UR27, PT ;  /* 0x0000001b0b007c0c */ /* 0x000fe4000bf26270 */
[----:B------:R-:W-:Y:S01]  /*1d20*/  MOV R10, UR12 ;  /* 0x0000000c000a7c02 */ /* 0x000fe20008000f00 */
[----:B------:R-:W-:Y:S01]  /*1d30*/  IMAD.U32 R9, RZ, RZ, UR13 ;  /* 0x0000000dff097e24 */ /* 0x000fe2000f8e00ff */
[----:B------:R-:W-:-:S07]  /*1d40*/  MOV R0, R6 ;  /* 0x0000000600007202 */ /* 0x000fce0000000f00 */
[----:B------:R-:W1:Y:S01]  /*1d50*/  @!P0 LDC.64 R22, c[0x0][0xbf0] ;  /* 0x0002fc00ff168b82 */ /* 0x000e620000000a00 */
[----:B------:R-:W-:Y:S01]  /*1d60*/  UIADD3 UR12, UP0, UPT, UR10, -0x1, URZ ;  /* 0xffffffff0a0c7890 */ /* 0x000fe2000ff1e0ff */
[----:B------:R-:W-:Y:S03]  /*1d70*/  BSSY.RECONVERGENT B0, `(.L_x_14) ;  /* 0x0000050000007945 */ /* 0x000fe60003800200 */
[----:B------:R-:W-:Y:S01]  /*1d80*/  UIADD3.X UR13, UPT, UPT, UR11, -0x1, URZ, UP0, !UPT ;  /* 0xffffffff0b0d7890 */ /* 0x000fe200087fe4ff */
[----:B------:R-:W-:Y:S01]  /*1d90*/  MOV R19, 0x7fffffff ;  /* 0x7fffffff00137802 */ /* 0x000fe20000000f00 */
[----:B------:R-:W-:Y:S02]  /*1da0*/  IMAD.MOV.U32 R17, RZ, RZ, RZ ;  /* 0x000000ffff117224 */ /* 0x000fe400078e00ff */
[----:B-1----:R-:W-:-:S05]  /*1db0*/  @!P0 IMAD.WIDE.U32 R22, R11, 0xc, R22 ;  /* 0x0000000c0b168825 */ /* 0x002fca00078e0016 */
[----:B------:R1:W5:Y:S04]  /*1dc0*/  @!P0 LDG.E R6, desc[UR50][R22.64+0x180] ;  /* 0x0001803216068981 */ /* 0x000368000c1e1900 */
[----:B------:R1:W5:Y:S01]  /*1dd0*/  @!P0 LDG.E R7, desc[UR50][R22.64+0x184] ;  /* 0x0001843216078981 */ /* 0x000362000c1e1900 */
[----:B------:R-:W-:-:S04]  /*1de0*/  IADD3 R10, P0, PT, R10, -0x1, RZ ;  /* 0xffffffff0a0a7810 */ /* 0x000fc80007f1e0ff */
[----:B------:R-:W-:Y:S01]  /*1df0*/  IADD3.X R9, PT, PT, R9, -0x1, RZ, P0, !PT ;  /* 0xffffffff09097810 */ /* 0x000fe200007fe4ff */
[----:B------:R-:W-:Y:S08]  /*1e00*/  @P1 BRA `(.L_x_15) ;  /* 0x0000000400181947 */ /* 0x000ff00003800000 */
[C---:B------:R-:W-:Y:S01]  /*1e10*/  IADD3 R2, P1, PT, R0.reuse, R10, RZ ;  /* 0x0000000a00027210 */ /* 0x040fe20007f3e0ff */
[----:B------:R-:W-:Y:S01]  /*1e20*/  IMAD.MOV.U32 R20, RZ, RZ, RZ ;  /* 0x000000ffff147224 */ /* 0x000fe200078e00ff */
[C---:B------:R-:W-:Y:S02]  /*1e30*/  IADD3 R13, P0, PT, R3.reuse, UR12, RZ ;  /* 0x0000000c030d7c10 */ /* 0x040fe4000ff1e0ff */
[----:B------:R-:W-:Y:S02]  /*1e40*/  LEA.HI.X.SX32 R0, R0, R9, 0x1, P1 ;  /* 0x0000000900007211 */ /* 0x000fe400008f0eff */
[----:B------:R-:W-:Y:S02]  /*1e50*/  IADD3 R24, P1, PT, R2, UR9, RZ ;  /* 0x0000000902187c10 */ /* 0x000fe4000ff3e0ff */
[----:B------:R-:W-:Y:S02]  /*1e60*/  LEA.HI.X.SX32 R12, R3, UR13, 0x1, P0 ;  /* 0x0000000d030c7c11 */ /* 0x000fe400080f0eff */
[----:B------:R-:W-:Y:S01]  /*1e70*/  IADD3 R17, P0, PT, R13, UR7, RZ ;  /* 0x000000070d117c10 */ /* 0x000fe2000ff1e0ff */
[----:B------:R-:W-:-:S04]  /*1e80*/  IMAD.X R3, RZ, RZ, R0, P1 ;  /* 0x000000ffff037224 */ /* 0x000fc800008e0600 */
[----:B------:R-:W-:Y:S02]  /*1e90*/  IMAD.X R16, RZ, RZ, R12, P0 ;  /* 0x000000ffff107224 */ /* 0x000fe400000e060c */
[----:B-1----:R-:W-:-:S04]  /*1ea0*/  IMAD.WIDE.U32 R22, R3, UR14, RZ ;  /* 0x0000000e03167c25 */ /* 0x002fc8000f8e00ff */
[----:B------:R-:W-:-:S04]  /*1eb0*/  IMAD.WIDE.U32 R18, R16, UR4, RZ ;  /* 0x0000000410127c25 */ /* 0x000fc8000f8e00ff */
[----:B------:R-:W-:-:S04]  /*1ec0*/  IMAD.WIDE.U32 R22, P1, R24, UR15, R22 ;  /* 0x0000000f18167c25 */ /* 0x000fc8000f820016 */
[----:B------:R-:W-:-:S04]  /*1ed0*/  IMAD.WIDE.U32 R24, R24, UR14, RZ ;  /* 0x0000000e18187c25 */ /* 0x000fc8000f8e00ff */
[----:B------:R-:W-:-:S04]  /*1ee0*/  IMAD.WIDE.U32 R18, P0, R17, UR5, R18 ;  /* 0x0000000511127c25 */ /* 0x000fc8000f800012 */
[----:B------:R-:W-:-:S04]  /*1ef0*/  IMAD.WIDE.U32 R26, R17, UR4, RZ ;  /* 0x00000004111a7c25 */ /* 0x000fc8000f8e00ff */
[----:B------:R-:W-:Y:S01]  /*1f00*/  IMAD.X R29, RZ, RZ, RZ, P1 ;  /* 0x000000ffff1d7224 */ /* 0x000fe200008e06ff */
[----:B------:R-:W-:Y:S01]  /*1f10*/  IADD3 RZ, P1, PT, R25, R22, RZ ;  /* 0x0000001619ff7210 */ /* 0x000fe20007f3e0ff */
[----:B------:R-:W-:Y:S01]  /*1f20*/  IMAD.X R25, RZ, RZ, RZ, P0 ;  /* 0x000000ffff197224 */ /* 0x000fe200000e06ff */
[----:B------:R-:W-:Y:S01]  /*1f30*/  IADD3 RZ, P0, PT, R27, R18, RZ ;  /* 0x000000121bff7210 */ /* 0x000fe20007f1e0ff */
[----:B------:R-:W-:Y:S02]  /*1f40*/  IMAD.MOV.U32 R24, RZ, RZ, R19 ;  /* 0x000000ffff187224 */ /* 0x000fe400078e0013 */
[----:B------:R-:W-:Y:S02]  /*1f50*/  IMAD.MOV.U32 R28, RZ, RZ, R23 ;  /* 0x000000ffff1c7224 */ /* 0x000fe400078e0017 */
[----:B------:R-:W-:Y:S01]  /*1f60*/  IMAD.WIDE.U32.X R16, R16, UR5, R24, P0 ;  /* 0x0000000510107c25 */ /* 0x000fe200080e0418 */
[----:B------:R-:W-:-:S03]  /*1f70*/  PLOP3.LUT P0, PT, PT, PT, UP1, 0x80, 0x8 ;  /* 0x000000000008781c */ /* 0x000fc60003f0f018 */
[----:B------:R-:W-:Y:S01]  /*1f80*/  IMAD.WIDE.U32.X R28, R3, UR15, R28, P1 ;  /* 0x0000000f031c7c25 */ /* 0x000fe200088e041c */
[----:B------:R-:W-:Y:S02]  /*1f90*/  PLOP3.LUT P1, PT, PT, PT, UP2, 0x80, 0x8 ;  /* 0x000000000008781c */ /* 0x000fe40003f2f028 */
[----:B------:R-:W-:Y:S02]  /*1fa0*/  SEL R13, R13, R16, !P0 ;  /* 0x000000100d0d7207 */ /* 0x000fe40004000000 */
[----:B------:R-:W-:Y:S02]  /*1fb0*/  SEL R12, R12, R17, !P0 ;  /* 0x000000110c0c7207 */ /* 0x000fe40004000000 */
[----:B------:R-:W-:Y:S02]  /*1fc0*/  SEL R2, R2, R28, !P1 ;  /* 0x0000001c02027207 */ /* 0x000fe40004800000 */
[----:B------:R-:W-:Y:S01]  /*1fd0*/  SEL R29, R0, R29, !P1 ;  /* 0x0000001d001d7207 */ /* 0x000fe20004800000 */
[----:B------:R-:W-:Y:S01]  /*1fe0*/  IMAD.MOV R0, RZ, RZ, -R21 ;  /* 0x000000ffff007224 */ /* 0x000fe200078e0a15 */
[----:B------:R-:W-:-:S02]  /*1ff0*/  SHF.R.U64 R13, R13, UR6, R12 ;  /* 0x000000060d0d7c19 */ /* 0x000fc4000800120c */
[----:B------:R-:W-:Y:S02]  /*2000*/  SHF.R.U64 R16, R2, UR8, R29 ;  /* 0x0000000802107c19 */ /* 0x000fe4000800121d */
[----:B------:R-:W-:Y:S01]  /*2010*/  IADD3 R12, PT, PT, R4, -0x1, R13 ;  /* 0xffffffff040c7810 */ /* 0x000fe20007ffe00d */
[----:B------:R-:W-:Y:S01]  /*2020*/  IMAD R13, R0, UR40, RZ ;  /* 0x00000028000d7c24 */ /* 0x000fe2000f8e02ff */
[----:B------:R-:W-:Y:S02]  /*2030*/  IADD3 R16, PT, PT, R5, -0x1, R16 ;  /* 0xffffffff05107810 */ /* 0x000fe40007ffe010 */
[----:B------:R-:W-:Y:S01]  /*2040*/  IABS R2, R5 ;  /* 0x0000000500027213 */ /* 0x000fe20000000000 */
[----:B------:R-:W-:Y:S01]  /*2050*/  IMAD.HI.U32 R20, R21, R13, R20 ;  /* 0x0000000d15147227 */ /* 0x000fe200078e0014 */
[----:B------:R-:W-:Y:S02]  /*2060*/  IABS R3, R16 ;  /* 0x0000001000037213 */ /* 0x000fe40000000000 */
[----:B------:R-:W-:Y:S01]  /*2070*/  IABS R0, R12 ;  /* 0x0000000c00007213 */ /* 0x000fe20000000000 */
[----:B------:R-:W-:Y:S01]  /*2080*/  IMAD.MOV R2, RZ, RZ, -R2 ;  /* 0x000000ffff027224 */ /* 0x000fe200078e0a02 */
[----:B------:R-:W-:Y:S01]  /*2090*/  ISETP.GE.AND P4, PT, R16, RZ, PT ;  /* 0x000000ff1000720c */ /* 0x000fe20003f86270 */
[----:B------:R-:W-:Y:S01]  /*20a0*/  IMAD.HI.U32 R20, R20, R3, RZ ;  /* 0x0000000314147227 */ /* 0x000fe200078e00ff */
[----:B------:R-:W-:-:S03]  /*20b0*/  ISETP.GE.AND P3, PT, R12, RZ, PT ;  /* 0x000000ff0c00720c */ /* 0x000fc60003f66270 */
[----:B------:R-:W-:-:S04]  /*20c0*/  IMAD.HI.U32 R13, R0, UR43, RZ ;  /* 0x0000002b000d7c27 */ /* 0x000fc8000f8e00ff */
[----:B------:R-:W-:Y:S02]  /*20d0*/  IMAD R2, R20, R2, R3 ;  /* 0x0000000214027224 */ /* 0x000fe400078e0203 */
[----:B------:R-:W-:Y:S02]  /*20e0*/  IMAD R3, R13, UR38, R0 ;  /* 0x000000260d037c24 */ /* 0x000fe4000f8e0200 */
[----:B------:R-:W-:Y:S01]  /*20f0*/  IMAD.U32 R0, RZ, RZ, UR41 ;  /* 0x00000029ff007e24 */ /* 0x000fe2000f8e00ff */
[----:B------:R-:W-:Y:S02]  /*2100*/  ISETP.LT.U32.AND P1, PT, R2, UR40, PT ;  /* 0x0000002802007c0c */ /* 0x000fe4000bf21070 */
[----:B------:R-:W-:-:S11]  /*2110*/  ISETP.LT.U32.AND P0, PT, R3, UR39, PT ;  /* 0x0000002703007c0c */ /* 0x000fd6000bf01070 */
[----:B------:R-:W-:Y:S02]  /*2120*/  @!P1 VIADD R2, R2, -UR40 ;  /* 0x8000002802029c36 */ /* 0x000fe40008000000 */
[----:B------:R-:W-:-:S03]  /*2130*/  @!P0 VIADD R3, R3, -UR39 ;  /* 0x8000002703038c36 */ /* 0x000fc60008000000 */
[----:B------:R-:W-:Y:S02]  /*2140*/  ISETP.LT.U32.AND P1, PT, R2, UR40, PT ;  /* 0x0000002802007c0c */ /* 0x000fe4000bf21070 */
[----:B------:R-:W-:-:S11]  /*2150*/  ISETP.LT.U32.AND P0, PT, R3, UR39, PT ;  /* 0x0000002703007c0c */ /* 0x000fd6000bf01070 */
[----:B------:R-:W-:Y:S01]  /*2160*/  @!P1 VIADD R2, R2, -UR40 ;  /* 0x8000002802029c36 */ /* 0x000fe20008000000 */
[----:B------:R-:W-:Y:S01]  /*2170*/  PLOP3.LUT P1, PT, PT, PT, UP6, 0x80, 0x8 ;  /* 0x000000000008781c */ /* 0x000fe20003f2f068 */
[----:B------:R-:W-:Y:S01]  /*2180*/  @!P0 VIADD R3, R3, -UR39 ;  /* 0x8000002703038c36 */ /* 0x000fe20008000000 */
[----:B------:R-:W-:Y:S01]  /*2190*/  PLOP3.LUT P0, PT, PT, PT, UP5, 0x80, 0x8 ;  /* 0x000000000008781c */ /* 0x000fe20003f0f058 */
[----:B------:R-:W-:Y:S02]  /*21a0*/  IMAD.MOV.U32 R13, RZ, RZ, R2 ;  /* 0x000000ffff0d7224 */ /* 0x000fe400078e0002 */
[----:B------:R-:W-:Y:S02]  /*21b0*/  IMAD.U32 R2, RZ, RZ, UR42 ;  /* 0x0000002aff027e24 */ /* 0x000fe4000f8e00ff */
[----:B------:R-:W-:Y:S02]  /*21c0*/  @!P4 IMAD.MOV R13, RZ, RZ, -R13 ;  /* 0x000000ffff0dc224 */ /* 0x000fe400078e0a0d */
[----:B------:R-:W-:-:S03]  /*21d0*/  @!P3 IMAD.MOV R3, RZ, RZ, -R3 ;  /* 0x000000ffff03b224 */ /* 0x000fc600078e0a03 */
[----:B------:R-:W-:Y:S02]  /*21e0*/  SEL R13, R2, R13, !P1 ;  /* 0x0000000d020d7207 */ /* 0x000fe40004800000 */
[----:B------:R-:W-:Y:S02]  /*21f0*/  SEL R3, R0, R3, !P0 ;  /* 0x0000000300037207 */ /* 0x000fe40004000000 */
[----:B------:R-:W-:Y:S01]  /*2200*/  PLOP3.LUT P0, PT, PT, PT, UP3, 0x80, 0x8 ;  /* 0x000000000008781c */ /* 0x000fe20003f0f038 */
[----:B------:R-:W-:Y:S02]  /*2210*/  IMAD.IADD R13, R16, 0x1, -R13 ;  /* 0x00000001100d7824 */ /* 0x000fe400078e0a0d */
[----:B------:R-:W-:-:S04]  /*2220*/  IMAD.IADD R0, R12, 0x1, -R3 ;  /* 0x000000010c007824 */ /* 0x000fc800078e0a03 */
[----:B------:R-:W-:Y:S01]  /*2230*/  IMAD R19, R13, R0, RZ ;  /* 0x000000000d137224 */ /* 0x000fe200078e02ff */
[----:B------:R-:W-:-:S04]  /*2240*/  SEL R12, R0, R13, !P0 ;  /* 0x0000000d000c7207 */ /* 0x000fc80004000000 */
[----:B------:R-:W-:Y:S02]  /*2250*/  SHF.R.S32.HI R13, RZ, 0x1f, R12 ;  /* 0x0000001fff0d7819 */ /* 0x000fe4000001140c */
[----:B------:R-:W-:Y:S02]  /*2260*/  SHF.R.S32.HI R17, RZ, 0x1f, R19 ;  /* 0x0000001fff117819 */ /* 0x000fe40000011413 */
.L_x_15:
[----:B------:R-:W-:Y:S05]  /*2270*/  BSYNC.RECONVERGENT B0 ;  /* 0x0000000000007941 */ /* 0x000fea0003800200 */
.L_x_14:
[----:B------:R-:W2:Y:S01]  /*2280*/  SHFL.UP PT, R2, R19, 0x1, RZ ;  /* 0x0420000013027989 */ /* 0x000ea200000e00ff */
[C---:B------:R-:W-:Y:S01]  /*2290*/  ISETP.NE.AND P6, PT, R8.reuse, RZ, PT ;  /* 0x000000ff0800720c */ /* 0x040fe20003fc5270 */
[----:B-1----:R-:W-:Y:S01]  /*22a0*/  IMAD.U32 R23, RZ, RZ, UR17 ;  /* 0x00000011ff177e24 */ /* 0x002fe2000f8e00ff */
[C---:B------:R-:W-:Y:S01]  /*22b0*/  ISETP.GE.U32.AND P1, PT, R8.reuse, 0x2, PT ;  /* 0x000000020800780c */ /* 0x040fe20003f26070 */
[----:B------:R-:W1:Y:S01]  /*22c0*/  SHFL.UP PT, R0, R17, 0x1, RZ ;  /* 0x0420000011007989 */ /* 0x000e6200000e00ff */
[C---:B------:R-:W-:Y:S02]  /*22d0*/  ISETP.GE.U32.AND P3, PT, R8.reuse, 0x4, PT ;  /* 0x000000040800780c */ /* 0x040fe40003f66070 */
[C---:B------:R-:W-:Y:S02]  /*22e0*/  ISETP.GE.U32.AND P4, PT, R8.reuse, 0x8, PT ;  /* 0x000000080800780c */ /* 0x040fe40003f86070 */
[----:B------:R-:W-:Y:S02]  /*22f0*/  ISETP.GE.U32.AND P5, PT, R8, 0x10, PT ;  /* 0x000000100800780c */ /* 0x000fe40003fa6070 */
[----:B--2---:R-:W-:-:S02]  /*2300*/  SEL R2, R2, RZ, P6 ;  /* 0x000000ff02027207 */ /* 0x004fc40003000000 */
[----:B-1----:R-:W-:Y:S02]  /*2310*/  SEL R0, R0, RZ, P6 ;  /* 0x000000ff00007207 */ /* 0x002fe40003000000 */
[----:B------:R-:W-:-:S05]  /*2320*/  IADD3 R2, P0, PT, R2, R19, RZ ;  /* 0x0000001302027210 */ /* 0x000fca0007f1e0ff */
[----:B------:R-:W-:Y:S01]  /*2330*/  IMAD.X R0, R0, 0x1, R17, P0 ;  /* 0x0000000100007824 */ /* 0x000fe200000e0611 */
[----:B------:R-:W1:Y:S04]  /*2340*/  SHFL.UP PT, R3, R2, 0x2, RZ ;  /* 0x0440000002037989 */ /* 0x000e6800000e00ff */
[----:B------:R-:W2:Y:S01]  /*2350*/  SHFL.UP PT, R16, R0, 0x2, RZ ;  /* 0x0440000000107989 */ /* 0x000ea200000e00ff */
[----:B-1----:R-:W-:-:S04]  /*2360*/  SEL R3, R3, RZ, P1 ;  /* 0x000000ff03037207 */ /* 0x002fc80000800000 */
[----:B------:R-:W-:Y:S02]  /*2370*/  IADD3 R3, P0, PT, R3, R2, RZ ;  /* 0x0000000203037210 */ /* 0x000fe40007f1e0ff */
[----:B--2---:R-:W-:-:S03]  /*2380*/  SEL R21, R16, RZ, P1 ;  /* 0x000000ff10157207 */ /* 0x004fc60000800000 */
[----:B------:R-:W1:Y:S02]  /*2390*/  SHFL.UP PT, R18, R3, 0x4, RZ ;  /* 0x0480000003127989 */ /* 0x000e6400000e00ff */
[----:B------:R-:W-:-:S05]  /*23a0*/  IMAD.X R16, R21, 0x1, R0, P0 ;  /* 0x0000000115107824 */ /* 0x000fca00000e0600 */
[----:B------:R-:W2:Y:S01]  /*23b0*/  SHFL.UP PT, R20, R16, 0x4, RZ ;  /* 0x0480000010147989 */ /* 0x000ea200000e00ff */
[----:B-1----:R-:W-:-:S04]  /*23c0*/  SEL R18, R18, RZ, P3 ;  /* 0x000000ff12127207 */ /* 0x002fc80001800000 */
[----:B------:R-:W-:Y:S02]  /*23d0*/  IADD3 R18, P0, PT, R18, R3, RZ ;  /* 0x0000000312127210 */ /* 0x000fe40007f1e0ff */
[----:B--2---:R-:W-:-:S05]  /*23e0*/  SEL R21, R20, RZ, P3 ;  /* 0x000000ff14157207 */ /* 0x004fca0001800000 */
[----:B------:R-:W-:Y:S02]  /*23f0*/  IMAD.X R0, R21, 0x1, R16, P0 ;  /* 0x0000000115007824 */ /* 0x000fe400000e0610 */
[----:B------:R-:W1:Y:S04]  /*2400*/  SHFL.UP PT, R21, R18, 0x8, RZ ;  /* 0x0500000012157989 */ /* 0x000e6800000e00ff */
[----:B------:R-:W2:Y:S01]  /*2410*/  SHFL.UP PT, R2, R0, 0x8, RZ ;  /* 0x0500000000027989 */ /* 0x000ea200000e00ff */
[----:B-1----:R-:W-:-:S04]  /*2420*/  SEL R21, R21, RZ, P4 ;  /* 0x000000ff15157207 */ /* 0x002fc80002000000 */
[----:B------:R-:W-:Y:S02]  /*2430*/  IADD3 R21, P0, PT, R21, R18, RZ ;  /* 0x0000001215157210 */ /* 0x000fe40007f1e0ff */
[----:B--2---:R-:W-:-:S03]  /*2440*/  SEL R3, R2, RZ, P4 ;  /* 0x000000ff02037207 */ /* 0x004fc60002000000 */
[----:B------:R-:W1:Y:S02]  /*2450*/  SHFL.UP PT, R20, R21, 0x10, RZ ;  /* 0x0600000015147989 */ /* 0x000e6400000e00ff */
[----:B------:R-:W-:Y:S02]  /*2460*/  IMAD.X R3, R3, 0x1, R0, P0 ;  /* 0x0000000103037824 */ /* 0x000fe400000e0600 */
[----:B------:R-:W-:-:S03]  /*2470*/  IMAD.MOV.U32 R0, RZ, RZ, RZ ;  /* 0x000000ffff007224 */ /* 0x000fc600078e00ff */
[----:B------:R-:W2:Y:S01]  /*2480*/  SHFL.UP PT, R2, R3, 0x10, RZ ;  /* 0x0600000003027989 */ /* 0x000ea200000e00ff */
[----:B-1----:R-:W-:-:S04]  /*2490*/  SEL R20, R20, RZ, P5 ;  /* 0x000000ff14147207 */ /* 0x002fc80002800000 */
[----:B------:R-:W-:Y:S02]  /*24a0*/  IADD3 R20, P0, PT, R20, R21, RZ ;  /* 0x0000001514147210 */ /* 0x000fe40007f1e0ff */
[----:B--2---:R-:W-:Y:S01]  /*24b0*/  SEL R18, R2, RZ, P5 ;  /* 0x000000ff02127207 */ /* 0x004fe20002800000 */
[----:B------:R-:W-:-:S04]  /*24c0*/  IMAD.MOV.U32 R2, RZ, RZ, RZ ;  /* 0x000000ffff027224 */ /* 0x000fc800078e00ff */
[----:B------:R-:W-:Y:S01]  /*24d0*/  IMAD.X R18, R18, 0x1, R3, P0 ;  /* 0x0000000112127824 */ /* 0x000fe200000e0603 */
[----:B------:R-:W-:-:S03]  /*24e0*/  ISETP.LE.U32.AND P0, PT, R20, UR18, PT ;  /* 0x0000001214007c0c */ /* 0x000fc6000bf03070 */
[----:B------:R-:W-:Y:S01]  /*24f0*/  IMAD.MOV.U32 R21, RZ, RZ, R18 ;  /* 0x000000ffff157224 */ /* 0x000fe200078e0012 */
[----:B------:R-:W-:Y:S01]  /*2500*/  ISETP.GE.U32.AND.EX P0, PT, R23, R18, PT, P0 ;  /* 0x000000121700720c */ /* 0x000fe20003f06100 */
[----:B------:R-:W-:-:S12]  /*2510*/  IMAD.MOV.U32 R23, RZ, RZ, R20 ;  /* 0x000000ffff177224 */ /* 0x000fd800078e0014 */
[----:B------:R-:W-:-:S04]  /*2520*/  VOTE.ANY R16, PT, !P0 ;  /* 0x0000000000107806 */ /* 0x000fc800040e0100 */
[----:B------:R-:W-:-:S13]  /*2530*/  ISETP.NE.AND P0, PT, R16, RZ, PT ;  /* 0x000000ff1000720c */ /* 0x000fda0003f05270 */
[----:B------:R-:W-:Y:S05]  /*2540*/  @P0 BRA `(.L_x_16) ;  /* 0x0000000800500947 */ /* 0x000fea0003800000 */
[----:B------:R-:W1:Y:S01]  /*2550*/  LDC R3, c[0x0][0xbe0] ;  /* 0x0002f800ff037b82 */ /* 0x000e620000000800 */
[----:B------:R-:W-:Y:S01]  /*2560*/  LOP3.LUT R15, R15, 0xfffffffe, RZ, 0xc0, !PT ;  /* 0xfffffffe0f0f7812 */ /* 0x000fe200078ec0ff */
[----:B------:R-:W2:Y:S01]  /*2570*/  LDCU UR27, c[0x0][0xbe8] ;  /* 0x00017d00ff1b77ac */ /* 0x000ea20008000800 */
[----:B------:R-:W3:Y:S01]  /*2580*/  LDCU.64 UR10, c[0x0][0xba8] ;  /* 0x00017500ff0a77ac */ /* 0x000ee20008000a00 */
[----:B------:R-:W4:Y:S01]  /*2590*/  LDCU.64 UR8, c[0x0][0xbb0] ;  /* 0x00017600ff0877ac */ /* 0x000f220008000a00 */
[----:B------:R-:W1:Y:S02]  /*25a0*/  LDCU.128 UR4, c[0x0][0xbc0] ;  /* 0x00017800ff0477ac */ /* 0x000e640008000c00 */
[----:B-1----:R-:W-:-:S13]  /*25b0*/  ISETP.NE.AND P0, PT, R3, 0x1, PT ;  /* 0x000000010300780c */ /* 0x002fda0003f05270 */
[----:B--234-:R-:W-:-:S07]  /*25c0*/  @P0 LOP3.LUT R15, R15, 0x1, RZ, 0xfc, !PT ;  /* 0x000000010f0f0812 */ /* 0x01cfce00078efcff */
.L_x_19:
[C---:B------:R-:W-:Y:S01]  /*25d0*/  VIADD R0, R11.reuse, 0x40 ;  /* 0x000000400b007836 */ /* 0x040fe20000000000 */
[----:B-----5:R-:W-:Y:S01]  /*25e0*/  MOV R21, R6 ;  /* 0x0000000600157202 */ /* 0x020fe20000000f00 */
[----:B------:R-:W-:Y:S02]  /*25f0*/  VIADD R11, R11, 0x20 ;  /* 0x000000200b0b7836 */ /* 0x000fe40000000000 */
[----:B------:R-:W-:Y:S01]  /*2600*/  IMAD.MOV.U32 R16, RZ, RZ, R7 ;  /* 0x000000ffff107224 */ /* 0x000fe200078e0007 */
[----:B------:R-:W-:-:S13]  /*2610*/  ISETP.GE.AND P0, PT, R0, UR27, PT ;  /* 0x0000001b00007c0c */ /* 0x000fda000bf06270 */
[----:B------:R-:W1:Y:S01]  /*2620*/  @!P0 LDC.64 R22, c[0x0][0xbf0] ;  /* 0x0002fc00ff168b82 */ /* 0x000e620000000a00 */
[----:B------:R2:W3:Y:S01]  /*2630*/  SHFL.IDX PT, R0, R18, 0x1f, 0x1f ;  /* 0x03e01f0012007f89 */ /* 0x0004e200000e0000 */
[----:B------:R-:W-:Y:S01]  /*2640*/  BSSY.RECONVERGENT B0, `(.L_x_17) ;  /* 0x000005e000007945 */ /* 0x000fe20003800200 */
[----:B------:R-:W-:Y:S02]  /*2650*/  HFMA2 R17, -RZ, RZ, 0, 0 ;  /* 0x00000000ff117431 */ /* 0x000fe400000001ff */
[----:B------:R2:W4:Y:S01]  /*2660*/  SHFL.IDX PT, R2, R20, 0x1f, 0x1f ;  /* 0x03e01f0014027f89 */ /* 0x00052200000e0000 */
[----:B-1----:R-:W-:-:S05]  /*2670*/  @!P0 IMAD.WIDE.U32 R22, R11, 0xc, R22 ;  /* 0x0000000c0b168825 */ /* 0x002fca00078e0016 */
[----:B------:R2:W5:Y:S04]  /*2680*/  @!P0 LDG.E R6, desc[UR50][R22.64+0x180] ;  /* 0x0001803216068981 */ /* 0x000568000c1e1900 */
[----:B------:R2:W5:Y:S01]  /*2690*/  @!P0 LDG.E R7, desc[UR50][R22.64+0x184] ;  /* 0x0001843216078981 */ /* 0x000562000c1e1900 */
[----:B------:R-:W-:Y:S02]  /*26a0*/  ISETP.GE.AND P0, PT, R11, UR27, PT ;  /* 0x0000001b0b007c0c */ /* 0x000fe4000bf06270 */
[----:B------:R-:W-:-:S11]  /*26b0*/  MOV R19, 0x7fffffff ;  /* 0x7fffffff00137802 */ /* 0x000fd60000000f00 */
[----:B---34-:R-:W-:Y:S05]  /*26c0*/  @P0 BRA `(.L_x_18) ;  /* 0x0000000400540947 */ /* 0x018fea0003800000 */
[----:B------:R-:W-:-:S04]  /*26d0*/  IADD3 R13, P0, PT, R21, R10, RZ ;  /* 0x0000000a150d7210 */ /* 0x000fc80007f1e0ff */
[----:B------:R-:W-:Y:S02]  /*26e0*/  LEA.HI.X.SX32 R12, R21, R9, 0x1, P0 ;  /* 0x00000009150c7211 */ /* 0x000fe400000f0eff */
[----:B------:R-:W-:-:S04]  /*26f0*/  IADD3 R19, P0, PT, R16, UR12, RZ ;  /* 0x0000000c10137c10 */ /* 0x000fc8000ff1e0ff */
[----:B--2---:R-:W-:Y:S02]  /*2700*/  LEA.HI.X.SX32 R18, R16, UR13, 0x1, P0 ;  /* 0x0000000d10127c11 */ /* 0x004fe400080f0eff */
[----:B------:R-:W-:-:S05]  /*2710*/  IADD3 R17, P0, PT, R13, UR9, RZ ;  /* 0x000000090d117c10 */ /* 0x000fca000ff1e0ff */
[----:B------:R-:W-:Y:S01]  /*2720*/  IMAD.X R16, RZ, RZ, R12, P0 ;  /* 0x000000ffff107224 */ /* 0x000fe200000e060c */
[----:B------:R-:W-:Y:S01]  /*2730*/  IADD3 R21, P0, PT, R19, UR7, RZ ;  /* 0x0000000713157c10 */ /* 0x000fe2000ff1e0ff */
[----:B------:R-:W-:-:S04]  /*2740*/  IMAD.WIDE.U32 R30, R17, UR10, RZ ;  /* 0x0000000a111e7c25 */ /* 0x000fc8000f8e00ff */
[----:B------:R-:W-:-:S04]  /*2750*/  IMAD.WIDE.U32 R28, R16, UR10, RZ ;  /* 0x0000000a101c7c25 */ /* 0x000fc8000f8e00ff */
[----:B------:R-:W-:Y:S02]  /*2760*/  IMAD.X R20, RZ, RZ, R18, P0 ;  /* 0x000000ffff147224 */ /* 0x000fe400000e0612 */
[----:B------:R-:W-:-:S04]  /*2770*/  IMAD.WIDE.U32 R28, P0, R17, UR11, R28 ;  /* 0x0000000b111c7c25 */ /* 0x000fc8000f80001c */
[----:B------:R-:W-:-:S04]  /*2780*/  IMAD.WIDE.U32 R24, R20, UR4, RZ ;  /* 0x0000000414187c25 */ /* 0x000fc8000f8e00ff */
[----:B------:R-:W-:Y:S02]  /*2790*/  IMAD.X R27, RZ, RZ, RZ, P0 ;  /* 0x000000ffff1b7224 */ /* 0x000fe400000e06ff */
[----:B------:R-:W-:-:S04]  /*27a0*/  IMAD.WIDE.U32 R24, P0, R21, UR5, R24 ;  /* 0x0000000515187c25 */ /* 0x000fc8000f800018 */
[----:B------:R-:W-:Y:S01]  /*27b0*/  IMAD.X R23, RZ, RZ, RZ, P0 ;  /* 0x000000ffff177224 */ /* 0x000fe200000e06ff */
[----:B------:R-:W-:Y:S01]  /*27c0*/  IADD3 RZ, P0, PT, R31, R28, RZ ;  /* 0x0000001c1fff7210 */ /* 0x000fe20007f1e0ff */
[----:B------:R-:W-:Y:S02]  /*27d0*/  IMAD.MOV.U32 R26, RZ, RZ, R29 ;  /* 0x000000ffff1a7224 */ /* 0x000fe400078e001d */
[----:B------:R-:W-:Y:S02]  /*27e0*/  IMAD.MOV.U32 R22, RZ, RZ, R25 ;  /* 0x000000ffff167224 */ /* 0x000fe400078e0019 */
[----:B------:R-:W-:-:S04]  /*27f0*/  IMAD.WIDE.U32.X R16, R16, UR11, R26, P0 ;  /* 0x0000000b10107c25 */ /* 0x000fc800080e041a */
[----:B------:R-:W-:-:S05]  /*2800*/  IMAD.WIDE.U32 R26, R21, UR4, RZ ;  /* 0x00000004151a7c25 */ /* 0x000fca000f8e00ff */
[----:B------:R-:W-:-:S05]  /*2810*/  IADD3 RZ, P0, PT, R27, R24, RZ ;  /* 0x000000181bff7210 */ /* 0x000fca0007f1e0ff */
[----:B------:R-:W-:Y:S01]  /*2820*/  IMAD.WIDE.U32.X R20, R20, UR5, R22, P0 ;  /* 0x0000000514147c25 */ /* 0x000fe200080e0416 */
[----:B------:R-:W-:-:S04]  /*2830*/  ISETP.NE.U32.AND P0, PT, RZ, UR10, PT ;  /* 0x0000000aff007c0c */ /* 0x000fc8000bf05070 */
[----:B------:R-:W-:-:S04]  /*2840*/  ISETP.NE.AND.EX P0, PT, RZ, UR11, PT, P0 ;  /* 0x0000000bff007c0c */ /* 0x000fc8000bf05300 */
[----:B------:R-:W-:Y:S02]  /*2850*/  SEL R13, R13, R16, !P0 ;  /* 0x000000100d0d7207 */ /* 0x000fe40004000000 */
[----:B------:R-:W-:Y:S02]  /*2860*/  SEL R12, R12, R17, !P0 ;  /* 0x000000110c0c7207 */ /* 0x000fe40004000000 */
[----:B------:R-:W-:Y:S02]  /*2870*/  ISETP.NE.U32.AND P0, PT, RZ, UR4, PT ;  /* 0x00000004ff007c0c */ /* 0x000fe4000bf05070 */
[----:B------:R-:W-:Y:S02]  /*2880*/  SHF.R.U64 R12, R13, UR8, R12 ;  /* 0x000000080d0c7c19 */ /* 0x000fe4000800120c */
[----:B------:R-:W-:-:S04]  /*2890*/  ISETP.NE.AND.EX P0, PT, RZ, UR5, PT, P0 ;  /* 0x00000005ff007c0c */ /* 0x000fc8000bf05300 */
[----:B------:R-:W-:Y:S02]  /*28a0*/  SEL R16, R18, R21, !P0 ;  /* 0x0000001512107207 */ /* 0x000fe40004000000 */
[-C--:B------:R-:W-:Y:S02]  /*28b0*/  IABS R18, R5.reuse ;  /* 0x0000000500127213 */ /* 0x080fe40000000000 */
[----:B------:R-:W-:Y:S02]  /*28c0*/  SEL R19, R19, R20, !P0 ;  /* 0x0000001413137207 */ /* 0x000fe40004000000 */
[----:B------:R-:W1:Y:S01]  /*28d0*/  I2F.RP R21, R18 ;  /* 0x0000001200157306 */ /* 0x000e620000209400 */
[----:B------:R-:W-:Y:S02]  /*28e0*/  IADD3 R20, PT, PT, R5, -0x1, R12 ;  /* 0xffffffff05147810 */ /* 0x000fe40007ffe00c */
[----:B------:R-:W-:Y:S02]  /*28f0*/  IABS R12, R5 ;  /* 0x00000005000c7213 */ /* 0x000fe40000000000 */
[----:B------:R-:W-:-:S02]  /*2900*/  IABS R13, R20 ;  /* 0x00000014000d7213 */ /* 0x000fc40000000000 */
[----:B------:R-:W-:Y:S01]  /*2910*/  SHF.R.U64 R19, R19, UR6, R16 ;  /* 0x0000000613137c19 */ /* 0x000fe20008001210 */
[----:B------:R-:W-:-:S03]  /*2920*/  IMAD.MOV R12, RZ, RZ, -R12 ;  /* 0x000000ffff0c7224 */ /* 0x000fc600078e0a0c */
[----:B------:R-:W-:Y:S01]  /*2930*/  IADD3 R19, PT, PT, R4, -0x1, R19 ;  /* 0xffffffff04137810 */ /* 0x000fe20007ffe013 */
[----:B-1----:R-:W1:Y:S02]  /*2940*/  MUFU.RCP R22, R21 ;  /* 0x0000001500167308 */ /* 0x002e640000001000 */
[----:B-1----:R-:W-:-:S06]  /*2950*/  VIADD R22, R22, 0xffffffe ;  /* 0x0ffffffe16167836 */ /* 0x002fcc0000000000 */
[----:B------:R-:W1:Y:S02]  /*2960*/  F2I.FTZ.U32.TRUNC.NTZ R23, R22 ;  /* 0x0000001600177305 */ /* 0x000e64000021f000 */
[----:B-1----:R-:W-:Y:S02]  /*2970*/  IMAD.MOV R17, RZ, RZ, -R23 ;  /* 0x000000ffff117224 */ /* 0x002fe400078e0a17 */
[----:B------:R-:W-:Y:S02]  /*2980*/  IMAD.MOV.U32 R22, RZ, RZ, RZ ;  /* 0x000000ffff167224 */ /* 0x000fe400078e00ff */
[----:B------:R-:W-:-:S04]  /*2990*/  IMAD R17, R17, R18, RZ ;  /* 0x0000001211117224 */ /* 0x000fc800078e02ff */
[----:B------:R-:W-:-:S06]  /*29a0*/  IMAD.HI.U32 R17, R23, R17, R22 ;  /* 0x0000001117117227 */ /* 0x000fcc00078e0016 */
[----:B------:R-:W-:-:S04]  /*29b0*/  IMAD.HI.U32 R17, R17, R13, RZ ;  /* 0x0000000d11117227 */ /* 0x000fc800078e00ff */
[----:B------:R-:W-:Y:S01]  /*29c0*/  IMAD R21, R17, R12, R13 ;  /* 0x0000000c11157224 */ /* 0x000fe200078e020d */
[----:B------:R-:W-:Y:S02]  /*29d0*/  IABS R17, R4 ;  /* 0x0000000400117213 */ /* 0x000fe40000000000 */
[----:B------:R-:W-:Y:S02]  /*29e0*/  IABS R13, R19 ;  /* 0x00000013000d7213 */ /* 0x000fe40000000000 */
[----:B------:R-:W1:Y:S01]  /*29f0*/  I2F.RP R24, R17 ;  /* 0x0000001100187306 */ /* 0x000e620000209400 */
[----:B------:R-:W-:-:S13]  /*2a00*/  ISETP.GT.U32.AND P0, PT, R18, R21, PT ;  /* 0x000000151200720c */ /* 0x000fda0003f04070 */
[----:B------:R-:W-:Y:S01]  /*2a10*/  @!P0 IMAD.IADD R21, R21, 0x1, -R18 ;  /* 0x0000000115158824 */ /* 0x000fe200078e0a12 */
[----:B-1----:R-:W1:Y:S02]  /*2a20*/  MUFU.RCP R22, R24 ;  /* 0x0000001800167308 */ /* 0x002e640000001000 */
[----:B-1----:R-:W-:-:S06]  /*2a30*/  VIADD R22, R22, 0xffffffe ;  /* 0x0ffffffe16167836 */ /* 0x002fcc0000000000 */
[----:B------:R-:W1:Y:S02]  /*2a40*/  F2I.FTZ.U32.TRUNC.NTZ R23, R22 ;  /* 0x0000001600177305 */ /* 0x000e64000021f000 */
[----:B-1----:R-:W-:Y:S02]  /*2a50*/  IMAD.MOV R12, RZ, RZ, -R23 ;  /* 0x000000ffff0c7224 */ /* 0x002fe400078e0a17 */
[----:B------:R-:W-:Y:S02]  /*2a60*/  IMAD.MOV.U32 R22, RZ, RZ, RZ ;  /* 0x000000ffff167224 */ /* 0x000fe400078e00ff */
[----:B------:R-:W-:Y:S01]  /*2a70*/  IMAD R16, R12, R17, RZ ;  /* 0x000000110c107224 */ /* 0x000fe200078e02ff */
[----:B------:R-:W-:-:S03]  /*2a80*/  IABS R12, R4 ;  /* 0x00000004000c7213 */ /* 0x000fc60000000000 */
[----:B------:R-:W-:-:S04]  /*2a90*/  IMAD.HI.U32 R16, R23, R16, R22 ;  /* 0x0000001017107227 */ /* 0x000fc800078e0016 */
[----:B------:R-:W-:Y:S02]  /*2aa0*/  IMAD.MOV R12, RZ, RZ, -R12 ;  /* 0x000000ffff0c7224 */ /* 0x000fe400078e0a0c */
[----:B------:R-:W-:-:S04]  /*2ab0*/  IMAD.HI.U32 R16, R16, R13, RZ ;  /* 0x0000000d10107227 */ /* 0x000fc800078e00ff */
[----:B------:R-:W-:-:S05]  /*2ac0*/  IMAD R12, R16, R12, R13 ;  /* 0x0000000c100c7224 */ /* 0x000fca00078e020d */
[----:B------:R-:W-:-:S13]  /*2ad0*/  ISETP.GT.U32.AND P0, PT, R17, R12, PT ;  /* 0x0000000c1100720c */ /* 0x000fda0003f04070 */
[----:B------:R-:W-:Y:S01]  /*2ae0*/  @!P0 IMAD.IADD R12, R12, 0x1, -R17 ;  /* 0x000000010c0c8824 */ /* 0x000fe200078e0a11 */
[----:B------:R-:W-:-:S13]  /*2af0*/  ISETP.GT.U32.AND P0, PT, R18, R21, PT ;  /* 0x000000151200720c */ /* 0x000fda0003f04070 */
[----:B------:R-:W-:Y:S01]  /*2b00*/  @!P0 IMAD.IADD R21, R21, 0x1, -R18 ;  /* 0x0000000115158824 */ /* 0x000fe200078e0a12 */
[----:B------:R-:W-:-:S13]  /*2b10*/  ISETP.GT.U32.AND P0, PT, R17, R12, PT ;  /* 0x0000000c1100720c */ /* 0x000fda0003f04070 */
[----:B------:R-:W-:Y:S01]  /*2b20*/  @!P0 IMAD.IADD R12, R12, 0x1, -R17 ;  /* 0x000000010c0c8824 */ /* 0x000fe200078e0a11 */
[----:B------:R-:W-:-:S13]  /*2b30*/  ISETP.GE.AND P0, PT, R20, RZ, PT ;  /* 0x000000ff1400720c */ /* 0x000fda0003f06270 */
[----:B------:R-:W-:Y:S01]  /*2b40*/  @!P0 IMAD.MOV R21, RZ, RZ, -R21 ;  /* 0x000000ffff158224 */ /* 0x000fe200078e0a15 */
[----:B------:R-:W-:-:S13]  /*2b50*/  ISETP.GE.AND P0, PT, R19, RZ, PT ;  /* 0x000000ff1300720c */ /* 0x000fda0003f06270 */
[----:B------:R-:W-:Y:S01]  /*2b60*/  @!P0 IMAD.MOV R12, RZ, RZ, -R12 ;  /* 0x000000ffff0c8224 */ /* 0x000fe200078e0a0c */
[----:B------:R-:W-:-:S13]  /*2b70*/  ISETP.NE.AND P0, PT, RZ, UR24, PT ;  /* 0x00000018ff007c0c */ /* 0x000fda000bf05270 */
[----:B------:R-:W-:Y:S02]  /*2b80*/  @!P0 LOP3.LUT R21, RZ, UR24, RZ, 0x33, !PT ;  /* 0x00000018ff158c12 */ /* 0x000fe4000f8e33ff */
[----:B------:R-:W-:-:S03]  /*2b90*/  ISETP.NE.AND P0, PT, RZ, UR21, PT ;  /* 0x00000015ff007c0c */ /* 0x000fc6000bf05270 */
[----:B------:R-:W-:-:S10]  /*2ba0*/  IMAD.IADD R20, R20, 0x1, -R21 ;  /* 0x0000000114147824 */ /* 0x000fd400078e0a15 */
[----:B------:R-:W-:Y:S02]  /*2bb0*/  @!P0 LOP3.LUT R12, RZ, UR21, RZ, 0x33, !PT ;  /* 0x00000015ff0c8c12 */ /* 0x000fe4000f8e33ff */
[----:B------:R-:W-:-:S03]  /*2bc0*/  ISETP.NE.AND P0, PT, R3, 0x1, PT ;  /* 0x000000010300780c */ /* 0x000fc60003f05270 */
[----:B------:R-:W-:-:S05]  /*2bd0*/  IMAD.IADD R19, R19, 0x1, -R12 ;  /* 0x0000000113137824 */ /* 0x000fca00078e0a0c */
[CC--:B------:R-:W-:Y:S01]  /*2be0*/  SEL R12, R19.reuse, R20.reuse, !P0 ;  /* 0x00000014130c7207 */ /* 0x0c0fe20004000000 */
[----:B------:R-:W-:-:S03]  /*2bf0*/  IMAD R19, R19, R20, RZ ;  /* 0x0000001413137224 */ /* 0x000fc600078e02ff */
[----:B------:R-:W-:Y:S02]  /*2c00*/  SHF.R.S32.HI R13, RZ, 0x1f, R12 ;  /* 0x0000001fff0d7819 */ /* 0x000fe4000001140c */
[----:B------:R-:W-:Y:S02]  /*2c10*/  SHF.R.S32.HI R17, RZ, 0x1f, R19 ;  /* 0x0000001fff117819 */ /* 0x000fe40000011413 */
.L_x_18:
[----:B------:R-:W-:Y:S05]  /*2c20*/  BSYNC.RECONVERGENT B0 ;  /* 0x0000000000007941 */ /* 0x000fea0003800200 */
.L_x_17:
[----:B--2---:R-:W1:Y:S04]  /*2c30*/  SHFL.UP PT, R18, R19, 0x1, RZ ;  /* 0x0420000013127989 */ /* 0x004e6800000e00ff */
[----:B------:R-:W2:Y:S01]  /*2c40*/  SHFL.UP PT, R16, R17, 0x1, RZ ;  /* 0x0420000011107989 */ /* 0x000ea200000e00ff */
[----:B-1----:R-:W-:Y:S02]  /*2c50*/  SEL R18, R18, RZ, P6 ;  /* 0x000000ff12127207 */ /* 0x002fe40003000000 */
[----:B--2---:R-:W-:Y:S02]  /*2c60*/  SEL R16, R16, RZ, P6 ;  /* 0x000000ff10107207 */ /* 0x004fe40003000000 */
[----:B------:R-:W-:-:S05]  /*2c70*/  IADD3 R18, P0, PT, R18, R19, RZ ;  /* 0x0000001312127210 */ /* 0x000fca0007f1e0ff */
[----:B------:R-:W-:Y:S01]  /*2c80*/  IMAD.X R16, R16, 0x1, R17, P0 ;  /* 0x0000000110107824 */ /* 0x000fe200000e0611 */
[----:B------:R-:W1:Y:S04]  /*2c90*/  SHFL.UP PT, R23, R18, 0x2, RZ ;  /* 0x0440000012177989 */ /* 0x000e6800000e00ff */
        /* <DEDUP_REMOVED lines=17> */
[----:B------:R-:W1:Y:S01]  /*2db0*/  SHFL.UP PT, R16, R27, 0x10, RZ ;  /* 0x060000001b107989 */ /* 0x000e6200000e00ff */
[----:B------:R-:W-:-:S03]  /*2dc0*/  IMAD.U32 R25, RZ, RZ, UR17 ;  /* 0x00000011ff197e24 */ /* 0x000fc6000f8e00ff */
[----:B------:R-:W2:Y:S01]  /*2dd0*/  SHFL.UP PT, R21, R24, 0x10, RZ ;  /* 0x0600000018157989 */ /* 0x000ea200000e00ff */
[----:B-1----:R-:W-:Y:S02]  /*2de0*/  SEL R16, R16, RZ, P5 ;  /* 0x000000ff10107207 */ /* 0x002fe40002800000 */
[----:B--2---:R-:W-:Y:S02]  /*2df0*/  SEL R21, R21, RZ, P5 ;  /* 0x000000ff15157207 */ /* 0x004fe40002800000 */
[----:B------:R-:W-:-:S05]  /*2e00*/  IADD3 R23, P0, PT, R16, R27, RZ ;  /* 0x0000001b10177210 */ /* 0x000fca0007f1e0ff */
[----:B------:R-:W-:Y:S01]  /*2e10*/  IMAD.X R21, R21, 0x1, R24, P0 ;  /* 0x0000000115157824 */ /* 0x000fe200000e0618 */
[----:B------:R-:W-:-:S05]  /*2e20*/  IADD3 R20, P0, PT, R23, R2, RZ ;  /* 0x0000000217147210 */ /* 0x000fca0007f1e0ff */
[----:B------:R-:W-:Y:S01]  /*2e30*/  IMAD.X R18, R21, 0x1, R0, P0 ;  /* 0x0000000115127824 */ /* 0x000fe200000e0600 */
[----:B------:R-:W-:-:S04]  /*2e40*/  ISETP.LE.U32.AND P0, PT, R20, UR18, PT ;  /* 0x0000001214007c0c */ /* 0x000fc8000bf03070 */
[----:B------:R-:W-:-:S13]  /*2e50*/  ISETP.GE.U32.AND.EX P0, PT, R25, R18, PT, P0 ;  /* 0x000000121900720c */ /* 0x000fda0003f06100 */
[----:B------:R-:W-:-:S04]  /*2e60*/  VOTE.ANY R16, PT, !P0 ;  /* 0x0000000000107806 */ /* 0x000fc800040e0100 */
[----:B------:R-:W-:-:S13]  /*2e70*/  ISETP.NE.AND P0, PT, R16, RZ, PT ;  /* 0x000000ff1000720c */ /* 0x000fda0003f05270 */
[----:B------:R-:W-:Y:S05]  /*2e80*/  @!P0 BRA `(.L_x_19) ;  /* 0xfffffff400d08947 */ /* 0x000fea000383ffff */
.L_x_16:
[----:B------:R-:W1:Y:S08]  /*2e90*/  BREV R18, R16 ;  /* 0x0000001000127301 */ /* 0x000e700000000000 */
[----:B-1----:R-:W1:Y:S02]  /*2ea0*/  FLO.U32.SH R18, R18 ;  /* 0x0000001200127300 */ /* 0x002e6400000e0400 */
[----:B-1----:R-:W1:Y:S02]  /*2eb0*/  SHFL.IDX PT, R11, R11, R18, 0x1f ;  /* 0x00001f120b0b7589 */ /* 0x002e6400000e0000 */
[----:B-1----:R-:W-:-:S05]  /*2ec0*/  IMAD.IADD R3, R8, 0x1, R11 ;  /* 0x0000000108037824 */ /* 0x002fca00078e020b */
[----:B------:R-:W-:-:S13]  /*2ed0*/  ISETP.GE.AND P0, PT, R3, UR27, PT ;  /* 0x0000001b03007c0c */ /* 0x000fda000bf06270 */
[----:B------:R-:W1:Y:S01]  /*2ee0*/  @!P0 LDC.64 R24, c[0x0][0xbf0] ;  /* 0x0002fc00ff188b82 */ /* 0x000e620000000a00 */
[----:B------:R-:W-:Y:S01]  /*2ef0*/  SHFL.IDX PT, R16, R19, R18, 0x1f ;  /* 0x00001f1213107589 */ /* 0x000fe200000e0000 */
[----:B-1----:R-:W-:-:S05]  /*2f00*/  @!P0 IMAD.WIDE R24, R3, 0xc, R24 ;  /* 0x0000000c03188825 */ /* 0x002fca00078e0218 */
[----:B-----5:R1:W5:Y:S04]  /*2f10*/  @!P0 LDG.E R6, desc[UR50][R24.64] ;  /* 0x0000003218068981 */ /* 0x020368000c1e1900 */
[----:B------:R1:W5:Y:S01]  /*2f20*/  @!P0 LDG.E R7, desc[UR50][R24.64+0x4] ;  /* 0x0000043218078981 */ /* 0x000362000c1e1900 */
[----:B------:R-:W-:-:S03]  /*2f30*/  IADD3 R23, P1, P0, R2, R23, -R19 ;  /* 0x0000001702177210 */ /* 0x000fc6000783e813 */
[----:B------:R-:W-:Y:S01]  /*2f40*/  SHFL.IDX PT, R13, R13, R18, 0x1f ;  /* 0x00001f120d0d7589 */ /* 0x000fe200000e0000 */
[----:B------:R-:W-:-:S03]  /*2f50*/  IADD3.X R9, PT, PT, R0, R21, ~R17, P1, P0 ;  /* 0x0000001500097210 */ /* 0x000fc60000fe0c11 */
[----:B------:R-:W2:Y:S04]  /*2f60*/  SHFL.IDX PT, R17, R17, R18, 0x1f ;  /* 0x00001f1211117589 */ /* 0x000ea800000e0000 */
[----:B------:R-:W3:Y:S04]  /*2f70*/  SHFL.IDX PT, R12, R12, R18, 0x1f ;  /* 0x00001f120c0c7589 */ /* 0x000ee800000e0000 */
[----:B------:R-:W4:Y:S04]  /*2f80*/  SHFL.IDX PT, R9, R9, R18, 0x1f ;  /* 0x00001f1209097589 */ /* 0x000f2800000e0000 */
[----:B------:R1:W1:Y:S01]  /*2f90*/  SHFL.IDX PT, R10, R23, R18, 0x1f ;  /* 0x00001f12170a7589 */ /* 0x00026200000e0000 */
[----:B--2---:R-:W-:Y:S01]  /*2fa0*/  IMAD.MOV.U32 R19, RZ, RZ, R17 ;  /* 0x000000ffff137224 */ /* 0x004fe200078e0011 */
[----:B-1-34-:R-:W-:-:S07]  /*2fb0*/  MOV R18, R16 ;  /* 0x0000001000127202 */ /* 0x01afce0000000f00 */
.L_x_13:
[----:B------:R-:W-:Y:S01]  /*2fc0*/  ISETP.GE.AND P0, PT, R11, UR27, PT ;  /* 0x0000001b0b007c0c */ /* 0x000fe2000bf06270 */
[----:B------:R-:W-:Y:S01]  /*2fd0*/  IMAD.MOV.U32 R0, RZ, RZ, -0x1 ;  /* 0xffffffffff007424 */ /* 0x000fe200078e00ff */
[----:B------:R-:W-:-:S11]  /*2fe0*/  MOV R16, 0xffffffff ;  /* 0xffffffff00107802 */ /* 0x000fd60000000f00 */
[----:B------:R-:W-:Y:S05]  /*2ff0*/  @P0 BRA `(.L_x_12) ;  /* 0x0000000000fc0947 */ /* 0x000fea0003800000 */
[----:B------:R-:W1:Y:S01]  /*3000*/  LDC R16, c[0x0][0xb98] ;  /* 0x0002e600ff107b82 */ /* 0x000e620000000800 */
[----:B------:R-:W-:-:S04]  /*3010*/  IADD3 R22, P0, PT, -R10, UR18, RZ ;  /* 0x000000120a167c10 */ /* 0x000fc8000ff1e1ff */
[----:B------:R-:W-:-:S03]  /*3020*/  IADD3.X R23, PT, PT, ~R9, UR17, RZ, P0, !PT ;  /* 0x0000001109177c10 */ /* 0x000fc600087fe5ff */
[----:B------:R-:W2:Y:S08]  /*3030*/  LDC R21, c[0x0][0xb88] ;  /* 0x0002e200ff157b82 */ /* 0x000eb00000000800 */
[----:B------:R-:W3:Y:S01]  /*3040*/  LDC R17, c[0x0][0xbdc] ;  /* 0x0002f700ff117b82 */ /* 0x000ee20000000800 */
[-CC-:B-1----:R-:W-:Y:S02]  /*3050*/  SHF.R.U32.HI R14, RZ, R16.reuse, R23.reuse ;  /* 0x00000010ff0e7219 */ /* 0x182fe40000011617 */
[----:B------:R-:W-:-:S02]  /*3060*/  SHF.R.U64 R16, R22, R16, R23 ;  /* 0x0000001016107219 */ /* 0x000fc40000001217 */
[-CC-:B--2---:R-:W-:Y:S02]  /*3070*/  SHF.R.U32.HI R2, RZ, R21.reuse, R14.reuse ;  /* 0x00000015ff027219 */ /* 0x184fe4000001160e */
[-C--:B------:R-:W-:Y:S02]  /*3080*/  SHF.R.U32.HI R3, RZ, R21.reuse, R13 ;  /* 0x00000015ff037219 */ /* 0x080fe4000001160d */
[----:B------:R-:W-:Y:S02]  /*3090*/  SHF.R.U64 R14, R16, R21, R14 ;  /* 0x00000015100e7219 */ /* 0x000fe4000000120e */
[-CC-:B---3--:R-:W-:Y:S02]  /*30a0*/  SHF.R.U32.HI R20, RZ, R17.reuse, R2.reuse ;  /* 0x00000011ff147219 */ /* 0x188fe40000011602 */
[----:B------:R-:W-:Y:S02]  /*30b0*/  SHF.R.U64 R17, R14, R17, R2 ;  /* 0x000000110e117219 */ /* 0x000fe40000001202 */
[----:B------:R-:W-:-:S04]  /*30c0*/  LOP3.LUT R0, R20, R3, RZ, 0xfc, !PT ;  /* 0x0000000314007212 */ /* 0x000fc800078efcff */
[----:B------:R-:W-:Y:S02]  /*30d0*/  ISETP.NE.U32.AND P0, PT, R0, RZ, PT ;  /* 0x000000ff0000720c */ /* 0x000fe40003f05070 */
[----:B------:R-:W-:-:S11]  /*30e0*/  SHF.R.U64 R0, R12, R21, R13 ;  /* 0x000000150c007219 */ /* 0x000fd6000000120d */
[----:B------:R-:W-:Y:S05]  /*30f0*/  @P0 BRA `(.L_x_20) ;  /* 0x0000000000540947 */ /* 0x000fea0003800000 */
[----:B------:R-:W1:Y:S01]  /*3100*/  I2F.U32.RP R22, R0 ;  /* 0x0000000000167306 */ /* 0x000e620000209000 */
[----:B------:R-:W-:-:S07]  /*3110*/  ISETP.NE.U32.AND P1, PT, R0, RZ, PT ;  /* 0x000000ff0000720c */ /* 0x000fce0003f25070 */
[----:B-1----:R-:W1:Y:S02]  /*3120*/  MUFU.RCP R20, R22 ;  /* 0x0000001600147308 */ /* 0x002e640000001000 */
[----:B-1----:R-:W-:-:S06]  /*3130*/  IADD3 R20, PT, PT, R20, 0xffffffe, RZ ;  /* 0x0ffffffe14147810 */ /* 0x002fcc0007ffe0ff */
[----:B------:R1:W2:Y:S02]  /*3140*/  F2I.FTZ.U32.TRUNC.NTZ R21, R20 ;  /* 0x0000001400157305 */ /* 0x0002a4000021f000 */
[----:B-1----:R-:W-:Y:S02]  /*3150*/  HFMA2 R20, -RZ, RZ, 0, 0 ;  /* 0x00000000ff147431 */ /* 0x002fe400000001ff */
[----:B--2---:R-:W-:-:S04]  /*3160*/  IMAD.MOV R2, RZ, RZ, -R21 ;  /* 0x000000ffff027224 */ /* 0x004fc800078e0a15 */
[----:B------:R-:W-:-:S04]  /*3170*/  IMAD R2, R2, R0, RZ ;  /* 0x0000000002027224 */ /* 0x000fc800078e02ff */
[----:B------:R-:W-:-:S06]  /*3180*/  IMAD.HI.U32 R2, R21, R2, R20 ;  /* 0x0000000215027227 */ /* 0x000fcc00078e0014 */
[----:B------:R-:W-:-:S04]  /*3190*/  IMAD.HI.U32 R2, R2, R17, RZ ;  /* 0x0000001102027227 */ /* 0x000fc800078e00ff */
[----:B------:R-:W-:-:S04]  /*31a0*/  IMAD.MOV R3, RZ, RZ, -R2 ;  /* 0x000000ffff037224 */ /* 0x000fc800078e0a02 */
[----:B------:R-:W-:-:S05]  /*31b0*/  IMAD R3, R0, R3, R17 ;  /* 0x0000000300037224 */ /* 0x000fca00078e0211 */
[----:B------:R-:W-:-:S13]  /*31c0*/  ISETP.GE.U32.AND P0, PT, R3, R0, PT ;  /* 0x000000000300720c */ /* 0x000fda0003f06070 */
[----:B------:R-:W-:Y:S01]  /*31d0*/  @P0 IADD3 R3, PT, PT, R3, -R0, RZ ;  /* 0x8000000003030210 */ /* 0x000fe20007ffe0ff */
[----:B------:R-:W-:-:S03]  /*31e0*/  @P0 VIADD R2, R2, 0x1 ;  /* 0x0000000102020836 */ /* 0x000fc60000000000 */
[----:B------:R-:W-:-:S13]  /*31f0*/  ISETP.GE.U32.AND P3, PT, R3, R0, PT ;  /* 0x000000000300720c */ /* 0x000fda0003f66070 */
[----:B------:R-:W-:Y:S02]  /*3200*/  @P3 IADD3 R2, PT, PT, R2, 0x1, RZ ;  /* 0x0000000102023810 */ /* 0x000fe40007ffe0ff */
[----:B------:R-:W-:-:S04]  /*3210*/  @!P1 LOP3.LUT R2, RZ, R0, RZ, 0x33, !PT ;  /* 0x00000000ff029212 */ /* 0x000fc800078e33ff */
[----:B------:R-:W-:-:S05]  /*3220*/  IADD3 R22, PT, PT, -R2, RZ, RZ ;  /* 0x000000ff02167210 */ /* 0x000fca0007ffe1ff */
[----:B------:R-:W-:Y:S01]  /*3230*/  IMAD R22, R0, R22, R17 ;  /* 0x0000001600167224 */ /* 0x000fe200078e0211 */
[----:B------:R-:W-:Y:S06]  /*3240*/  BRA `(.L_x_21) ;  /* 0x0000000000147947 */ /* 0x000fec0003800000 */
.L_x_20:
[----:B------:R-:W-:Y:S02]  /*3250*/  MOV R2, 0x3270 ;  /* 0x0000327000027802 */ /* 0x000fe40000000f00 */
[----:B-----5:R-:W-:Y:S05]  /*3260*/  CALL.REL.NOINC `($__internal_3_$__cuda_sm20_div_u64) ;  /* 0x00000108000c7944 */ /* 0x020fea0003c00000 */
[----:B------:R-:W-:Y:S02]  /*3270*/  IADD3 R22, PT, PT, -R3, RZ, RZ ;  /* 0x000000ff03167210 */ /* 0x000fe40007ffe1ff */
[----:B------:R-:W-:-:S03]  /*3280*/  MOV R2, R3 ;  /* 0x0000000300027202 */ /* 0x000fc60000000f00 */
[----:B------:R-:W-:-:S07]  /*3290*/  IMAD R22, R0, R22, R17 ;  /* 0x0000001600167224 */ /* 0x000fce00078e0211 */
.L_x_21:
[----:B------:R-:W1:Y:S01]  /*32a0*/  LDC R3, c[0x0][0xbdc] ;  /* 0x0002f700ff037b82 */ /* 0x000e620000000800 */
[----:B------:R-:W-:Y:S01]  /*32b0*/  IMAD.MOV.U32 R24, RZ, RZ, -0x1 ;  /* 0xffffffffff187424 */ /* 0x000fe200078e00ff */
[----:B------:R-:W-:Y:S02]  /*32c0*/  PLOP3.LUT P1, PT, PT, PT, PT, 0x8, 0x80 ;  /* 0x000000000080781c */ /* 0x000fe40003f2e170 */
[----:B------:R-:W-:-:S04]  /*32d0*/  LOP3.LUT R15, R15, 0xfffffffd, RZ, 0xc0, !PT ;  /* 0xfffffffd0f0f7812 */ /* 0x000fc800078ec0ff */
[----:B------:R-:W2:Y:S07]  /*32e0*/  LDC R17, c[0x0][0xb80] ;  /* 0x0002e000ff117b82 */ /* 0x000eae0000000800 */
[----:B------:R-:W-:Y:S01]  /*32f0*/  @P1 LOP3.LUT R15, R15, 0x2, RZ, 0xfc, !PT ;  /* 0x000000020f0f1812 */ /* 0x000fe200078efcff */
[----:B------:R-:W3:Y:S08]  /*3300*/  LDC R20, c[0x0][0xb90] ;  /* 0x0002e400ff147b82 */ /* 0x000ef00000000800 */
[----:B------:R-:W4:Y:S01]  /*3310*/  LDC R0, c[0x0][0xbe0] ;  /* 0x0002f800ff007b82 */ /* 0x000f220000000800 */
[----:B-1----:R-:W-:-:S02]  /*3320*/  SHF.L.U32 R23, R24, R3, RZ ;  /* 0x0000000318177219 */ /* 0x002fc400000006ff */
[----:B------:R-:W-:Y:S02]  /*3330*/  SHF.L.U32 R2, R2, R3, RZ ;  /* 0x0000000302027219 */ /* 0x000fe400000006ff */
[----:B------:R-:W-:Y:S01]  /*3340*/  LOP3.LUT R23, RZ, R23, RZ, 0x33, !PT ;  /* 0x00000017ff177212 */ /* 0x000fe200078e33ff */
[----:B--2---:R-:W-:-:S03]  /*3350*/  VIADD R21, R17, 0xffffffff ;  /* 0xffffffff11157836 */ /* 0x004fc60000000000 */
[----:B------:R-:W-:Y:S02]  /*3360*/  LOP3.LUT R23, R14, R23, RZ, 0xc0, !PT ;  /* 0x000000170e177212 */ /* 0x000fe400078ec0ff */
[----:B------:R-:W-:-:S03]  /*3370*/  LOP3.LUT R21, R21, R16, RZ, 0xc0, !PT ;  /* 0x0000001015157212 */ /* 0x000fc600078ec0ff */
[----:B------:R-:W-:Y:S02]  /*3380*/  IMAD.IADD R23, R23, 0x1, R2 ;  /* 0x0000000117177824 */ /* 0x000fe400078e0202 */
[----:B------:R-:W-:Y:S02]  /*3390*/  IMAD.MOV.U32 R16, RZ, RZ, R11 ;  /* 0x000000ffff107224 */ /* 0x000fe400078e000b */
[----:B------:R-:W-:Y:S02]  /*33a0*/  IMAD R21, R22, R17, R21 ;  /* 0x0000001116157224 */ /* 0x000fe400078e0215 */
[----:B---3--:R-:W-:Y:S01]  /*33b0*/  IMAD R20, R23, R20, UR30 ;  /* 0x0000001e17147e24 */ /* 0x008fe2000f8e0214 */
[----:B----4-:R-:W-:-:S04]  /*33c0*/  ISETP.NE.AND P0, PT, R0, 0x1, PT ;  /* 0x000000010000780c */ /* 0x010fc80003f05270 */
[----:B------:R-:W-:Y:S02]  /*33d0*/  SEL R14, R20, R21, !P0 ;  /* 0x00000015140e7207 */ /* 0x000fe40004000000 */
[----:B------:R-:W-:-:S07]  /*33e0*/  SEL R0, R21, R20, !P0 ;  /* 0x0000001415007207 */ /* 0x000fce0004000000 */
.L_x_12:
[----:B------:R-:W-:Y:S01]  /*33f0*/  BAR.SYNC.DEFER_BLOCKING 0x0 ;  /* 0x0000000000007b1d */ /* 0x000fe20000010000 */
[----:B------:R-:W-:-:S13]  /*3400*/  LOP3.LUT P0, RZ, R15, 0x2, RZ, 0xc0, !PT ;  /* 0x000000020fff7812 */ /* 0x000fda000780c0ff */
[----:B------:R-:W-:Y:S05]  /*3410*/  @P0 EXIT ;  /* 0x000000000000094d */ /* 0x000fea0003800000 */
[----:B------:R-:W1:Y:S01]  /*3420*/  S2UR UR5, SR_CgaCtaId ;  /* 0x00000000000579c3 */ /* 0x000e620000008800 */
[----:B------:R-:W-:-:S09]  /*3430*/  UISETP.NE.AND UP0, UPT, UR37, 0x2, UPT ;  /* 0x000000022500788c */ /* 0x000fd2000bf05270 */
[----:B------:R-:W-:Y:S05]  /*3440*/  BRA.U UP0, `(.L_x_22) ;  /* 0x0000001100d87547 */ /* 0x000fea000b800000 */
[----:B------:R-:W-:-:S08]  /*3450*/  NOP ;  /* 0x0000000000007918 */ /* 0x000fd00000000000 */
[----:B-----5:R-:W2:-:S00]  /*3460*/  USETMAXREG.DEALLOC.CTAPOOL 0x88 ;  /* 0x00000088000079c8 */ /* 0x020e8000080e0500 */
[----:B--2---:R-:W-:Y:S01]  /*3470*/  ISETP.EQ.OR P1, PT, R8, RZ, P2 ;  /* 0x000000ff0800720c */ /* 0x004fe20001722670 */
[----:B------:R-:W-:Y:S01]  /*3480*/  IMAD.MOV.U32 R21, RZ, RZ, 0x1 ;  /* 0x00000001ff157424 */ /* 0x000fe200078e00ff */
[----:B------:R-:W-:Y:S01]  /*3490*/  PLOP3.LUT P4, PT, PT, PT, PT, 0x8, 0x80 ;  /* 0x000000000080781c */ /* 0x000fe20003f8e170 */
[----:B------:R-:W-:Y:S01]  /*34a0*/  IMAD.MOV.U32 R19, RZ, RZ, RZ ;  /* 0x000000ffff137224 */ /* 0x000fe200078e00ff */
[----:B------:R-:W-:Y:S01]  /*34b0*/  PRMT R20, RZ, 0x7610, R20 ;  /* 0x00007610ff147816 */ /* 0x000fe20000000014 */
[----:B------:R-:W-:Y:S01]  /*34c0*/  UMOV UR15, URZ ;  /* 0x000000ff000f7c82 */ /* 0x000fe20008000000 */
[----:B------:R-:W-:-:S09]  /*34d0*/  UMOV UR14, URZ ;  /* 0x000000ff000e7c82 */ /* 0x000fd20008000000 */
.L_x_46:
[----:B--2---:R-:W2:Y:S02]  /*34e0*/  LDC.64 R10, c[0x0][0x390] ;  /* 0x0000e400ff0a7b82 */ /* 0x004ea40000000a00 */
[----:B--2---:R-:W-:-:S05]  /*34f0*/  IMAD.WIDE R10, R16, 0xc, R10 ;  /* 0x0000000c100a7825 */ /* 0x004fca00078e020a */
[----:B------:R-:W2:Y:S02]  /*3500*/  LDG.E R2, desc[UR50][R10.64+0x8] ;  /* 0x000008320a027981 */ /* 0x000ea4000c1e1900 */
[----:B--2---:R-:W-:Y:S01]  /*3510*/  R2UR UR4, R2 ;  /* 0x00000000020472ca */ /* 0x004fe200000e0000 */
[----:B---34-:R-:W-:-:S14]  /*3520*/  @P4 BRA `(.L_x_23) ;  /* 0x0000000400b44947 */ /* 0x018fdc0003800000 */
[----:B------:R-:W2:Y:S01]  /*3530*/  S2R R17, SR_LANEID ;  /* 0x0000000000117919 */ /* 0x000ea20000000000 */
[----:B------:R-:W-:Y:S02]  /*3540*/  ELECT P0, URZ, PT ;  /* 0x0000000000ff782f */ /* 0x000fe40003800000 */
[----:B------:R-:W-:Y:S01]  /*3550*/  MOV R3, 0x400 ;  /* 0x0000040000037802 */ /* 0x000fe20000000f00 */
[----:B------:R-:W-:Y:S01]  /*3560*/  BSSY.RECONVERGENT B0, `(.L_x_24) ;  /* 0x000004f000007945 */ /* 0x000fe20003800200 */
[----:B------:R-:W3:Y:S01]  /*3570*/  S2R R2, SR_CgaCtaId ;  /* 0x0000000000027919 */ /* 0x000ee20000008800 */
[----:B------:R-:W-:Y:S01]  /*3580*/  LOP3.LUT R18, R20, 0xffff, RZ, 0xc0, !PT ;  /* 0x0000ffff14127812 */ /* 0x000fe200078ec0ff */
[----:B--2---:R-:W-:Y:S01]  /*3590*/  IMAD.SHL.U32 R17, R17, 0x4, RZ ;  /* 0x0000000411117824 */ /* 0x004fe200078e00ff */
[----:B---3--:R-:W-:-:S04]  /*35a0*/  LEA R2, R2, R3, 0x18 ;  /* 0x0000000302027211 */ /* 0x008fc800078ec0ff */
[----:B------:R-:W-:Y:S02]  /*35b0*/  IADD3 R15, PT, PT, R17, 0x480, R2 ;  /* 0x00000480110f7810 */ /* 0x000fe40007ffe002 */
[----:B------:R-:W-:Y:S05]  /*35c0*/  @!P0 BRA `(.L_x_25) ;  /* 0x0000000400208947 */ /* 0x000fea0003800000 */
[----:B------:R-:W2:Y:S01]  /*35d0*/  LDC.64 R26, c[0x0][0x830] ;  /* 0x00020c00ff1a7b82 */ /* 0x000ea20000000a00 */
[----:B------:R-:W3:Y:S04]  /*35e0*/  LDG.E R9, desc[UR50][R10.64] ;  /* 0x000000320a097981 */ /* 0x000ee8000c1e1900 */
[----:B------:R4:W5:Y:S03]  /*35f0*/  LDG.E R5, desc[UR50][R10.64+0x4] ;  /* 0x000004320a057981 */ /* 0x000966000c1e1900 */
[----:B------:R-:W1:Y:S08]  /*3600*/  LDC.64 R24, c[0x0][0x840] ;  /* 0x00021000ff187b82 */ /* 0x000e700000000a00 */
[----:B------:R-:W4:Y:S01]  /*3610*/  LDC.64 R6, c[0x0][0x828] ;  /* 0x00020a00ff067b82 */ /* 0x000f220000000a00 */
[----:B--2---:R-:W-:-:S07]  /*3620*/  IMAD.WIDE R26, R16, 0x8, R26 ;  /* 0x00000008101a7825 */ /* 0x004fce00078e021a */
[----:B------:R-:W2:Y:S01]  /*3630*/  LDC.64 R2, c[0x0][0x838] ;  /* 0x00020e00ff027b82 */ /* 0x000ea20000000a00 */
[----:B------:R-:W3:Y:S01]  /*3640*/  LDG.E.64 R26, desc[UR50][R26.64] ;  /* 0x000000321a1a7981 */ /* 0x000ee2000c1e1b00 */
[----:B-1----:R-:W-:-:S06]  /*3650*/  IMAD.WIDE R24, R16, 0x8, R24 ;  /* 0x0000000810187825 */ /* 0x002fcc00078e0218 */
[----:B------:R-:W5:Y:S01]  /*3660*/  LDG.E.64 R24, desc[UR50][R24.64] ;  /* 0x0000003218187981 */ /* 0x000f62000c1e1b00 */
[----:B----4-:R-:W-:-:S06]  /*3670*/  IMAD.WIDE R30, R16, 0x8, R6 ;  /* 0x00000008101e7825 */ /* 0x010fcc00078e0206 */
[----:B------:R-:W4:Y:S01]  /*3680*/  LDG.E.64 R30, desc[UR50][R30.64] ;  /* 0x000000321e1e7981 */ /* 0x000f22000c1e1b00 */
[----:B--2---:R-:W-:-:S06]  /*3690*/  IMAD.WIDE R28, R16, 0x8, R2 ;  /* 0x00000008101c7825 */ /* 0x004fcc00078e0202 */
[----:B------:R-:W2:Y:S01]  /*36a0*/  LDG.E.64 R28, desc[UR50][R28.64] ;  /* 0x000000321c1c7981 */ /* 0x000ea2000c1e1b00 */
[----:B------:R-:W1:Y:S01]  /*36b0*/  S2UR UR5, SR_CgaCtaId ;  /* 0x00000000000579c3 */ /* 0x000e620000008800 */
[----:B------:R-:W-:Y:S02]  /*36c0*/  UMOV UR6, 0x400 ;  /* 0x0000040000067882 */ /* 0x000fe40000000000 */
[----:B-1----:R-:W-:-:S09]  /*36d0*/  ULEA UR5, UR5, UR6, 0x18 ;  /* 0x0000000605057291 */ /* 0x002fd2000f8ec0ff */
[----:B------:R-:W1:Y:S04]  /*36e0*/  LDS R7, [UR5+0x49c] ;  /* 0x00049c05ff077984 */ /* 0x000e680008000800 */
[----:B------:R-:W1:Y:S01]  /*36f0*/  LDS R4, [UR5+0x51c] ;  /* 0x00051c05ff047984 */ /* 0x000e620008000800 */
[----:B------:R-:W-:Y:S02]  /*3700*/  UIADD3 UR7, UPT, UPT, UR5, 0x480, URZ ;  /* 0x0000048005077890 */ /* 0x000fe4000fffe0ff */
[----:B------:R-:W-:-:S04]  /*3710*/  UIADD3 UR6, UPT, UPT, UR5, 0x500, URZ ;  /* 0x0000050005067890 */ /* 0x000fc8000fffe0ff */
[----:B------:R-:W-:-:S05]  /*3720*/  IMAD.U32 R12, RZ, RZ, UR7 ;  /* 0x00000007ff0c7e24 */ /* 0x000fca000f8e00ff */
[----:B------:R-:W-:Y:S02]  /*3730*/  SHF.R.U64 R12, R12, 0x4, RZ ;  /* 0x000000040c0c7819 */ /* 0x000fe400000012ff */
[----:B------:R-:W-:Y:S01]  /*3740*/  CS2R R10, SRZ ;  /* 0x00000000000a7805 */ /* 0x000fe2000001ff00 */
[----:B------:R-:W-:Y:S04]  /*3750*/  STS [UR5+0x4b0], RZ ;  /* 0x0004b0ffff007988 */ /* 0x000fe80008000805 */
[----:B------:R-:W-:Y:S04]  /*3760*/  STS [UR5+0x490], R12 ;  /* 0x0004900cff007988 */ /* 0x000fe80008000805 */
[----:B------:R-:W-:Y:S04]  /*3770*/  STS [UR5+0x494], R12 ;  /* 0x0004940cff007988 */ /* 0x000fe80008000805 */
[----:B------:R-:W-:Y:S01]  /*3780*/  STS [UR5+0x530], RZ ;  /* 0x000530ffff007988 */ /* 0x000fe20008000805 */
[----:B---3--:R-:W-:-:S04]  /*3790*/  LOP3.LUT R16, R27, 0x1fffffff, RZ, 0xc0, !PT ;  /* 0x1fffffff1b107812 */ /* 0x008fc800078ec0ff */
[----:B------:R-:W-:Y:S02]  /*37a0*/  SHF.R.U32.HI R2, RZ, 0x4, R16 ;  /* 0x00000004ff027819 */ /* 0x000fe40000011610 */
[----:B-----5:R-:W-:-:S04]  /*37b0*/  LOP3.LUT R22, R25, 0x1fffffff, RZ, 0xc0, !PT ;  /* 0x1fffffff19167812 */ /* 0x020fc800078ec0ff */
[----:B------:R-:W-:Y:S02]  /*37c0*/  SHF.R.U32.HI R3, RZ, 0x4, R22 ;  /* 0x00000004ff037819 */ /* 0x000fe40000011616 */
[----:B-1----:R-:W-:Y:S02]  /*37d0*/  LOP3.LUT R2, R7, 0xf, R2, 0xb8, !PT ;  /* 0x0000000f07027812 */ /* 0x002fe400078eb802 */
[----:B------:R-:W-:-:S03]  /*37e0*/  LOP3.LUT R7, R4, 0xf, R3, 0xb8, !PT ;  /* 0x0000000f04077812 */ /* 0x000fc600078eb803 */
[----:B------:R-:W-:Y:S04]  /*37f0*/  STS [UR5+0x49c], R2 ;  /* 0x00049c02ff007988 */ /* 0x000fe80008000805 */
[----:B------:R-:W-:Y:S04]  /*3800*/  STS [UR5+0x51c], R7 ;  /* 0x00051c07ff007988 */ /* 0x000fe80008000805 */
[----:B------:R-:W1:Y:S04]  /*3810*/  LDS R4, [UR5+0x49c] ;  /* 0x00049c05ff047984 */ /* 0x000e680008000800 */
[----:B------:R-:W3:Y:S01]  /*3820*/  LDS R3, [UR5+0x51c] ;  /* 0x00051c05ff037984 */ /* 0x000ee20008000800 */
[----:B-1----:R-:W-:-:S02]  /*3830*/  LOP3.LUT R4, R4, 0xf0, RZ, 0xb8, !PT ;  /* 0x000000f004047812 */ /* 0x002fc400078eb8ff */
[----:B---3--:R-:W-:-:S03]  /*3840*/  LOP3.LUT R6, R3, 0xf0, RZ, 0xb8, !PT ;  /* 0x000000f003067812 */ /* 0x008fc600078eb8ff */
[----:B------:R-:W-:Y:S04]  /*3850*/  STS [UR5+0x49c], R4 ;  /* 0x00049c04ff007988 */ /* 0x000fe80008000805 */
[----:B------:R-:W-:Y:S04]  /*3860*/  STS [UR5+0x51c], R6 ;  /* 0x00051c06ff007988 */ /* 0x000fe80008000805 */
[----:B------:R-:W1:Y:S04]  /*3870*/  LDS R13, [UR5+0x49c] ;  /* 0x00049c05ff0d7984 */ /* 0x000e680008000800 */
[----:B------:R-:W3:Y:S01]  /*3880*/  LDS R3, [UR5+0x51c] ;  /* 0x00051c05ff037984 */ /* 0x000ee20008000800 */
[----:B------:R-:W-:-:S05]  /*3890*/  IMAD.U32 R2, RZ, RZ, UR6 ;  /* 0x00000006ff027e24 */ /* 0x000fca000f8e00ff */
[----:B------:R-:W-:Y:S02]  /*38a0*/  SHF.R.U64 R2, R2, 0x4, RZ ;  /* 0x0000000402027819 */ /* 0x000fe400000012ff */
[----:B-1----:R-:W-:Y:S02]  /*38b0*/  LOP3.LUT R13, R13, 0xf00, RZ, 0xb8, !PT ;  /* 0x00000f000d0d7812 */ /* 0x002fe400078eb8ff */
[----:B---3--:R-:W-:-:S03]  /*38c0*/  LOP3.LUT R3, R3, 0xf00, RZ, 0xb8, !PT ;  /* 0x00000f0003037812 */ /* 0x008fc600078eb8ff */
[----:B------:R-:W-:Y:S04]  /*38d0*/  STS.64 [UR5+0x498], R12 ;  /* 0x0004980cff007988 */ /* 0x000fe80008000a05 */
[----:B------:R-:W-:Y:S04]  /*38e0*/  STS.64 [UR5+0x518], R2 ;  /* 0x00051802ff007988 */ /* 0x000fe80008000a05 */
[----:B------:R-:W1:Y:S04]  /*38f0*/  LDS R25, [UR5+0x49c] ;  /* 0x00049c05ff197984 */ /* 0x000e680008000800 */
[----:B------:R-:W3:Y:S01]  /*3900*/  LDS R23, [UR5+0x51c] ;  /* 0x00051c05ff177984 */ /* 0x000ee20008000800 */
[----:B------:R-:W-:Y:S01]  /*3910*/  UIADD3 UR6, UPT, UPT, UR4, -0x1, URZ ;  /* 0xffffffff04067890 */ /* 0x000fe2000fffe0ff */
[----:B------:R-:W-:Y:S01]  /*3920*/  CS2R R6, SRZ ;  /* 0x0000000000067805 */ /* 0x000fe2000001ff00 */
[----:B------:R-:W-:-:S04]  /*3930*/  VIADD R9, R9, 0xffffffff ;  /* 0xffffffff09097836 */ /* 0x000fc80000000000 */
[----:B------:R-:W-:Y:S01]  /*3940*/  IMAD.U32 R8, RZ, RZ, UR6 ;  /* 0x00000006ff087e24 */ /* 0x000fe2000f8e00ff */
[----:B------:R-:W-:Y:S01]  /*3950*/  SHF.R.U64 R16, R26, 0x4, R16 ;  /* 0x000000041a107819 */ /* 0x000fe20000001210 */
[----:B------:R-:W-:Y:S01]  /*3960*/  VIADD R5, R5, 0xffffffff ;  /* 0xffffffff05057836 */ /* 0x000fe20000000000 */
[----:B------:R-:W-:Y:S01]  /*3970*/  SHF.R.U64 R22, R24, 0x4, R22 ;  /* 0x0000000418167819 */ /* 0x000fe20000001216 */
[----:B------:R-:W-:Y:S01]  /*3980*/  IMAD.MOV.U32 R4, RZ, RZ, R8 ;  /* 0x000000ffff047224 */ /* 0x000fe200078e0008 */
[----:B------:R1:W-:Y:S04]  /*3990*/  STS [UR5+0x510], R2 ;  /* 0x00051002ff007988 */ /* 0x0003e80008000805 */
[----:B------:R2:W-:Y:S04]  /*39a0*/  STS [UR5+0x514], R2 ;  /* 0x00051402ff007988 */ /* 0x0005e80008000805 */
[----:B------:R2:W-:Y:S04]  /*39b0*/  STS.128 [UR5+0x4a0], R8 ;  /* 0x0004a008ff007988 */ /* 0x0005e80008000c05 */
[----:B------:R2:W-:Y:S04]  /*39c0*/  STS.128 [UR5+0x520], R4 ;  /* 0x00052004ff007988 */ /* 0x0005e80008000c05 */
[----:B------:R2:W-:Y:S01]  /*39d0*/  STS [UR5+0x48c], R16 ;  /* 0x00048c10ff007988 */ /* 0x0005e20008000805 */
[----:B-1----:R-:W-:-:S02]  /*39e0*/  LOP3.LUT R25, R25, 0xf000, RZ, 0xb8, !PT ;  /* 0x0000f00019197812 */ /* 0x002fc400078eb8ff */
[----:B---3--:R-:W-:Y:S01]  /*39f0*/  LOP3.LUT R23, R23, 0xf000, RZ, 0xb8, !PT ;  /* 0x0000f00017177812 */ /* 0x008fe200078eb8ff */
[----:B----4-:R3:W-:Y:S04]  /*3a00*/  STS.64 [UR5+0x480], R30 ;  /* 0x0004801eff007988 */ /* 0x0107e80008000a05 */
[----:B--2---:R3:W-:Y:S04]  /*3a10*/  STS.64 [UR5+0x500], R28 ;  /* 0x0005001cff007988 */ /* 0x0047e80008000a05 */
[----:B------:R3:W-:Y:S04]  /*3a20*/  STS [UR5+0x50c], R22 ;  /* 0x00050c16ff007988 */ /* 0x0007e80008000805 */
[----:B------:R3:W-:Y:S04]  /*3a30*/  STS [UR5+0x49c], R25 ;  /* 0x00049c19ff007988 */ /* 0x0007e80008000805 */
[----:B------:R3:W-:Y:S02]  /*3a40*/  STS [UR5+0x51c], R23 ;  /* 0x00051c17ff007988 */ /* 0x0007e40008000805 */
.L_x_25:
[----:B-1----:R-:W-:Y:S05]  /*3a50*/  BSYNC.RECONVERGENT B0 ;  /* 0x0000000000007941 */ /* 0x002fea0003800200 */
.L_x_24:
[----:B------:R-:W-:Y:S01]  /*3a60*/  NOP ;  /* 0x0000000000007918 */ /* 0x000fe20000000000 */
[----:B------:R1:W2:Y:S01]  /*3a70*/  LDS R2, [R15] ;  /* 0x000000000f027984 */ /* 0x0002a20000000800 */
[----:B------:R-:W-:Y:S01]  /*3a80*/  IMAD R18, R18, 0x4ec5, RZ ;  /* 0x00004ec512127824 */ /* 0x000fe200078e02ff */
[----:B------:R-:W-:Y:S01]  /*3a90*/  ELECT P0, URZ, PT ;  /* 0x0000000000ff782f */ /* 0x000fe20003800000 */
[----:B------:R-:W-:Y:S01]  /*3aa0*/  BSSY.RECONVERGENT B0, `(.L_x_26) ;  /* 0x000000b000007945 */ /* 0x000fe20003800200 */
[----:B------:R1:W4:Y:S02]  /*3ab0*/  LDS R3, [R15+0x80] ;  /* 0x000080000f037984 */ /* 0x0003240000000800 */
[----:B------:R-:W-:-:S04]  /*3ac0*/  SHF.R.U32.HI R4, RZ, 0x12, R18 ;  /* 0x00000012ff047819 */ /* 0x000fc80000011612 */
[----:B------:R-:W-:-:S05]  /*3ad0*/  PRMT R4, R4, 0x9910, RZ ;  /* 0x0000991004047816 */ /* 0x000fca00000000ff */
[----:B------:R-:W-:-:S04]  /*3ae0*/  IMAD R4, R4, 0xd, RZ ;  /* 0x0000000d04047824 */ /* 0x000fc800078e02ff */
[----:B------:R-:W-:-:S05]  /*3af0*/  IMAD.MOV R4, RZ, RZ, -R4 ;  /* 0x000000ffff047224 */ /* 0x000fca00078e0a04 */
[----:B------:R-:W-:-:S05]  /*3b00*/  PRMT R5, R4, 0x7710, RZ ;  /* 0x0000771004057816 */ /* 0x000fca00000000ff */
[----:B------:R-:W-:Y:S01]  /*3b10*/  IMAD.IADD R4, R5, 0x1, R20 ;  /* 0x0000000105047824 */ /* 0x000fe200078e0214 */
[----:B-1----:R-:W-:Y:S05]  /*3b20*/  @!P0 BRA `(.L_x_27) ;  /* 0x0000000000088947 */ /* 0x002fea0003800000 */
[----:B------:R0:W-:Y:S01]  /*3b30*/  UTMACMDFLUSH ;  /* 0x00000000000079b7 */ /* 0x0001e20000000000 */
[----:B------:R-:W-:-:S04]  /*3b40*/  DEPBAR.LE SB0, 0x0 ;  /* 0x000080000000791a */ /* 0x000fc80000000000 */
.L_x_27:
[----:B------:R-:W-:Y:S05]  /*3b50*/  BSYNC.RECONVERGENT B0 ;  /* 0x0000000000007941 */ /* 0x000fea0003800200 */
.L_x_26:
[----:B------:R-:W-:-:S13]  /*3b60*/  R2UR UR5, R4 ;  /* 0x00000000040572ca */ /* 0x000fda00000e0000 */
[----:B------:R-:W-:-:S04]  /*3b70*/  ULOP3.LUT UR5, UR5, 0xffff, URZ, 0xc0, !UPT ;  /* 0x0000ffff05057892 */ /* 0x000fc8000f8ec0ff */
[----:B------:R-:W-:Y:S02]  /*3b80*/  UIMAD.WIDE.U32 UR6, UR5, 0x80, UR34 ;  /* 0x00000080050678a5 */ /* 0x000fe4000f8e0022 */
[----:B------:R-:W-:-:S04]  /*3b90*/  UIMAD.WIDE.U32 UR8, UR5, 0x80, UR32 ;  /* 0x00000080050878a5 */ /* 0x000fc8000f8e0020 */
[C---:B------:R-:W-:Y:S02]  /*3ba0*/  IADD3 R4, P3, PT, R17.reuse, UR6, RZ ;  /* 0x0000000611047c10 */ /* 0x040fe4000ff7e0ff */
[----:B------:R-:W-:-:S03]  /*3bb0*/  IADD3 R6, P0, PT, R17, UR8, RZ ;  /* 0x0000000811067c10 */ /* 0x000fc6000ff1e0ff */
[----:B------:R-:W-:Y:S02]  /*3bc0*/  IMAD.X R5, RZ, RZ, UR7, P3 ;  /* 0x00000007ff057e24 */ /* 0x000fe400098e06ff */
[----:B------:R-:W-:-:S03]  /*3bd0*/  IMAD.X R7, RZ, RZ, UR9, P0 ;  /* 0x00000009ff077e24 */ /* 0x000fc600080e06ff */
[----:B--2---:R2:W5:Y:S04]  /*3be0*/  ATOMG.E.EXCH.STRONG.GPU PT, RZ, [R4], R2 ;  /* 0x0000000204ff73a8 */ /* 0x00456800041ee100 */
[----:B----4-:R2:W5:Y:S02]  /*3bf0*/  ATOMG.E.EXCH.STRONG.GPU PT, RZ, [R6], R3 ;  /* 0x0000000306ff73a8 */ /* 0x01056400041ee100 */
.L_x_23:
[----:B--2---:R-:W-:Y:S01]  /*3c00*/  LOP3.LUT R2, R20, 0xffff, RZ, 0xc0, !PT ;  /* 0x0000ffff14027812 */ /* 0x004fe200078ec0ff */
[----:B------:R-:W2:Y:S01]  /*3c10*/  S2UR UR13, SR_CgaCtaId ;  /* 0x00000000000d79c3 */ /* 0x000ea20000008800 */
[----:B------:R-:W-:-:S03]  /*3c20*/  UMOV UR12, 0x400 ;  /* 0x00000400000c7882 */ /* 0x000fc60000000000 */
[----:B------:R-:W-:-:S05]  /*3c30*/  IMAD R2, R2, 0x4ec5, RZ ;  /* 0x00004ec502027824 */ /* 0x000fca00078e02ff */
[----:B------:R-:W-:-:S04]  /*3c40*/  SHF.R.U32.HI R2, RZ, 0x12, R2 ;  /* 0x00000012ff027819 */ /* 0x000fc80000011602 */
[----:B------:R-:W-:-:S05]  /*3c50*/  PRMT R2, R2, 0x9910, RZ ;  /* 0x0000991002027816 */ /* 0x000fca00000000ff */
[----:B------:R-:W-:-:S04]  /*3c60*/  IMAD R2, R2, 0xd, RZ ;  /* 0x0000000d02027824 */ /* 0x000fc800078e02ff */
[----:B------:R-:W-:Y:S01]  /*3c70*/  IMAD.MOV R2, RZ, RZ, -R2 ;  /* 0x000000ffff027224 */ /* 0x000fe200078e0a02 */
[----:B--2---:R-:W-:-:S04]  /*3c80*/  ULEA UR12, UR13, UR12, 0x18 ;  /* 0x0000000c0d0c7291 */ /* 0x004fc8000f8ec0ff */
[----:B------:R-:W-:Y:S01]  /*3c90*/  PRMT R3, R2, 0x7710, RZ ;  /* 0x0000771002037816 */ /* 0x000fe200000000ff */
[----:B-1----:R-:W-:Y:S01]  /*3ca0*/  ULEA UR5, UR14, UR12, 0x3 ;  /* 0x0000000c0e057291 */ /* 0x002fe2000f8e18ff */
[----:B------:R-:W-:-:S03]  /*3cb0*/  SHF.L.U32 R2, R21, 0x1f, RZ ;  /* 0x0000001f15027819 */ /* 0x000fc600000006ff */
[----:B------:R-:W-:-:S05]  /*3cc0*/  IMAD.IADD R3, R3, 0x1, R20 ;  /* 0x0000000103037824 */ /* 0x000fca00078e0214 */
[----:B------:R-:W-:-:S13]  /*3cd0*/  R2UR UR16, R3 ;  /* 0x00000000031072ca */ /* 0x000fda00000e0000 */
[----:B------:R-:W-:-:S04]  /*3ce0*/  ULOP3.LUT UR16, UR16, 0xffff, URZ, 0xc0, !UPT ;  /* 0x0000ffff10107892 */ /* 0x000fc8000f8ec0ff */
[----:B------:R-:W-:Y:S02]  /*3cf0*/  UIMAD.WIDE.U32 UR18, UR16, 0x80, UR34 ;  /* 0x00000080101278a5 */ /* 0x000fe4000f8e0022 */
[----:B------:R-:W-:Y:S01]  /*3d00*/  UIMAD.WIDE.U32 UR16, UR16, 0x80, UR32 ;  /* 0x00000080101078a5 */ /* 0x000fe2000f8e0020 */
[----:B------:R-:W-:Y:S11]  /*3d10*/  @P4 BRA `(.L_x_28) ;  /* 0x00000000001c4947 */ /* 0x000ff60003800000 */
[----:B------:R-:W-:-:S04]  /*3d20*/  DEPBAR {5,4,3,2,1,0} ;  /* 0x0000003f0000791a */ /* 0x000fc80000000000 */
[----:B------:R-:W1:Y:S02]  /*3d30*/  CCTL.E.C.LDCU.IV.DEEP [UR18] ;  /* 0x0000000012007540 */ /* 0x000e640009c08000 */
[----:B-1----:R1:W-:Y:S01]  /*3d40*/  UTMACCTL.IV [UR18] ;  /* 0x00000000120079b9 */ /* 0x0023e20008000000 */
[----:B------:R-:W-:-:S04]  /*3d50*/  DEPBAR {5,4,3,2,1,0} ;  /* 0x0000003f0000791a */ /* 0x000fc80000000000 */
[----:B------:R-:W2:Y:S02]  /*3d60*/  CCTL.E.C.LDCU.IV.DEEP [UR16] ;  /* 0x0000000010007540 */ /* 0x000ea40009c08000 */
[----:B--2---:R1:W-:Y:S01]  /*3d70*/  UTMACCTL.IV [UR16] ;  /* 0x00000000100079b9 */ /* 0x0043e20008000000 */
[----:B------:R-:W-:Y:S01]  /*3d80*/  NOP ;  /* 0x0000000000007918 */ /* 0x000fe20000000000 */
.L_x_28:
[----:B------:R-:W-:Y:S01]  /*3d90*/  UIADD3 UR6, UPT, UPT, UR4, 0x7f, URZ ;  /* 0x0000007f04067890 */ /* 0x000fe2000fffe0ff */
[----:B-----5:R2:W4:Y:S01]  /*3da0*/  SYNCS.PHASECHK.TRANS64.TRYWAIT P0, [UR5+0x18], R2 ;  /* 0x00001802ff0075a7 */ /* 0x0205220008001105 */
[----:B------:R-:W-:Y:S01]  /*3db0*/  UIADD3 UR4, UPT, UPT, UR4, 0xfe, URZ ;  /* 0x000000fe04047890 */ /* 0x000fe2000fffe0ff */
[----:B------:R-:W-:Y:S01]  /*3dc0*/  R2UR UR11, R14 ;  /* 0x000000000e0b72ca */ /* 0x000fe200000e0000 */
[----:B------:R-:W-:Y:S01]  /*3dd0*/  USHF.R.S32.HI UR5, URZ, 0x1f, UR6 ;  /* 0x0000001fff057899 */ /* 0x000fe20008011406 */
[----:B------:R-:W-:Y:S01]  /*3de0*/  R2UR UR7, R0 ;  /* 0x00000000000772ca */ /* 0x000fe200000e0000 */
[----:B------:R-:W-:Y:S02]  /*3df0*/  UMOV UR21, URZ ;  /* 0x000000ff00157c82 */ /* 0x000fe40008000000 */
[----:B------:R-:W-:-:S04]  /*3e00*/  ULEA.HI UR5, UR5, UR6, URZ, 0x7 ;  /* 0x0000000605057291 */ /* 0x000fc8000f8f38ff */
[----:B------:R-:W-:-:S04]  /*3e10*/  USHF.R.S32.HI UR22, URZ, 0x7, UR5 ;  /* 0x00000007ff167899 */ /* 0x000fc80008011405 */
[----:B------:R-:W-:Y:S02]  /*3e20*/  UISETP.LT.U32.AND UP0, UPT, UR22, 0x3, UPT ;  /* 0x000000031600788c */ /* 0x000fe4000bf01070 */
[----:B------:R-:W-:Y:S02]  /*3e30*/  USHF.L.U32 UR11, UR11, 0x7, URZ ;  /* 0x000000070b0b7899 */ /* 0x000fe400080006ff */
[----:B------:R-:W-:Y:S02]  /*3e40*/  USEL UR20, UR22, 0x3, UP0 ;  /* 0x0000000316147887 */ /* 0x000fe40008000000 */
[----:B------:R-:W-:Y:S02]  /*3e50*/  UISETP.GE.U32.AND UP0, UPT, UR4, 0xff, UPT ;  /* 0x000000ff0400788c */ /* 0x000fe4000bf06070 */
[----:B------:R-:W-:-:S07]  /*3e60*/  USHF.L.U32 UR7, UR7, 0x8, URZ ;  /* 0x0000000807077899 */ /* 0x000fce00080006ff */
[----:B--2---:R-:W-:Y:S05]  /*3e70*/  BRA.U !UP0, `(.L_x_29) ;  /* 0x0000000108a47547 */ /* 0x004fea000b800000 */
[----:B------:R-:W-:Y:S01]  /*3e80*/  UMOV UR23, URZ ;  /* 0x000000ff00177c82 */ /* 0x000fe20008000000 */
[----:B------:R-:W-:-:S05]  /*3e90*/  UMOV UR24, UR14 ;  /* 0x0000000e00187c82 */ /* 0x000fca0008000000 */
.L_x_35:
[----:B--2---:R-:W-:Y:S01]  /*3ea0*/  ULEA UR9, UR24, UR12, 0x3 ;  /* 0x0000000c18097291 */ /* 0x004fe2000f8e18ff */
[----:B----4-:R-:W-:Y:S01]  /*3eb0*/  @!P2 MOV R2, 0xc000 ;  /* 0x0000c0000002a802 */ /* 0x010fe20000000f00 */
[----:B-1--4-:R-:W-:Y:S10]  /*3ec0*/  @P0 BRA `(.L_x_30) ;  /* 0x00000000000c0947 */ /* 0x012ff40003800000 */
[----:B------:R-:W-:-:S04]  /*3ed0*/  SHF.L.U32 R3, R21, 0x1f, RZ ;  /* 0x0000001f15037819 */ /* 0x000fc800000006ff */
[----:B------:R-:W2:Y:S02]  /*3ee0*/  SYNCS.PHASECHK.TRANS64.TRYWAIT P0, [UR9+0x18], R3 ;  /* 0x00001803ff0075a7 */ /* 0x000ea40008001109 */
[----:B--2---:R-:W-:Y:S05]  /*3ef0*/  @!P0 BRA `(.L_x_31) ;  /* 0x000000ec00fc8947 */ /* 0x004fea0003800000 */
.L_x_30:
[----:B------:R4:W-:Y:S01]  /*3f00*/  @!P2 SYNCS.ARRIVE.TRANS64 RZ, [UR9], R2 ;  /* 0x00000002ffffa9a7 */ /* 0x0009e20008000009 */
[----:B------:R-:W-:-:S04]  /*3f10*/  ULOP3.LUT UR4, UR25, 0x2, URZ, 0xfc, !UPT ;  /* 0x0000000219047892 */ /* 0x000fc8000f8efcff */
[----:B------:R-:W-:-:S09]  /*3f20*/  UISETP.NE.AND UP0, UPT, UR4, 0x2, UPT ;  /* 0x000000020400788c */ /* 0x000fd2000bf05270 */
[----:B------:R-:W-:Y:S05]  /*3f30*/  BRA.U UP0, `(.L_x_32) ;  /* 0x0000000100047547 */ /* 0x000fea000b800000 */
[----:B-1----:R-:W-:Y:S05]  /*3f40*/  BPT.TRAP 0x1 ;  /* 0x000000040000795c */ /* 0x002fea0000300000 */
.L_x_32:
[----:B------:R-:W-:Y:S04]  /*3f50*/  BSSY.RECONVERGENT B0, `(.L_x_33) ;  /* 0x0000003000007945 */ /* 0x000fe80003800200 */
[----:B------:R-:W-:Y:S05]  /*3f60*/  @P1 BRA `(.L_x_34) ;  /* 0x0000000000041947 */ /* 0x000fea0003800000 */
[----:B-1----:R-:W-:Y:S05]  /*3f70*/  BPT.TRAP 0x1 ;  /* 0x000000040000795c */ /* 0x002fea0000300000 */
.L_x_34:
[----:B-1----:R-:W-:Y:S05]  /*3f80*/  BSYNC.RECONVERGENT B0 ;  /* 0x0000000000007941 */ /* 0x002fea0003800200 */
.L_x_33:
[----:B------:R-:W-:Y:S02]  /*3f90*/  UIADD3 UR14, UPT, UPT, UR24, 0x1, URZ ;  /* 0x00000001180e7890 */ /* 0x000fe4000fffe0ff */
[----:B------:R-:W-:Y:S02]  /*3fa0*/  ULEA UR8, UR24, UR12, 0xe ;  /* 0x0000000c18087291 */ /* 0x000fe4000f8e70ff */
[----:B------:R-:W-:Y:S02]  /*3fb0*/  UISETP.NE.AND UP0, UPT, UR14, 0x3, UPT ;  /* 0x000000030e00788c */ /* 0x000fe4000bf05270 */
[----:B------:R-:W-:Y:S02]  /*3fc0*/  USHF.L.U32 UR10, UR23, 0x7, URZ ;  /* 0x00000007170a7899 */ /* 0x000fe400080006ff */
[----:B------:R-:W-:Y:S02]  /*3fd0*/  USEL UR5, URZ, 0x1, UP0 ;  /* 0x00000001ff057887 */ /* 0x000fe40008000000 */
[----:B------:R-:W-:-:S02]  /*3fe0*/  USEL UR14, UR14, URZ, UP0 ;  /* 0x000000ff0e0e7287 */ /* 0x000fc40008000000 */
[----:B------:R-:W-:Y:S02]  /*3ff0*/  UIADD3 UR8, UPT, UPT, UR8, 0x11400, URZ ;  /* 0x0001140008087890 */ /* 0x000fe4000fffe0ff */
[----:B------:R-:W-:Y:S01]  /*4000*/  ULEA UR4, UR14, UR12, 0x3 ;  /* 0x0000000c0e047291 */ /* 0x000fe2000f8e18ff */
[----:B------:R-:W-:Y:S01]  /*4010*/  LOP3.LUT R21, R21, UR5, RZ, 0x3c, !PT ;  /* 0x0000000515157c12 */ /* 0x000fe2000f8e3cff */
[----:B------:R-:W-:Y:S01]  /*4020*/  UMOV UR26, 0x0 ;  /* 0x00000000001a7882 */ /* 0x000fe20000000000 */
[----:B------:R-:W-:Y:S01]  /*4030*/  UMOV UR27, 0x10000000 ;  /* 0x10000000001b7882 */ /* 0x000fe20000000000 */
[----:B------:R-:W-:Y:S01]  /*4040*/  UMOV UR5, UR9 ;  /* 0x0000000900057c82 */ /* 0x000fe20008000000 */
[----:B--2---:R-:W-:Y:S01]  /*4050*/  SHF.L.U32 R0, R21, 0x1f, RZ ;  /* 0x0000001f15007819 */ /* 0x004fe200000006ff */
[----:B------:R-:W-:Y:S01]  /*4060*/  UMOV UR6, UR10 ;  /* 0x0000000a00067c82 */ /* 0x000fe20008000000 */
[----:B------:R-:W-:Y:S02]  /*4070*/  UIADD3 UR23, UPT, UPT, UR23, 0x1, URZ ;  /* 0x0000000117177890 */ /* 0x000fe4000fffe0ff */
[----:B------:R2:W1:Y:S01]  /*4080*/  SYNCS.PHASECHK.TRANS64.TRYWAIT P0, [UR4+0x18], R0 ;  /* 0x00001800ff0075a7 */ /* 0x0004620008001104 */
[----:B------:R-:W-:Y:S01]  /*4090*/  ULEA UR4, UR24, UR12, 0xf ;  /* 0x0000000c18047291 */ /* 0x000fe2000f8e78ff */
[----:B------:R2:W-:Y:S01]  /*40a0*/  UTMALDG.2D [UR8], [UR18], desc[UR26] ;  /* 0x00001a08120075b4 */ /* 0x0005e20008009000 */
[----:B------:R-:W-:-:S02]  /*40b0*/  UISETP.NE.AND UP0, UPT, UR23, UR20, UPT ;  /* 0x000000141700728c */ /* 0x000fc4000bf05270 */
[----:B------:R-:W-:Y:S01]  /*40c0*/  UIADD3 UR4, UPT, UPT, UR4, 0x1d400, URZ ;  /* 0x0001d40004047890 */ /* 0x000fe2000fffe0ff */
[----:B------:R-:W-:Y:S01]  /*40d0*/  UMOV UR21, UR20 ;  /* 0x0000001400157c82 */ /* 0x000fe20008000000 */
[----:B------:R-:W-:-:S07]  /*40e0*/  UMOV UR24, UR14 ;  /* 0x0000000e00187c82 */ /* 0x000fce0008000000 */
[----:B------:R2:W-:Y:S01]  /*40f0*/  UTMALDG.2D [UR4], [UR16], desc[UR26] ;  /* 0x00001a04100075b4 */ /* 0x0005e20008009000 */
[----:B------:R-:W-:Y:S05]  /*4100*/  BRA.U UP0, `(.L_x_35) ;  /* 0xfffffffd00647547 */ /* 0x000fea000b83ffff */
.L_x_29:
[----:B--2---:R-:W-:Y:S01]  /*4110*/  ULEA UR4, UR14, UR12, 0x3 ;  /* 0x0000000c0e047291 */ /* 0x004fe2000f8e18ff */
[----:B------:R-:W-:Y:S01]  /*4120*/  SHF.L.U32 R0, R21, 0x1f, RZ ;  /* 0x0000001f15007819 */ /* 0x000fe200000006ff */
[----:B------:R-:W-:Y:S01]  /*4130*/  @!P4 SYNCS.ARRIVE.TRANS64.A1T0 RZ, [UR12+0x78], RZ ;  /* 0x000078ffffffc9a7 */ /* 0x000fe2000810000c */
[----:B------:R-:W-:-:S06]  /*4140*/  UISETP.GT.AND UP0, UPT, UR22, UR20, UPT ;  /* 0x000000141600728c */ /* 0x000fcc000bf04270 */
[----:B-1--4-:R1:W2:Y:S03]  /*4150*/  SYNCS.PHASECHK.TRANS64.TRYWAIT P0, [UR4+0x18], R0 ;  /* 0x00001800ff0075a7 */ /* 0x0122a60008001104 */
[----:B------:R-:W-:Y:S05]  /*4160*/  BRA.U !UP0, `(.L_x_36) ;  /* 0x0000000108a07547 */ /* 0x000fea000b800000 */
[----:B------:R-:W-:Y:S01]  /*4170*/  UIADD3 UR20, UPT, UPT, -UR20, UR21, UR22 ;  /* 0x0000001514147290 */ /* 0x000fe2000fffe116 */
[----:B------:R-:W-:-:S11]  /*4180*/  UMOV UR24, UR14 ;  /* 0x0000000e00187c82 */ /* 0x000fd60008000000 */
.L_x_42:
[----:B----4-:R-:W-:Y:S01]  /*4190*/  ULEA UR9, UR24, UR12, 0x3 ;  /* 0x0000000c18097291 */ /* 0x010fe2000f8e18ff */
[----:B--2---:R-:W-:Y:S01]  /*41a0*/  @!P2 MOV R2, 0xc000 ;  /* 0x0000c0000002a802 */ /* 0x004fe20000000f00 */
[----:B-12---:R-:W-:Y:S10]  /*41b0*/  @P0 BRA `(.L_x_37) ;  /* 0x00000000000c0947 */ /* 0x006ff40003800000 */
[----:B------:R-:W-:-:S04]  /*41c0*/  SHF.L.U32 R3, R21, 0x1f, RZ ;  /* 0x0000001f15037819 */ /* 0x000fc800000006ff */
[----:B------:R-:W2:Y:S02]  /*41d0*/  SYNCS.PHASECHK.TRANS64.TRYWAIT P0, [UR9+0x18], R3 ;  /* 0x00001803ff0075a7 */ /* 0x000ea40008001109 */
[----:B--2---:R-:W-:Y:S05]  /*41e0*/  @!P0 BRA `(.L_x_38) ;  /* 0x000000ec00588947 */ /* 0x004fea0003800000 */
.L_x_37:
[----:B------:R2:W-:Y:S01]  /*41f0*/  @!P2 SYNCS.ARRIVE.TRANS64 RZ, [UR9], R2 ;  /* 0x00000002ffffa9a7 */ /* 0x0005e20008000009 */
[----:B------:R-:W-:-:S04]  /*4200*/  ULOP3.LUT UR4, UR25, 0x2, URZ, 0xfc, !UPT ;  /* 0x0000000219047892 */ /* 0x000fc8000f8efcff */
[----:B------:R-:W-:-:S09]  /*4210*/  UISETP.NE.AND UP0, UPT, UR4, 0x2, UPT ;  /* 0x000000020400788c */ /* 0x000fd2000bf05270 */
[----:B------:R-:W-:Y:S05]  /*4220*/  BRA.U UP0, `(.L_x_39) ;  /* 0x0000000100047547 */ /* 0x000fea000b800000 */
[----:B------:R-:W-:Y:S05]  /*4230*/  BPT.TRAP 0x1 ;  /* 0x000000040000795c */ /* 0x000fea0000300000 */
.L_x_39:
[----:B------:R-:W-:Y:S04]  /*4240*/  BSSY.RECONVERGENT B0, `(.L_x_40) ;  /* 0x0000003000007945 */ /* 0x000fe80003800200 */
[----:B------:R-:W-:Y:S05]  /*4250*/  @P1 BRA `(.L_x_41) ;  /* 0x0000000000041947 */ /* 0x000fea0003800000 */
[----:B------:R-:W-:Y:S05]  /*4260*/  BPT.TRAP 0x1 ;  /* 0x000000040000795c */ /* 0x000fea0000300000 */
.L_x_41:
[----:B------:R-:W-:Y:S05]  /*4270*/  BSYNC.RECONVERGENT B0 ;  /* 0x0000000000007941 */ /* 0x000fea0003800200 */
.L_x_40:
        /* <DEDUP_REMOVED lines=12> */
[----:B-1----:R-:W-:Y:S01]  /*4340*/  SHF.L.U32 R0, R21, 0x1f, RZ ;  /* 0x0000001f15007819 */ /* 0x002fe200000006ff */
[----:B------:R-:W-:Y:S01]  /*4350*/  UMOV UR6, UR10 ;  /* 0x0000000a00067c82 */ /* 0x000fe20008000000 */
[----:B------:R-:W-:Y:S02]  /*4360*/  UIADD3 UR21, UPT, UPT, UR21, 0x1, URZ ;  /* 0x0000000115157890 */ /* 0x000fe4000fffe0ff */
[----:B------:R4:W1:Y:S01]  /*4370*/  SYNCS.PHASECHK.TRANS64.TRYWAIT P0, [UR4+0x18], R0 ;  /* 0x00001800ff0075a7 */ /* 0x0008620008001104 */
[----:B------:R-:W-:Y:S01]  /*4380*/  ULEA UR4, UR24, UR12, 0xf ;  /* 0x0000000c18047291 */ /* 0x000fe2000f8e78ff */
[----:B------:R4:W-:Y:S01]  /*4390*/  UTMALDG.2D [UR8], [UR18], desc[UR22] ;  /* 0x00001608120075b4 */ /* 0x0009e20008009000 */
[----:B------:R-:W-:-:S02]  /*43a0*/  UISETP.NE.AND UP0, UPT, UR21, UR20, UPT ;  /* 0x000000141500728c */ /* 0x000fc4000bf05270 */
[----:B------:R-:W-:Y:S01]  /*43b0*/  UIADD3 UR4, UPT, UPT, UR4, 0x1d400, URZ ;  /* 0x0001d40004047890 */ /* 0x000fe2000fffe0ff */
[----:B------:R-:W-:-:S08]  /*43c0*/  UMOV UR24, UR14 ;  /* 0x0000000e00187c82 */ /* 0x000fd00008000000 */
[----:B------:R4:W-:Y:S01]  /*43d0*/  UTMALDG.2D [UR4], [UR16], desc[UR22] ;  /* 0x00001604100075b4 */ /* 0x0009e20008009000 */
[----:B------:R-:W-:Y:S05]  /*43e0*/  BRA.U UP0, `(.L_x_42) ;  /* 0xfffffffd00687547 */ /* 0x000fea000b83ffff */
.L_x_36:
[----:B------:R-:W-:Y:S01]  /*43f0*/  UISETP.NE.AND UP0, UPT, UR37, 0x8, UPT ;  /* 0x000000082500788c */ /* 0x000fe2000bf05270 */
[----:B------:R-:W-:-:S08]  /*4400*/  NOP ;  /* 0x0000000000007918 */ /* 0x000fd00000000000 */
[----:B------:R-:W-:Y:S05]  /*4410*/  BRA.U UP0, `(.L_x_43) ;  /* 0x0000000100047547 */ /* 0x000fea000b800000 */
[----:B----4-:R-:W-:Y:S05]  /*4420*/  BPT.TRAP 0x1 ;  /* 0x000000040000795c */ /* 0x010fea0000300000 */
.L_x_43:
[----:B----4-:R-:W-:Y:S01]  /*4430*/  ULEA UR4, UR15, UR12, 0x3 ;  /* 0x0000000c0f047291 */ /* 0x010fe2000f8e18ff */
[----:B------:R-:W-:-:S08]  /*4440*/  SHF.L.U32 R3, R19, 0x1f, RZ ;  /* 0x0000001f13037819 */ /* 0x000fd000000006ff */
[----:B-12---:R-:W1:Y:S02]  /*4450*/  SYNCS.PHASECHK.TRANS64.TRYWAIT P0, [UR4+0x140], R3 ;  /* 0x00014003ff0075a7 */ /* 0x006e640008001104 */
[----:B-1----:R-:W-:Y:S05]  /*4460*/  @!P0 BRA `(.L_x_44) ;  /* 0x000000e800d08947 */ /* 0x002fea0003800000 */
.L_x_224:
[----:B------:R-:W-:-:S09]  /*4470*/  UIMAD UR5, UR15, 0x14, UR36 ;  /* 0x000000140f0578a4 */ /* 0x000fd2000f8e0224 */
[----:B------:R-:W2:Y:S04]  /*4480*/  LDS.U16 R20, [UR5+0x12] ;  /* 0x00001205ff147984 */ /* 0x000ea80008000400 */
[----:B------:R-:W4:Y:S04]  /*4490*/  LDS R14, [UR5] ;  /* 0x00000005ff0e7984 */ /* 0x000f280008000800 */
[----:B-1----:R-:W1:Y:S04]  /*44a0*/  LDS R0, [UR5+0x4] ;  /* 0x00000405ff007984 */ /* 0x002e680008000800 */
[----:B------:R-:W1:Y:S04]  /*44b0*/  LDS R16, [UR5+0x8] ;  /* 0x00000805ff107984 */ /* 0x000e680008000800 */
[----:B------:R-:W1:Y:S01]  /*44c0*/  LDS R2, [UR5+0xc] ;  /* 0x00000c05ff027984 */ /* 0x000e620008000800 */
[----:B------:R-:W-:Y:S01]  /*44d0*/  @!PT LDS RZ, [RZ] ;  /* 0x00000000fffff984 */ /* 0x000fe20000000800 */
[----:B------:R-:W-:Y:S01]  /*44e0*/  @!PT LDS RZ, [RZ] ;  /* 0x00000000fffff984 */ /* 0x000fe20000000800 */
[----:B------:R-:W-:Y:S01]  /*44f0*/  @!PT LDS RZ, [RZ] ;  /* 0x00000000fffff984 */ /* 0x000fe20000000800 */
[----:B------:R-:W-:Y:S01]  /*4500*/  @!PT LDS RZ, [RZ] ;  /* 0x00000000fffff984 */ /* 0x000fe20000000800 */
[----:B------:R5:W-:Y:S06]  /*4510*/  MEMBAR.ALL.CTA ;  /* 0x0000000000007992 */ /* 0x000bec0000008000 */
[----:B-----5:R-:W1:Y:S01]  /*4520*/  FENCE.VIEW.ASYNC.S ;  /* 0x00000000000073c6 */ /* 0x020e620000000000 */
[----:B------:R-:W-:Y:S05]  /*4530*/  BRA.U UP0, `(.L_x_45) ;  /* 0x0000000100047547 */ /* 0x000fea000b800000 */
[----:B------:R-:W-:Y:S05]  /*4540*/  BPT.TRAP 0x1 ;  /* 0x000000040000795c */ /* 0x000fea0000300000 */
.L_x_45:
[----:B------:R-:W-:Y:S01]  /*4550*/  UIADD3 UR4, UPT, UPT, UR4, 0x180, URZ ;  /* 0x0000018004047890 */ /* 0x000fe2000fffe0ff */
[----:B-1----:R-:W-:Y:S01]  /*4560*/  ISETP.NE.AND P0, PT, R2, RZ, PT ;  /* 0x000000ff0200720c */ /* 0x002fe20003f05270 */
[----:B------:R-:W-:Y:S01]  /*4570*/  UIADD3 UR15, UPT, UPT, UR15, 0x1, URZ ;  /* 0x000000010f0f7890 */ /* 0x000fe2000fffe0ff */
[----:B------:R-:W-:Y:S01]  /*4580*/  PLOP3.LUT P4, PT, PT, PT, PT, 0x80, 0x8 ;  /* 0x000000000008781c */ /* 0x000fe20003f8f070 */
[----:B------:R-:W-:Y:S02]  /*4590*/  UPRMT UR4, UR13, 0x654, UR4 ;  /* 0x000006540d047896 */ /* 0x000fe40008000004 */
[----:B------:R-:W-:-:S04]  /*45a0*/  UISETP.NE.AND UP0, UPT, UR15, 0x8, UPT ;  /* 0x000000080f00788c */ /* 0x000fc8000bf05270 */
[----:B------:R-:W-:-:S03]  /*45b0*/  USEL UR15, UR15, URZ, UP0 ;  /* 0x000000ff0f0f7287 */ /* 0x000fc60008000000 */
[----:B------:R-:W-:Y:S01]  /*45c0*/  SYNCS.ARRIVE.TRANS64.RED.A1T0 RZ, [UR4], RZ ;  /* 0x000000ffffff79a7 */ /* 0x000fe20008100404 */
[----:B------:R-:W-:-:S06]  /*45d0*/  USEL UR4, URZ, 0x1, UP0 ;  /* 0x00000001ff047887 */ /* 0x000fcc0008000000 */
[----:B------:R-:W-:Y:S01]  /*45e0*/  LOP3.LUT R19, R19, UR4, RZ, 0x3c, !PT ;  /* 0x0000000413137c12 */ /* 0x000fe2000f8e3cff */
[----:B------:R-:W-:Y:S06]  /*45f0*/  @P0 BRA `(.L_x_46) ;  /* 0xffffffec00b80947 */ /* 0x000fec000383ffff */
[----:B------:R-:W-:Y:S01]  /*4600*/  UIADD3 UR12, UPT, UPT, UR12, 0x18, URZ ;  /* 0x000000180c0c7890 */ /* 0x000fe2000fffe0ff */
[----:B------:R-:W-:-:S03]  /*4610*/  SHF.L.U32 R3, R21, 0x1f, RZ ;  /* 0x0000001f15037819 */ /* 0x000fc600000006ff */
[----:B------:R-:W-:-:S09]  /*4620*/  ULEA UR4, UR14, UR12, 0x3 ;  /* 0x0000000c0e047291 */ /* 0x000fd2000f8e18ff */
[----:B------:R-:W1:Y:S02]  /*4630*/  SYNCS.PHASECHK.TRANS64.TRYWAIT P0, [UR4], R3 ;  /* 0x00000003ff0075a7 */ /* 0x000e640008001104 */
[----:B-1----:R-:W-:Y:S05]  /*4640*/  @!P0 BRA `(.L_x_47) ;  /* 0x000000e800708947 */ /* 0x002fea0003800000 */
.L_x_226:
[----:B------:R-:W-:-:S04]  /*4650*/  UIADD3 UR5, UPT, UPT, UR14, 0x1, URZ ;  /* 0x000000010e057890 */ /* 0x000fc8000fffe0ff */
[----:B------:R-:W-:-:S04]  /*4660*/  UISETP.NE.AND UP0, UPT, UR5, 0x3, UPT ;  /* 0x000000030500788c */ /* 0x000fc8000bf05270 */
[----:B------:R-:W-:Y:S02]  /*4670*/  USEL UR6, URZ, 0x1, UP0 ;  /* 0x00000001ff067887 */ /* 0x000fe40008000000 */
[----:B------:R-:W-:-:S04]  /*4680*/  USEL UR5, UR5, URZ, UP0 ;  /* 0x000000ff05057287 */ /* 0x000fc80008000000 */
[----:B------:R-:W-:Y:S01]  /*4690*/  ULEA UR4, UR5, UR12, 0x3 ;  /* 0x0000000c05047291 */ /* 0x000fe2000f8e18ff */
[----:B------:R-:W-:-:S04]  /*46a0*/  LOP3.LUT R2, R21, UR6, RZ, 0x3c, !PT ;  /* 0x0000000615027c12 */ /* 0x000fc8000f8e3cff */
[----:B------:R-:W-:-:S04]  /*46b0*/  SHF.L.U32 R3, R2, 0x1f, RZ ;  /* 0x0000001f02037819 */ /* 0x000fc800000006ff */
[----:B------:R-:W1:Y:S02]  /*46c0*/  SYNCS.PHASECHK.TRANS64.TRYWAIT P0, [UR4], R3 ;  /* 0x00000003ff0075a7 */ /* 0x000e640008001104 */
[----:B-1----:R-:W-:Y:S05]  /*46d0*/  @!P0 BRA `(.L_x_48) ;  /* 0x000000e800648947 */ /* 0x002fea0003800000 */
.L_x_228:
[----:B------:R-:W-:-:S04]  /*46e0*/  UIADD3 UR5, UPT, UPT, UR5, 0x1, URZ ;  /* 0x0000000105057890 */ /* 0x000fc8000fffe0ff */
[----:B------:R-:W-:-:S04]  /*46f0*/  UISETP.NE.AND UP0, UPT, UR5, 0x3, UPT ;  /* 0x000000030500788c */ /* 0x000fc8000bf05270 */
[----:B------:R-:W-:Y:S02]  /*4700*/  USEL UR4, URZ, 0x1, UP0 ;  /* 0x00000001ff047887 */ /* 0x000fe40008000000 */
[----:B------:R-:W-:-:S04]  /*4710*/  USEL UR5, UR5, URZ, UP0 ;  /* 0x000000ff05057287 */ /* 0x000fc80008000000 */
[----:B------:R-:W-:Y:S01]  /*4720*/  LOP3.LUT R2, R2, UR4, RZ, 0x3c, !PT ;  /* 0x0000000402027c12 */ /* 0x000fe2000f8e3cff */
[----:B------:R-:W-:-:S12]  /*4730*/  ULEA UR5, UR5, UR12, 0x3 ;  /* 0x0000000c05057291 */ /* 0x000fd8000f8e18ff */
.L_x_49:
[----:B------:R-:W-:Y:S02]  /*4740*/  SHF.L.U32 R3, R2, 0x1f, RZ ;  /* 0x0000001f02037819 */ /* 0x000fe400000006ff */
[----:B------:R-:W-:-:S04]  /*4750*/  MOV R0, UR5 ;  /* 0x0000000500007c02 */ /* 0x000fc80008000f00 */
[----:B------:R1:W1:Y:S03]  /*4760*/  SYNCS.PHASECHK.TRANS64.TRYWAIT P0, [R0+URZ], R3 ;  /* 0x00000003000075a7 */ /* 0x00026600080011ff */
[----:B-1----:R-:W-:Y:S05]  /*4770*/  @!P0 NANOSLEEP.SYNCS 0x989680 ;  /* 0x009896800000895d */ /* 0x002fea0003900000 */
[----:B------:R-:W1:Y:S02]  /*4780*/  @!P0 SYNCS.PHASECHK.TRANS64 P0, [R0+URZ], R3 ;  /* 0x00000003000085a7 */ /* 0x000e6400080010ff */
[----:B-1----:R-:W-:Y:S05]  /*4790*/  @P0 EXIT ;  /* 0x000000000000094d */ /* 0x002fea0003800000 */
[----:B------:R-:W-:Y:S05]  /*47a0*/  BRA `(.L_x_49) ;  /* 0xfffffffc00e47947 */ /* 0x000fea000383ffff */
.L_x_22:
[----:B------:R-:W-:-:S04]  /*47b0*/  UISETP.LT.U32.AND UP0, UPT, UR37, 0x9, UPT ;  /* 0x000000092500788c */ /* 0x000fc8000bf01070 */
[----:B------:R-:W-:-:S04]  /*47c0*/  USEL UR4, UR37, 0x9, UP0 ;  /* 0x0000000925047887 */ /* 0x000fc80008000000 */
[----:B------:R-:W-:-:S12]  /*47d0*/  USHF.L.U32 UR4, UR4, 0x2, URZ ;  /* 0x0000000204047899 */ /* 0x000fd800080006ff */
[----:B------:R-:W2:Y:S02]  /*47e0*/  LDCU UR6, c[0x2][UR4] ;  /* 0x00800000040677ac */ /* 0x000ea40008000800 */
[----:B--2---:R-:W-:-:S10]  /*47f0*/  USHF.R.S32.HI UR7, URZ, 0x1f, UR6 ;  /* 0x0000001fff077899 */ /* 0x004fd40008011406 */
.L_x_267:
[----:B-1----:R-:W-:Y:S05]  /*4800*/  BRXU UR6 -0x4810                                                                                                                                                                                                                                                                                                                                                                                                                                                                                                                                                                                                                                                                                                                                                                                                                                                                                                                                                                                                                                                                                                                                                                                                                                                                                                                                                      (*"BRANCH_TARGETS .L_x_268,.L_x_269,.L_x_276"*) ;  /* 0xffffffb406fc7958 */ /* 0x002fea000b83ffff */
.L_x_269:
[----:B------:R-:W-:-:S09]  /*4810*/  UISETP.NE.AND UP0, UPT, UR37, 0x1, UPT ;  /* 0x000000012500788c */ /* 0x000fd2000bf05270 */
[----:B------:R-:W-:Y:S05]  /*4820*/  BRA.U UP0, `(.L_x_50) ;  /* 0x0000003900107547 */ /* 0x000fea000b800000 */
[----:B------:R-:W-:-:S08]  /*4830*/  NOP ;  /* 0x0000000000007918 */ /* 0x000fd00000000000 */
[----:B-----5:R-:W1:-:S00]  /*4840*/  USETMAXREG.DEALLOC.CTAPOOL 0x88 ;  /* 0x00000088000079c8 */ /* 0x020e4000080e0500 */
[----:B------:R-:W2:Y:S01]  /*4850*/  LDCU.64 UR14, c[0x0][0xba0] ;  /* 0x00017400ff0e77ac */ /* 0x000ea20008000a00 */
[----:B-1----:R-:W-:Y:S01]  /*4860*/  HFMA2 R0, -RZ, RZ, 0, 5.9604644775390625e-08 ;  /* 0x00000001ff007431 */ /* 0x002fe200000001ff */
[----:B------:R-:W-:Y:S01]  /*4870*/  PRMT R14, RZ, 0x7610, R14 ;  /* 0x00007610ff0e7816 */ /* 0x000fe2000000000e */
[----:B------:R-:W1:Y:S01]  /*4880*/  LDCU.64 UR12, c[0x0][0xbb8] ;  /* 0x00017700ff0c77ac */ /* 0x000e620008000a00 */
[----:B------:R-:W3:Y:S01]  /*4890*/  LDCU UR4, c[0x0][0xbdc] ;  /* 0x00017b80ff0477ac */ /* 0x000ee20008000800 */
[----:B------:R-:W4:Y:S01]  /*48a0*/  LDCU UR22, c[0x0][0xb80] ;  /* 0x00017000ff1677ac */ /* 0x000f220008000800 */
[----:B------:R-:W-:Y:S01]  /*48b0*/  UMOV UR5, 0xffffffff ;  /* 0xffffffff00057882 */ /* 0x000fe20000000000 */
[----:B------:R-:W-:Y:S01]  /*48c0*/  UMOV UR23, URZ ;  /* 0x000000ff00177c82 */ /* 0x000fe20008000000 */
[----:B--2---:R-:W-:-:S04]  /*48d0*/  UIADD3 UR20, UP0, UPT, UR14, -0x1, URZ ;  /* 0xffffffff0e147890 */ /* 0x004fc8000ff1e0ff */
[----:B------:R-:W-:Y:S02]  /*48e0*/  UIADD3.X UR15, UPT, UPT, UR15, -0x1, URZ, UP0, !UPT ;  /* 0xffffffff0f0f7890 */ /* 0x000fe400087fe4ff */
[----:B-1----:R-:W-:Y:S02]  /*48f0*/  UIADD3 UR14, UP0, UPT, UR12, -0x1, URZ ;  /* 0xffffffff0c0e7890 */ /* 0x002fe4000ff1e0ff */
[----:B---3--:R-:W-:Y:S02]  /*4900*/  USHF.L.U32 UR4, UR5, UR4, URZ ;  /* 0x0000000405047299 */ /* 0x008fe400080006ff */
[----:B------:R-:W-:Y:S02]  /*4910*/  UIADD3.X UR13, UPT, UPT, UR13, -0x1, URZ, UP0, !UPT ;  /* 0xffffffff0d0d7890 */ /* 0x000fe400087fe4ff */
[----:B----4-:R-:W-:Y:S02]  /*4920*/  UIADD3 UR22, UPT, UPT, UR22, -0x1, URZ ;  /* 0xffffffff16167890 */ /* 0x010fe4000fffe0ff */
[----:B------:R-:W-:-:S12]  /*4930*/  ULOP3.LUT UR12, URZ, UR4, URZ, 0x33, !UPT ;  /* 0x00000004ff0c7292 */ /* 0x000fd8000f8e33ff */
.L_x_67:
[----:B-1----:R-:W1:Y:S01]  /*4940*/  LDC.64 R2, c[0x0][0xbd0] ;  /* 0x0002f400ff027b82 */ /* 0x002e620000000a00 */
[----:B------:R-:W-:Y:S01]  /*4950*/  UIADD3 UR18, UP0, UPT, UR18, UR28, URZ ;  /* 0x0000001c12127290 */ /* 0x000fe2000ff1e0ff */
[----:B------:R-:W-:Y:S01]  /*4960*/  ISETP.NE.AND P1, PT, RZ, UR16, PT ;  /* 0x00000010ff007c0c */ /* 0x000fe2000bf25270 */
[----:B------:R-:W-:Y:S01]  /*4970*/  IMAD.MOV.U32 R21, RZ, RZ, -0x1 ;  /* 0xffffffffff157424 */ /* 0x000fe200078e00ff */
[----:B------:R-:W-:Y:S01]  /*4980*/  PLOP3.LUT P2, PT, PT, PT, PT, 0x80, 0x8 ;  /* 0x000000000008781c */ /* 0x000fe20003f4f070 */
[----:B------:R-:W-:Y:S01]  /*4990*/  UIADD3.X UR17, UPT, UPT, UR17, UR19, URZ, UP0, !UPT ;  /* 0x0000001311117290 */ /* 0x000fe200087fe4ff */
[----:B------:R-:W-:Y:S02]  /*49a0*/  IMAD.MOV.U32 R15, RZ, RZ, -0x1 ;  /* 0xffffffffff0f7424 */ /* 0x000fe400078e00ff */
[----:B------:R-:W-:Y:S02]  /*49b0*/  P2R R17, PR, RZ, 0x4 ;  /* 0x00000004ff117803 */ /* 0x000fe40000000000 */
[----:B-1----:R-:W-:Y:S01]  /*49c0*/  ISETP.LE.U32.AND P0, PT, R2, UR18, PT ;  /* 0x0000001202007c0c */ /* 0x002fe2000bf03070 */
[----:B------:R-:W-:-:S05]  /*49d0*/  IMAD.U32 R2, RZ, RZ, UR17 ;  /* 0x00000011ff027e24 */ /* 0x000fca000f8e00ff */
[----:B------:R-:W-:Y:S01]  /*49e0*/  ISETP.GE.U32.AND.EX P0, PT, R2, R3, PT, P0 ;  /* 0x000000030200720c */ /* 0x000fe20003f06100 */
[----:B------:R-:W-:Y:S02]  /*49f0*/  IMAD.MOV.U32 R3, RZ, RZ, RZ ;  /* 0x000000ffff037224 */ /* 0x000fe400078e00ff */
[----:B------:R-:W-:-:S10]  /*4a00*/  IMAD.MOV.U32 R2, RZ, RZ, -0x1 ;  /* 0xffffffffff027424 */ /* 0x000fd400078e00ff */
[----:B--2--5:R-:W-:Y:S05]  /*4a10*/  @P0 BRA P1, `(.L_x_51) ;  /* 0x0000001400f00947 */ /* 0x024fea0000800000 */
[----:B------:R-:W-:Y:S01]  /*4a20*/  IADD3 R20, P1, PT, R18, R10, RZ ;  /* 0x0000000a12147210 */ /* 0x000fe20007f3e0ff */
[----:B------:R-:W-:-:S03]  /*4a30*/  IMAD.U32 R15, RZ, RZ, UR17 ;  /* 0x00000011ff0f7e24 */ /* 0x000fc6000f8e00ff */
[----:B------:R-:W-:Y:S01]  /*4a40*/  ISETP.LE.U32.AND P0, PT, R20, UR18, PT ;  /* 0x0000001214007c0c */ /* 0x000fe2000bf03070 */
[----:B------:R-:W-:-:S05]  /*4a50*/  IMAD.X R20, R19, 0x1, R9, P1 ;  /* 0x0000000113147824 */ /* 0x000fca00008e0609 */
[----:B------:R-:W-:-:S13]  /*4a60*/  ISETP.GE.U32.AND.EX P0, PT, R15, R20, PT, P0 ;  /* 0x000000140f00720c */ /* 0x000fda0003f06100 */
[----:B------:R-:W-:Y:S05]  /*4a70*/  @!P0 BRA `(.L_x_52) ;  /* 0x0000001000dc8947 */ /* 0x000fea0003800000 */
[----:B------:R-:W1:Y:S01]  /*4a80*/  LDCU UR25, c[0x0][0xbe8] ;  /* 0x00017d00ff1977ac */ /* 0x000e620008000800 */
[----:B------:R-:W-:Y:S01]  /*4a90*/  IMAD.IADD R11, R8, 0x1, R11 ;  /* 0x00000001080b7824 */ /* 0x000fe200078e020b */
[----:B------:R-:W-:Y:S01]  /*4aa0*/  MOV R18, R6 ;  /* 0x0000000600127202 */ /* 0x000fe20000000f00 */
[----:B------:R-:W-:Y:S02]  /*4ab0*/  IMAD.MOV.U32 R20, RZ, RZ, R7 ;  /* 0x000000ffff147224 */ /* 0x000fe400078e0007 */
[----:B------:R-:W-:-:S05]  /*4ac0*/  VIADD R15, R11, 0x20 ;  /* 0x000000200b0f7836 */ /* 0x000fca0000000000 */
[----:B-1----:R-:W-:-:S13]  /*4ad0*/  ISETP.GE.AND P0, PT, R15, UR25, PT ;  /* 0x000000190f007c0c */ /* 0x002fda000bf06270 */
[----:B------:R-:W1:Y:S01]  /*4ae0*/  @!P0 LDC.64 R24, c[0x0][0xbf0] ;  /* 0x0002fc00ff188b82 */ /* 0x000e620000000a00 */
[----:B------:R-:W-:Y:S01]  /*4af0*/  BSSY.RECONVERGENT B0, `(.L_x_53) ;  /* 0x0000062000007945 */ /* 0x000fe20003800200 */
[----:B------:R-:W-:Y:S01]  /*4b00*/  HFMA2 R22, -RZ, RZ, 0, 0 ;  /* 0x00000000ff167431 */ /* 0x000fe200000001ff */
[----:B------:R-:W-:Y:S01]  /*4b10*/  MOV R15, 0x7fffffff ;  /* 0x7fffffff000f7802 */ /* 0x000fe20000000f00 */
[----:B-1----:R-:W-:-:S05]  /*4b20*/  @!P0 IMAD.WIDE R24, R11, 0xc, R24 ;  /* 0x0000000c0b188825 */ /* 0x002fca00078e0218 */
[----:B------:R1:W5:Y:S04]  /*4b30*/  @!P0 LDG.E R6, desc[UR50][R24.64+0x180] ;  /* 0x0001803218068981 */ /* 0x000368000c1e1900 */
[----:B------:R1:W5:Y:S01]  /*4b40*/  @!P0 LDG.E R7, desc[UR50][R24.64+0x184] ;  /* 0x0001843218078981 */ /* 0x000362000c1e1900 */
[----:B------:R-:W-:-:S13]  /*4b50*/  ISETP.GE.AND P0, PT, R11, UR25, PT ;  /* 0x000000190b007c0c */ /* 0x000fda000bf06270 */
[----:B------:R-:W-:Y:S05]  /*4b60*/  @P0 BRA `(.L_x_54) ;  /* 0x0000000400680947 */ /* 0x000fea0003800000 */
[----:B------:R-:W-:Y:S01]  /*4b70*/  IABS R15, R5 ;  /* 0x00000005000f7213 */ /* 0x000fe20000000000 */
[----:B------:R-:W2:Y:S01]  /*4b80*/  LDCU.64 UR8, c[0x0][0xbb0] ;  /* 0x00017600ff0877ac */ /* 0x000ea20008000a00 */
[----:B------:R-:W-:Y:S02]  /*4b90*/  IABS R13, R4 ;  /* 0x00000004000d7213 */ /* 0x000fe40000000000 */
[----:B------:R-:W3:Y:S01]  /*4ba0*/  I2F.RP R26, R15 ;  /* 0x0000000f001a7306 */ /* 0x000ee20000209400 */
[----:B------:R-:W1:Y:S01]  /*4bb0*/  LDCU.128 UR4, c[0x0][0xbc0] ;  /* 0x00017800ff0477ac */ /* 0x000e620008000c00 */
[----:B------:R-:W-:Y:S02]  /*4bc0*/  IADD3 R19, P0, PT, R18, UR20, RZ ;  /* 0x0000001412137c10 */ /* 0x000fe4000ff1e0ff */
[----:B------:R-:W-:Y:S01]  /*4bd0*/  IADD3 R23, P2, PT, R20, UR14, RZ ;  /* 0x0000000e14177c10 */ /* 0x000fe2000ff5e0ff */
[----:B------:R-:W4:Y:S01]  /*4be0*/  LDCU.64 UR10, c[0x0][0xba8] ;  /* 0x00017500ff0a77ac */ /* 0x000f220008000a00 */
[----:B------:R-:W-:-:S02]  /*4bf0*/  LEA.HI.X.SX32 R18, R18, UR15, 0x1, P0 ;  /* 0x0000000f12127c11 */ /* 0x000fc400080f0eff */
[----:B------:R-:W4:Y:S01]  /*4c00*/  I2F.RP R12, R13 ;  /* 0x0000000d000c7306 */ /* 0x000f220000209400 */
[----:B------:R-:W-:Y:S02]  /*4c10*/  LEA.HI.X.SX32 R22, R20, UR13, 0x1, P2 ;  /* 0x0000000d14167c11 */ /* 0x000fe400090f0eff */
[----:B--2---:R-:W-:-:S05]  /*4c20*/  IADD3 R21, P0, PT, R19, UR9, RZ ;  /* 0x0000000913157c10 */ /* 0x004fca000ff1e0ff */
[----:B---3--:R-:W2:Y:S01]  /*4c30*/  MUFU.RCP R26, R26 ;  /* 0x0000001a001a7308 */ /* 0x008ea20000001000 */
[----:B-1----:R-:W-:Y:S01]  /*4c40*/  IADD3 R25, P1, PT, R23, UR7, RZ ;  /* 0x0000000717197c10 */ /* 0x002fe2000ff3e0ff */
[----:B------:R-:W-:Y:S02]  /*4c50*/  IMAD.X R20, RZ, RZ, R18, P0 ;  /* 0x000000ffff147224 */ /* 0x000fe400000e0612 */
[----:B----4-:R-:W-:-:S04]  /*4c60*/  IMAD.WIDE.U32 R36, R21, UR10, RZ ;  /* 0x0000000a15247c25 */ /* 0x010fc8000f8e00ff */
[----:B------:R-:W1:Y:S01]  /*4c70*/  MUFU.RCP R12, R12 ;  /* 0x0000000c000c7308 */ /* 0x000e620000001000 */
[----:B------:R-:W-:Y:S02]  /*4c80*/  IMAD.X R24, RZ, RZ, R22, P1 ;  /* 0x000000ffff187224 */ /* 0x000fe400008e0616 */
[----:B------:R-:W-:-:S04]  /*4c90*/  IMAD.WIDE.U32 R30, R20, UR10, RZ ;  /* 0x0000000a141e7c25 */ /* 0x000fc8000f8e00ff */
[----:B--2---:R-:W-:Y:S02]  /*4ca0*/  VIADD R26, R26, 0xffffffe ;  /* 0x0ffffffe1a1a7836 */ /* 0x004fe40000000000 */
[----:B------:R-:W-:Y:S02]  /*4cb0*/  IMAD.WIDE.U32 R28, R24, UR4, RZ ;  /* 0x00000004181c7c25 */ /* 0x000fe4000f8e00ff */
[----:B------:R-:W2:Y:S02]  /*4cc0*/  F2I.FTZ.U32.TRUNC.NTZ R27, R26 ;  /* 0x0000001a001b7305 */ /* 0x000ea4000021f000 */
[----:B------:R-:W-:-:S04]  /*4cd0*/  IMAD.WIDE.U32 R30, P1, R21, UR11, R30 ;  /* 0x0000000b151e7c25 */ /* 0x000fc8000f82001e */
[----:B-1----:R-:W-:Y:S02]  /*4ce0*/  VIADD R12, R12, 0xffffffe ;  /* 0x0ffffffe0c0c7836 */ /* 0x002fe40000000000 */
[----:B------:R-:W-:-:S04]  /*4cf0*/  IMAD.WIDE.U32 R28, P0, R25, UR5, R28 ;  /* 0x00000005191c7c25 */ /* 0x000fc8000f80001c */
[----:B------:R-:W-:Y:S02]  /*4d00*/  IMAD.WIDE.U32 R38, R25, UR4, RZ ;  /* 0x0000000419267c25 */ /* 0x000fe4000f8e00ff */
[----:B------:R-:W1:Y:S02]  /*4d10*/  F2I.FTZ.U32.TRUNC.NTZ R25, R12 ;  /* 0x0000000c00197305 */ /* 0x000e64000021f000 */
[----:B------:R-:W-:Y:S01]  /*4d20*/  IMAD.X R35, RZ, RZ, RZ, P1 ;  /* 0x000000ffff237224 */ /* 0x000fe200008e06ff */
[----:B------:R-:W-:Y:S01]  /*4d30*/  IADD3 RZ, P1, PT, R37, R30, RZ ;  /* 0x0000001e25ff7210 */ /* 0x000fe20007f3e0ff */
[----:B------:R-:W-:Y:S01]  /*4d40*/  IMAD.MOV.U32 R34, RZ, RZ, R31 ;  /* 0x000000ffff227224 */ /* 0x000fe200078e001f */
[----:B------:R-:W-:Y:S01]  /*4d50*/  IADD3 RZ, P2, PT, R39, R28, RZ ;  /* 0x0000001c27ff7210 */ /* 0x000fe20007f5e0ff */
[----:B------:R-:W-:Y:S01]  /*4d60*/  IMAD.X R33, RZ, RZ, RZ, P0 ;  /* 0x000000ffff217224 */ /* 0x000fe200000e06ff */
[----:B------:R-:W-:Y:S01]  /*4d70*/  ISETP.NE.U32.AND P0, PT, RZ, UR10, PT ;  /* 0x0000000aff007c0c */ /* 0x000fe2000bf05070 */
[----:B------:R-:W-:-:S02]  /*4d80*/  IMAD.MOV.U32 R32, RZ, RZ, R29 ;  /* 0x000000ffff207224 */ /* 0x000fc400078e001d */
[----:B------:R-:W-:Y:S01]  /*4d90*/  IMAD.WIDE.U32.X R34, R20, UR11, R34, P1 ;  /* 0x0000000b14227c25 */ /* 0x000fe200088e0422 */
[----:B------:R-:W-:Y:S02]  /*4da0*/  ISETP.NE.U32.AND P1, PT, RZ, UR4, PT ;  /* 0x00000004ff007c0c */ /* 0x000fe4000bf25070 */
[----:B------:R-:W-:Y:S01]  /*4db0*/  ISETP.NE.AND.EX P0, PT, RZ, UR11, PT, P0 ;  /* 0x0000000bff007c0c */ /* 0x000fe2000bf05300 */
[----:B--2---:R-:W-:Y:S01]  /*4dc0*/  IMAD.MOV R21, RZ, RZ, -R27 ;  /* 0x000000ffff157224 */ /* 0x004fe200078e0a1b */
[----:B------:R-:W-:Y:S01]  /*4dd0*/  ISETP.NE.AND.EX P1, PT, RZ, UR5, PT, P1 ;  /* 0x00000005ff007c0c */ /* 0x000fe2000bf25310 */
[----:B------:R-:W-:Y:S01]  /*4de0*/  IMAD.WIDE.U32.X R32, R24, UR5, R32, P2 ;  /* 0x0000000518207c25 */ /* 0x000fe200090e0420 */
[----:B------:R-:W-:Y:S02]  /*4df0*/  SEL R19, R19, R34, !P0 ;  /* 0x0000002213137207 */ /* 0x000fe40004000000 */
[----:B------:R-:W-:Y:S01]  /*4e00*/  SEL R18, R18, R35, !P0 ;  /* 0x0000002312127207 */ /* 0x000fe20004000000 */
[----:B------:R-:W-:Y:S01]  /*4e10*/  IMAD R21, R21, R15, RZ ;  /* 0x0000000f15157224 */ /* 0x000fe200078e02ff */
[----:B------:R-:W-:Y:S01]  /*4e20*/  SEL R23, R23, R32, !P1 ;  /* 0x0000002017177207 */ /* 0x000fe20004800000 */
[----:B------:R-:W-:Y:S01]  /*4e30*/  IMAD.MOV.U32 R26, RZ, RZ, RZ ;  /* 0x000000ffff1a7224 */ /* 0x000fe200078e00ff */
[----:B------:R-:W-:Y:S01]  /*4e40*/  SEL R22, R22, R33, !P1 ;  /* 0x0000002116167207 */ /* 0x000fe20004800000 */
[----:B-1----:R-:W-:-:S02]  /*4e50*/  IMAD.MOV R12, RZ, RZ, -R25 ;  /* 0x000000ffff0c7224 */ /* 0x002fc400078e0a19 */
[----:B------:R-:W-:Y:S01]  /*4e60*/  IMAD.HI.U32 R21, R27, R21, R26 ;  /* 0x000000151b157227 */ /* 0x000fe200078e001a */
[----:B------:R-:W-:Y:S02]  /*4e70*/  SHF.R.U64 R26, R19, UR8, R18 ;  /* 0x00000008131a7c19 */ /* 0x000fe40008001212 */
[----:B------:R-:W-:Y:S01]  /*4e80*/  SHF.R.U64 R23, R23, UR6, R22 ;  /* 0x0000000617177c19 */ /* 0x000fe20008001216 */
[----:B------:R-:W-:Y:S01]  /*4e90*/  IMAD.MOV.U32 R18, RZ, RZ, R12 ;  /* 0x000000ffff127224 */ /* 0x000fe200078e000c */
[----:B------:R-:W-:Y:S01]  /*4ea0*/  IADD3 R26, PT, PT, R5, -0x1, R26 ;  /* 0xffffffff051a7810 */ /* 0x000fe20007ffe01a */
[----:B------:R-:W-:Y:S01]  /*4eb0*/  IMAD.MOV.U32 R24, RZ, RZ, RZ ;  /* 0x000000ffff187224 */ /* 0x000fe200078e00ff */
[----:B------:R-:W-:Y:S01]  /*4ec0*/  IADD3 R22, PT, PT, R4, -0x1, R23 ;  /* 0xffffffff04167810 */ /* 0x000fe20007ffe017 */
[----:B------:R-:W-:Y:S01]  /*4ed0*/  IMAD R23, R18, R13, RZ ;  /* 0x0000000d12177224 */ /* 0x000fe200078e02ff */
[----:B------:R-:W-:Y:S02]  /*4ee0*/  IABS R19, R5 ;  /* 0x0000000500137213 */ /* 0x000fe40000000000 */
[----:B------:R-:W-:Y:S01]  /*4ef0*/  IABS R20, R26 ;  /* 0x0000001a00147213 */ /* 0x000fe20000000000 */
[----:B------:R-:W-:Y:S01]  /*4f00*/  IMAD.HI.U32 R23, R25, R23, R24 ;  /* 0x0000001719177227 */ /* 0x000fe200078e0018 */
[----:B------:R-:W-:-:S02]  /*4f10*/  IABS R12, R4 ;  /* 0x00000004000c7213 */ /* 0x000fc40000000000 */
[----:B------:R-:W-:Y:S01]  /*4f20*/  IABS R18, R22 ;  /* 0x0000001600127213 */ /* 0x000fe20000000000 */
[----:B------:R-:W-:Y:S01]  /*4f30*/  IMAD.MOV R19, RZ, RZ, -R19 ;  /* 0x000000ffff137224 */ /* 0x000fe200078e0a13 */
[----:B------:R-:W-:Y:S01]  /*4f40*/  ISETP.GE.AND P4, PT, R26, RZ, PT ;  /* 0x000000ff1a00720c */ /* 0x000fe20003f86270 */
[----:B------:R-:W-:Y:S01]  /*4f50*/  IMAD.HI.U32 R21, R21, R20, RZ ;  /* 0x0000001415157227 */ /* 0x000fe200078e00ff */
[----:B------:R-:W-:-:S03]  /*4f60*/  ISETP.GE.AND P2, PT, R22, RZ, PT ;  /* 0x000000ff1600720c */ /* 0x000fc60003f46270 */
[----:B------:R-:W-:Y:S02]  /*4f70*/  IMAD.MOV R12, RZ, RZ, -R12 ;  /* 0x000000ffff0c7224 */ /* 0x000fe400078e0a0c */
[----:B------:R-:W-:-:S04]  /*4f80*/  IMAD.HI.U32 R23, R23, R18, RZ ;  /* 0x0000001217177227 */ /* 0x000fc800078e00ff */
[----:B------:R-:W-:Y:S02]  /*4f90*/  IMAD R20, R21, R19, R20 ;  /* 0x0000001315147224 */ /* 0x000fe400078e0214 */
[----:B------:R-:W-:Y:S02]  /*4fa0*/  IMAD R18, R23, R12, R18 ;  /* 0x0000000c17127224 */ /* 0x000fe400078e0212 */
[----:B------:R-:W1:Y:S01]  /*4fb0*/  LDC R12, c[0x0][0xbe0] ;  /* 0x0002f800ff0c7b82 */ /* 0x000e620000000800 */
[----:B------:R-:W-:Y:S02]  /*4fc0*/  ISETP.GT.U32.AND P1, PT, R15, R20, PT ;  /* 0x000000140f00720c */ /* 0x000fe40003f24070 */
[----:B------:R-:W-:-:S11]  /*4fd0*/  ISETP.GT.U32.AND P0, PT, R13, R18, PT ;  /* 0x000000120d00720c */ /* 0x000fd60003f04070 */
[----:B------:R-:W-:Y:S01]  /*4fe0*/  @!P1 IMAD.IADD R20, R20, 0x1, -R15 ;  /* 0x0000000114149824 */ /* 0x000fe200078e0a0f */
[----:B------:R-:W-:Y:S01]  /*4ff0*/  ISETP.NE.AND P1, PT, RZ, UR24, PT ;  /* 0x00000018ff007c0c */ /* 0x000fe2000bf25270 */
[----:B------:R-:W-:-:S03]  /*5000*/  @!P0 IMAD.IADD R18, R18, 0x1, -R13 ;  /* 0x0000000112128824 */ /* 0x000fc600078e0a0d */
[----:B------:R-:W-:Y:S02]  /*5010*/  ISETP.GT.U32.AND P0, PT, R15, R20, PT ;  /* 0x000000140f00720c */ /* 0x000fe40003f04070 */
[----:B------:R-:W-:-:S11]  /*5020*/  ISETP.GT.U32.AND P3, PT, R13, R18, PT ;  /* 0x000000120d00720c */ /* 0x000fd60003f64070 */
[----:B------:R-:W-:Y:S01]  /*5030*/  @!P0 IMAD.IADD R20, R20, 0x1, -R15 ;  /* 0x0000000114148824 */ /* 0x000fe200078e0a0f */
[----:B------:R-:W-:Y:S01]  /*5040*/  ISETP.NE.AND P0, PT, RZ, UR21, PT ;  /* 0x00000015ff007c0c */ /* 0x000fe2000bf05270 */
[----:B------:R-:W-:Y:S02]  /*5050*/  @!P3 IMAD.IADD R18, R18, 0x1, -R13 ;  /* 0x000000011212b824 */ /* 0x000fe400078e0a0d */
[----:B------:R-:W-:Y:S01]  /*5060*/  @!P4 IMAD.MOV R20, RZ, RZ, -R20 ;  /* 0x000000ffff14c224 */ /* 0x000fe200078e0a14 */
[----:B------:R-:W-:Y:S01]  /*5070*/  @!P1 LOP3.LUT R20, RZ, UR24, RZ, 0x33, !PT ;  /* 0x00000018ff149c12 */ /* 0x000fe2000f8e33ff */
[----:B------:R-:W-:-:S04]  /*5080*/  @!P2 IMAD.MOV R18, RZ, RZ, -R18 ;  /* 0x000000ffff12a224 */ /* 0x000fc800078e0a12 */
[----:B------:R-:W-:-:S04]  /*5090*/  IMAD.IADD R20, R26, 0x1, -R20 ;  /* 0x000000011a147824 */ /* 0x000fc800078e0a14 */
[----:B------:R-:W-:Y:S02]  /*50a0*/  @!P0 LOP3.LUT R18, RZ, UR21, RZ, 0x33, !PT ;  /* 0x00000015ff128c12 */ /* 0x000fe4000f8e33ff */
[----:B-1----:R-:W-:-:S03]  /*50b0*/  ISETP.NE.AND P0, PT, R12, 0x1, PT ;  /* 0x000000010c00780c */ /* 0x002fc60003f05270 */
[----:B------:R-:W-:-:S04]  /*50c0*/  IMAD.IADD R13, R22, 0x1, -R18 ;  /* 0x00000001160d7824 */ /* 0x000fc800078e0a12 */
[----:B------:R-:W-:Y:S01]  /*50d0*/  IMAD R15, R20, R13, RZ ;  /* 0x0000000d140f7224 */ /* 0x000fe200078e02ff */
[----:B------:R-:W-:-:S04]  /*50e0*/  SEL R12, R13, R20, !P0 ;  /* 0x000000140d0c7207 */ /* 0x000fc80004000000 */
[----:B------:R-:W-:Y:S02]  /*50f0*/  SHF.R.S32.HI R22, RZ, 0x1f, R15 ;  /* 0x0000001fff167819 */ /* 0x000fe4000001140f */
[----:B------:R-:W-:Y:S02]  /*5100*/  SHF.R.S32.HI R13, RZ, 0x1f, R12 ;  /* 0x0000001fff0d7819 */ /* 0x000fe4000001140c */
.L_x_54:
[----:B------:R-:W-:Y:S05]  /*5110*/  BSYNC.RECONVERGENT B0 ;  /* 0x0000000000007941 */ /* 0x000fea0003800200 */
.L_x_53:
[----:B------:R-:W2:Y:S01]  /*5120*/  SHFL.UP PT, R18, R15, 0x1, RZ ;  /* 0x042000000f127989 */ /* 0x000ea200000e00ff */
[C---:B------:R-:W-:Y:S02]  /*5130*/  ISETP.NE.AND P5, PT, R8.reuse, RZ, PT ;  /* 0x000000ff0800720c */ /* 0x040fe40003fa5270 */
[C---:B------:R-:W-:Y:S01]  /*5140*/  ISETP.GE.U32.AND P4, PT, R8.reuse, 0x2, PT ;  /* 0x000000020800780c */ /* 0x040fe20003f86070 */
[----:B------:R-:W3:Y:S01]  /*5150*/  SHFL.UP PT, R21, R22, 0x1, RZ ;  /* 0x0420000016157989 */ /* 0x000ee200000e00ff */
[C---:B------:R-:W-:Y:S02]  /*5160*/  ISETP.GE.U32.AND P1, PT, R8.reuse, 0x4, PT ;  /* 0x000000040800780c */ /* 0x040fe40003f26070 */
[C---:B------:R-:W-:Y:S02]  /*5170*/  ISETP.GE.U32.AND P2, PT, R8.reuse, 0x8, PT ;  /* 0x000000080800780c */ /* 0x040fe40003f46070 */
[----:B------:R-:W-:Y:S02]  /*5180*/  ISETP.GE.U32.AND P3, PT, R8, 0x10, PT ;  /* 0x000000100800780c */ /* 0x000fe40003f66070 */
[----:B--2---:R-:W-:-:S02]  /*5190*/  SEL R18, R18, RZ, P5 ;  /* 0x000000ff12127207 */ /* 0x004fc40002800000 */
[----:B---3--:R-:W-:Y:S02]  /*51a0*/  SEL R21, R21, RZ, P5 ;  /* 0x000000ff15157207 */ /* 0x008fe40002800000 */
[----:B------:R-:W-:-:S05]  /*51b0*/  IADD3 R19, P0, PT, R18, R15, RZ ;  /* 0x0000000f12137210 */ /* 0x000fca0007f1e0ff */
[----:B------:R-:W-:Y:S01]  /*51c0*/  IMAD.X R18, R21, 0x1, R22, P0 ;  /* 0x0000000115127824 */ /* 0x000fe200000e0616 */
[----:B------:R-:W2:Y:S04]  /*51d0*/  SHFL.UP PT, R20, R19, 0x2, RZ ;  /* 0x0440000013147989 */ /* 0x000ea800000e00ff */
[----:B------:R-:W3:Y:S01]  /*51e0*/  SHFL.UP PT, R21, R18, 0x2, RZ ;  /* 0x0440000012157989 */ /* 0x000ee200000e00ff */
[----:B--2---:R-:W-:-:S04]  /*51f0*/  SEL R20, R20, RZ, P4 ;  /* 0x000000ff14147207 */ /* 0x004fc80002000000 */
[----:B------:R-:W-:Y:S02]  /*5200*/  IADD3 R20, P0, PT, R20, R19, RZ ;  /* 0x0000001314147210 */ /* 0x000fe40007f1e0ff */
[----:B---3--:R-:W-:-:S03]  /*5210*/  SEL R21, R21, RZ, P4 ;  /* 0x000000ff15157207 */ /* 0x008fc60002000000 */
[----:B------:R-:W2:Y:S02]  /*5220*/  SHFL.UP PT, R23, R20, 0x4, RZ ;  /* 0x0480000014177989 */ /* 0x000ea400000e00ff */
[----:B------:R-:W-:-:S05]  /*5230*/  IMAD.X R21, R21, 0x1, R18, P0 ;  /* 0x0000000115157824 */ /* 0x000fca00000e0612 */
[----:B-1----:R-:W1:Y:S01]  /*5240*/  SHFL.UP PT, R24, R21, 0x4, RZ ;  /* 0x0480000015187989 */ /* 0x002e6200000e00ff */
[----:B--2---:R-:W-:-:S04]  /*5250*/  SEL R23, R23, RZ, P1 ;  /* 0x000000ff17177207 */ /* 0x004fc80000800000 */
[----:B------:R-:W-:Y:S02]  /*5260*/  IADD3 R23, P0, PT, R23, R20, RZ ;  /* 0x0000001417177210 */ /* 0x000fe40007f1e0ff */
[----:B-1----:R-:W-:-:S03]  /*5270*/  SEL R18, R24, RZ, P1 ;  /* 0x000000ff18127207 */ /* 0x002fc60000800000 */
[----:B------:R-:W1:Y:S02]  /*5280*/  SHFL.UP PT, R24, R23, 0x8, RZ ;  /* 0x0500000017187989 */ /* 0x000e6400000e00ff */
[----:B------:R-:W-:-:S05]  /*5290*/  IMAD.X R18, R18, 0x1, R21, P0 ;  /* 0x0000000112127824 */ /* 0x000fca00000e0615 */
[----:B------:R-:W2:Y:S01]  /*52a0*/  SHFL.UP PT, R19, R18, 0x8, RZ ;  /* 0x0500000012137989 */ /* 0x000ea200000e00ff */
[----:B-1----:R-:W-:-:S04]  /*52b0*/  SEL R24, R24, RZ, P2 ;  /* 0x000000ff18187207 */ /* 0x002fc80001000000 */
[----:B------:R-:W-:Y:S01]  /*52c0*/  IADD3 R24, P0, PT, R24, R23, RZ ;  /* 0x0000001718187210 */ /* 0x000fe20007f1e0ff */
[----:B------:R-:W-:Y:S01]  /*52d0*/  IMAD.U32 R23, RZ, RZ, UR17 ;  /* 0x00000011ff177e24 */ /* 0x000fe2000f8e00ff */
[----:B--2---:R-:W-:-:S05]  /*52e0*/  SEL R19, R19, RZ, P2 ;  /* 0x000000ff13137207 */ /* 0x004fca0001000000 */
[----:B------:R-:W-:Y:S02]  /*52f0*/  IMAD.X R25, R19, 0x1, R18, P0 ;  /* 0x0000000113197824 */ /* 0x000fe400000e0612 */
[----:B------:R-:W1:Y:S04]  /*5300*/  SHFL.UP PT, R19, R24, 0x10, RZ ;  /* 0x0600000018137989 */ /* 0x000e6800000e00ff */
[----:B------:R-:W2:Y:S01]  /*5310*/  SHFL.UP PT, R20, R25, 0x10, RZ ;  /* 0x0600000019147989 */ /* 0x000ea200000e00ff */
[----:B-1----:R-:W-:-:S04]  /*5320*/  SEL R19, R19, RZ, P3 ;  /* 0x000000ff13137207 */ /* 0x002fc80001800000 */
[----:B------:R-:W-:Y:S02]  /*5330*/  IADD3 R19, P0, PT, R19, R24, RZ ;  /* 0x0000001813137210 */ /* 0x000fe40007f1e0ff */
[----:B--2---:R-:W-:-:S05]  /*5340*/  SEL R20, R20, RZ, P3 ;  /* 0x000000ff14147207 */ /* 0x004fca0001800000 */
[----:B------:R-:W-:Y:S01]  /*5350*/  IMAD.X R18, R20, 0x1, R25, P0 ;  /* 0x0000000114127824 */ /* 0x000fe200000e0619 */
[----:B------:R-:W-:-:S05]  /*5360*/  IADD3 R21, P0, PT, R19, R10, RZ ;  /* 0x0000000a13157210 */ /* 0x000fca0007f1e0ff */
[----:B------:R-:W-:Y:S01]  /*5370*/  IMAD.X R20, R18, 0x1, R9, P0 ;  /* 0x0000000112147824 */ /* 0x000fe200000e0609 */
[----:B------:R-:W-:-:S04]  /*5380*/  ISETP.LE.U32.AND P0, PT, R21, UR18, PT ;  /* 0x0000001215007c0c */ /* 0x000fc8000bf03070 */
[----:B------:R-:W-:-:S13]  /*5390*/  ISETP.GE.U32.AND.EX P0, PT, R23, R20, PT, P0 ;  /* 0x000000141700720c */ /* 0x000fda0003f06100 */
[----:B------:R-:W-:-:S04]  /*53a0*/  VOTE.ANY R23, PT, !P0 ;  /* 0x0000000000177806 */ /* 0x000fc800040e0100 */
[----:B------:R-:W-:-:S13]  /*53b0*/  ISETP.NE.AND P0, PT, R23, RZ, PT ;  /* 0x000000ff1700720c */ /* 0x000fda0003f05270 */
[----:B------:R-:W-:Y:S05]  /*53c0*/  @P0 BRA `(.L_x_55) ;  /* 0x0000000800440947 */ /* 0x000fea0003800000 */
[----:B------:R-:W1:Y:S01]  /*53d0*/  LDC R9, c[0x0][0xbe0] ;  /* 0x0002f800ff097b82 */ /* 0x000e620000000800 */
[----:B------:R-:W2:Y:S01]  /*53e0*/  LDCU UR25, c[0x0][0xbe8] ;  /* 0x00017d00ff1977ac */ /* 0x000ea20008000800 */
[----:B------:R-:W3:Y:S01]  /*53f0*/  LDCU.64 UR10, c[0x0][0xba8] ;  /* 0x00017500ff0a77ac */ /* 0x000ee20008000a00 */
[----:B------:R-:W4:Y:S01]  /*5400*/  LDCU.64 UR8, c[0x0][0xbb0] ;  /* 0x00017600ff0877ac */ /* 0x000f220008000a00 */
[----:B------:R-:W1:Y:S02]  /*5410*/  LDCU.128 UR4, c[0x0][0xbc0] ;  /* 0x00017800ff0477ac */ /* 0x000e640008000c00 */
[----:B-1234-:R-:W-:-:S13]  /*5420*/  ISETP.NE.AND P6, PT, R9, 0x1, PT ;  /* 0x000000010900780c */ /* 0x01efda0003fc5270 */
.L_x_58:
        /* <DEDUP_REMOVED lines=10> */
[----:B-1----:R-:W-:-:S05]  /*54d0*/  @!P0 IMAD.WIDE R24, R11, 0xc, R24 ;  /* 0x0000000c0b188825 */ /* 0x002fca00078e0218 */
[----:B------:R2:W5:Y:S04]  /*54e0*/  @!P0 LDG.E R6, desc[UR50][R24.64+0x180] ;  /* 0x0001803218068981 */ /* 0x000568000c1e1900 */
[----:B------:R2:W5:Y:S01]  /*54f0*/  @!P0 LDG.E R7, desc[UR50][R24.64+0x184] ;  /* 0x0001843218078981 */ /* 0x000562000c1e1900 */
[----:B------:R-:W-:Y:S02]  /*5500*/  ISETP.GE.AND P0, PT, R11, UR25, PT ;  /* 0x000000190b007c0c */ /* 0x000fe4000bf06270 */
[----:B------:R-:W-:-:S11]  /*5510*/  MOV R15, 0x7fffffff ;  /* 0x7fffffff000f7802 */ /* 0x000fd60000000f00 */
[----:B---34-:R-:W-:Y:S05]  /*5520*/  @P0 BRA `(.L_x_57) ;  /* 0x0000000400500947 */ /* 0x018fea0003800000 */
[----:B------:R-:W-:-:S04]  /*5530*/  IADD3 R13, P0, PT, R19, UR20, RZ ;  /* 0x00000014130d7c10 */ /* 0x000fc8000ff1e0ff */
[----:B------:R-:W-:Y:S02]  /*5540*/  LEA.HI.X.SX32 R12, R19, UR15, 0x1, P0 ;  /* 0x0000000f130c7c11 */ /* 0x000fe400080f0eff */
[----:B--2---:R-:W-:-:S04]  /*5550*/  IADD3 R20, P0, PT, R18, UR14, RZ ;  /* 0x0000000e12147c10 */ /* 0x004fc8000ff1e0ff */
[----:B------:R-:W-:Y:S02]  /*5560*/  LEA.HI.X.SX32 R19, R18, UR13, 0x1, P0 ;  /* 0x0000000d12137c11 */ /* 0x000fe400080f0eff */
        /* <DEDUP_REMOVED lines=13> */
[----:B------:R-:W-:-:S04]  /*5640*/  IMAD.WIDE.U32 R28, R22, UR4, RZ ;  /* 0x00000004161c7c25 */ /* 0x000fc8000f8e00ff */
[----:B------:R-:W-:Y:S01]  /*5650*/  IMAD.WIDE.U32.X R26, R15, UR11, R26, P0 ;  /* 0x0000000b0f1a7c25 */ /* 0x000fe200080e041a */
[----:B------:R-:W-:-:S03]  /*5660*/  IADD3 RZ, P0, PT, R29, R24, RZ ;  /* 0x000000181dff7210 */ /* 0x000fc60007f1e0ff */
[----:B------:R-:W-:-:S04]  /*5670*/  IMAD.MOV.U32 R22, RZ, RZ, R25 ;  /* 0x000000ffff167224 */ /* 0x000fc800078e0019 */
[----:B------:R-:W-:Y:S01]  /*5680*/  IMAD.WIDE.U32.X R22, R21, UR5, R22, P0 ;  /* 0x0000000515167c25 */ /* 0x000fe200080e0416 */
[----:B------:R-:W-:-:S04]  /*5690*/  ISETP.NE.U32.AND P0, PT, RZ, UR10, PT ;  /* 0x0000000aff007c0c */ /* 0x000fc8000bf05070 */
[----:B------:R-:W-:-:S04]  /*56a0*/  ISETP.NE.AND.EX P0, PT, RZ, UR11, PT, P0 ;  /* 0x0000000bff007c0c */ /* 0x000fc8000bf05300 */
[----:B------:R-:W-:Y:S02]  /*56b0*/  SEL R15, R13, R26, !P0 ;  /* 0x0000001a0d0f7207 */ /* 0x000fe40004000000 */
[----:B------:R-:W-:Y:S02]  /*56c0*/  SEL R12, R12, R27, !P0 ;  /* 0x0000001b0c0c7207 */ /* 0x000fe40004000000 */
[----:B------:R-:W-:Y:S02]  /*56d0*/  ISETP.NE.U32.AND P0, PT, RZ, UR4, PT ;  /* 0x00000004ff007c0c */ /* 0x000fe4000bf05070 */
[----:B------:R-:W-:Y:S02]  /*56e0*/  SHF.R.U64 R12, R15, UR8, R12 ;  /* 0x000000080f0c7c19 */ /* 0x000fe4000800120c */
[----:B------:R-:W-:Y:S02]  /*56f0*/  ISETP.NE.AND.EX P0, PT, RZ, UR5, PT, P0 ;  /* 0x00000005ff007c0c */ /* 0x000fe4000bf05300 */
[----:B------:R-:W-:-:S02]  /*5700*/  IADD3 R21, PT, PT, R5, -0x1, R12 ;  /* 0xffffffff05157810 */ /* 0x000fc40007ffe00c */
[----:B------:R-:W-:Y:S02]  /*5710*/  SEL R13, R19, R23, !P0 ;  /* 0x00000017130d7207 */ /* 0x000fe40004000000 */
[----:B------:R-:W-:Y:S02]  /*5720*/  IABS R19, R5 ;  /* 0x0000000500137213 */ /* 0x000fe40000000000 */
[----:B------:R-:W-:Y:S02]  /*5730*/  SEL R20, R20, R22, !P0 ;  /* 0x0000001614147207 */ /* 0x000fe40004000000 */
[----:B------:R-:W1:Y:S01]  /*5740*/  I2F.RP R24, R19 ;  /* 0x0000001300187306 */ /* 0x000e620000209400 */
[----:B------:R-:W-:Y:S02]  /*5750*/  IABS R15, R21 ;  /* 0x00000015000f7213 */ /* 0x000fe40000000000 */
[----:B------:R-:W-:Y:S02]  /*5760*/  IABS R12, R5 ;  /* 0x00000005000c7213 */ /* 0x000fe40000000000 */
[----:B------:R-:W-:-:S03]  /*5770*/  SHF.R.U64 R13, R20, UR6, R13 ;  /* 0x00000006140d7c19 */ /* 0x000fc6000800120d */
[----:B------:R-:W-:Y:S01]  /*5780*/  IMAD.MOV R12, RZ, RZ, -R12 ;  /* 0x000000ffff0c7224 */ /* 0x000fe200078e0a0c */
[----:B------:R-:W-:-:S04]  /*5790*/  IADD3 R20, PT, PT, R4, -0x1, R13 ;  /* 0xffffffff04147810 */ /* 0x000fc80007ffe00d */
[----:B------:R-:W-:Y:S01]  /*57a0*/  IABS R13, R20 ;  /* 0x00000014000d7213 */ /* 0x000fe20000000000 */
[----:B-1----:R-:W1:Y:S02]  /*57b0*/  MUFU.RCP R22, R24 ;  /* 0x0000001800167308 */ /* 0x002e640000001000 */
[----:B-1----:R-:W-:-:S06]  /*57c0*/  VIADD R22, R22, 0xffffffe ;  /* 0x0ffffffe16167836 */ /* 0x002fcc0000000000 */
[----:B------:R-:W1:Y:S02]  /*57d0*/  F2I.FTZ.U32.TRUNC.NTZ R23, R22 ;  /* 0x0000001600177305 */ /* 0x000e64000021f000 */
[----:B-1----:R-:W-:Y:S02]  /*57e0*/  IMAD.MOV R18, RZ, RZ, -R23 ;  /* 0x000000ffff127224 */ /* 0x002fe400078e0a17 */
[----:B------:R-:W-:Y:S02]  /*57f0*/  IMAD.MOV.U32 R22, RZ, RZ, RZ ;  /* 0x000000ffff167224 */ /* 0x000fe400078e00ff */
[----:B------:R-:W-:Y:S01]  /*5800*/  IMAD R25, R18, R19, RZ ;  /* 0x0000001312197224 */ /* 0x000fe200078e02ff */
[----:B------:R-:W-:-:S03]  /*5810*/  IABS R18, R4 ;  /* 0x0000000400127213 */ /* 0x000fc60000000000 */
[----:B------:R-:W-:Y:S02]  /*5820*/  IMAD.HI.U32 R25, R23, R25, R22 ;  /* 0x0000001917197227 */ /* 0x000fe400078e0016 */
[----:B------:R-:W1:Y:S04]  /*5830*/  I2F.RP R23, R18 ;  /* 0x0000001200177306 */ /* 0x000e680000209400 */
[----:B------:R-:W-:-:S04]  /*5840*/  IMAD.HI.U32 R25, R25, R15, RZ ;  /* 0x0000000f19197227 */ /* 0x000fc800078e00ff */
[----:B------:R-:W-:-:S05]  /*5850*/  IMAD R22, R25, R12, R15 ;  /* 0x0000000c19167224 */ /* 0x000fca00078e020f */
[----:B------:R-:W-:Y:S01]  /*5860*/  ISETP.GT.U32.AND P0, PT, R19, R22, PT ;  /* 0x000000161300720c */ /* 0x000fe20003f04070 */
[----:B-1----:R-:W1:-:S12]  /*5870*/  MUFU.RCP R24, R23 ;  /* 0x0000001700187308 */ /* 0x002e580000001000 */
[----:B------:R-:W-:Y:S02]  /*5880*/  @!P0 IMAD.IADD R22, R22, 0x1, -R19 ;  /* 0x0000000116168824 */ /* 0x000fe400078e0a13 */
[----:B-1----:R-:W-:-:S04]  /*5890*/  VIADD R24, R24, 0xffffffe ;  /* 0x0ffffffe18187836 */ /* 0x002fc80000000000 */
        /* <DEDUP_REMOVED lines=23> */
[----:B------:R-:W-:-:S05]  /*5a10*/  @!P0 LOP3.LUT R13, RZ, UR21, RZ, 0x33, !PT ;  /* 0x00000015ff0d8c12 */ /* 0x000fca000f8e33ff */
[----:B------:R-:W-:-:S05]  /*5a20*/  IMAD.IADD R20, R20, 0x1, -R13 ;  /* 0x0000000114147824 */ /* 0x000fca00078e0a0d */
[CC--:B------:R-:W-:Y:S01]  /*5a30*/  SEL R12, R20.reuse, R15.reuse, !P6 ;  /* 0x0000000f140c7207 */ /* 0x0c0fe20007000000 */
[----:B------:R-:W-:-:S03]  /*5a40*/  IMAD R15, R20, R15, RZ ;  /* 0x0000000f140f7224 */ /* 0x000fc600078e02ff */
[----:B------:R-:W-:Y:S02]  /*5a50*/  SHF.R.S32.HI R13, RZ, 0x1f, R12 ;  /* 0x0000001fff0d7819 */ /* 0x000fe4000001140c */
[----:B------:R-:W-:Y:S02]  /*5a60*/  SHF.R.S32.HI R22, RZ, 0x1f, R15 ;  /* 0x0000001fff167819 */ /* 0x000fe4000001140f */
.L_x_57:
[----:B------:R-:W-:Y:S05]  /*5a70*/  BSYNC.RECONVERGENT B0 ;  /* 0x0000000000007941 */ /* 0x000fea0003800200 */
.L_x_56:
[----:B------:R-:W1:Y:S04]  /*5a80*/  SHFL.UP PT, R18, R15, 0x1, RZ ;  /* 0x042000000f127989 */ /* 0x000e6800000e00ff */
[----:B--2---:R-:W2:Y:S01]  /*5a90*/  SHFL.UP PT, R21, R22, 0x1, RZ ;  /* 0x0420000016157989 */ /* 0x004ea200000e00ff */
        /* <DEDUP_REMOVED lines=20> */
[----:B------:R-:W-:Y:S01]  /*5be0*/  IADD3 R25, P0, PT, R18, R23, RZ ;  /* 0x0000001712197210 */ /* 0x000fe20007f1e0ff */
[----:B------:R-:W-:-:S04]  /*5bf0*/  IMAD.U32 R23, RZ, RZ, UR17 ;  /* 0x00000011ff177e24 */ /* 0x000fc8000f8e00ff */
[----:B------:R-:W-:Y:S01]  /*5c00*/  IMAD.X R26, R19, 0x1, R24, P0 ;  /* 0x00000001131a7824 */ /* 0x000fe200000e0618 */
[----:B------:R-:W1:Y:S04]  /*5c10*/  SHFL.UP PT, R18, R25, 0x10, RZ ;  /* 0x0600000019127989 */ /* 0x000e6800000e00ff */
        /* <DEDUP_REMOVED lines=12> */
.L_x_55:
[----:B------:R-:W1:Y:S08]  /*5ce0*/  BREV R21, R23 ;  /* 0x0000001700157301 */ /* 0x000e700000000000 */
[----:B-1----:R-:W1:Y:S02]  /*5cf0*/  FLO.U32.SH R21, R21 ;  /* 0x0000001500157300 */ /* 0x002e6400000e0400 */
[----:B-1----:R-:W1:Y:S02]  /*5d00*/  SHFL.IDX PT, R11, R11, R21, 0x1f ;  /* 0x00001f150b0b7589 */ /* 0x002e6400000e0000 */
[----:B-1----:R-:W-:-:S05]  /*5d10*/  IMAD.IADD R20, R8, 0x1, R11 ;  /* 0x0000000108147824 */ /* 0x002fca00078e020b */
[----:B------:R-:W-:-:S13]  /*5d20*/  ISETP.GE.AND P0, PT, R20, UR25, PT ;  /* 0x0000001914007c0c */ /* 0x000fda000bf06270 */
[----:B------:R-:W1:Y:S01]  /*5d30*/  @!P0 LDC.64 R24, c[0x0][0xbf0] ;  /* 0x0002fc00ff188b82 */ /* 0x000e620000000a00 */
[----:B------:R2:W3:Y:S04]  /*5d40*/  SHFL.IDX PT, R13, R13, R21, 0x1f ;  /* 0x00001f150d0d7589 */ /* 0x0004e800000e0000 */
[----:B------:R2:W4:Y:S01]  /*5d50*/  SHFL.IDX PT, R12, R12, R21, 0x1f ;  /* 0x00001f150c0c7589 */ /* 0x00052200000e0000 */
[----:B-1----:R-:W-:-:S05]  /*5d60*/  @!P0 IMAD.WIDE R24, R20, 0xc, R24 ;  /* 0x0000000c14188825 */ /* 0x002fca00078e0218 */
[----:B-----5:R2:W5:Y:S04]  /*5d70*/  @!P0 LDG.E R6, desc[UR50][R24.64] ;  /* 0x0000003218068981 */ /* 0x020568000c1e1900 */
[----:B------:R2:W5:Y:S01]  /*5d80*/  @!P0 LDG.E R7, desc[UR50][R24.64+0x4] ;  /* 0x0000043218078981 */ /* 0x000562000c1e1900 */
[----:B------:R-:W-:-:S03]  /*5d90*/  IADD3 R10, P1, P0, R10, R19, -R15 ;  /* 0x000000130a0a7210 */ /* 0x000fc6000783e80f */
[----:B------:R2:W1:Y:S01]  /*5da0*/  SHFL.IDX PT, R19, R22, R21, 0x1f ;  /* 0x00001f1516137589 */ /* 0x00046200000e0000 */
[----:B------:R-:W-:-:S03]  /*5db0*/  IADD3.X R18, PT, PT, R9, R18, ~R22, P1, P0 ;  /* 0x0000001209127210 */ /* 0x000fc60000fe0c16 */
[----:B------:R2:W1:Y:S04]  /*5dc0*/  SHFL.IDX PT, R10, R10, R21, 0x1f ;  /* 0x00001f150a0a7589 */ /* 0x00046800000e0000 */
[----:B------:R2:W1:Y:S04]  /*5dd0*/  SHFL.IDX PT, R9, R18, R21, 0x1f ;  /* 0x00001f1512097589 */ /* 0x00046800000e0000 */
[----:B---34-:R2:W1:Y:S02]  /*5de0*/  SHFL.IDX PT, R18, R15, R21, 0x1f ;  /* 0x00001f150f127589 */ /* 0x01846400000e0000 */
.L_x_52:
[----:B------:R-:W3:Y:S01]  /*5df0*/  LDCU UR4, c[0x0][0xbe8] ;  /* 0x00017d00ff0477ac */ /* 0x000ee20008000800 */
[----:B--2---:R-:W-:Y:S01]  /*5e00*/  IMAD.MOV.U32 R21, RZ, RZ, -0x1 ;  /* 0xffffffffff157424 */ /* 0x004fe200078e00ff */
[----:B------:R-:W-:Y:S02]  /*5e10*/  MOV R15, 0xffffffff ;  /* 0xffffffff000f7802 */ /* 0x000fe40000000f00 */
[----:B---3--:R-:W-:-:S13]  /*5e20*/  ISETP.GE.AND P0, PT, R11, UR4, PT ;  /* 0x000000040b007c0c */ /* 0x008fda000bf06270 */
[----:B------:R-:W-:Y:S05]  /*5e30*/  @P0 BRA `(.L_x_51) ;  /* 0x0000000000e80947 */ /* 0x000fea0003800000 */
[----:B------:R-:W2:Y:S01]  /*5e40*/  LDC R15, c[0x0][0xb98] ;  /* 0x0002e600ff0f7b82 */ /* 0x000ea20000000800 */
[----:B-1----:R-:W-:-:S04]  /*5e50*/  IADD3 R25, P0, PT, -R10, UR18, RZ ;  /* 0x000000120a197c10 */ /* 0x002fc8000ff1e1ff */
[----:B------:R-:W-:-:S03]  /*5e60*/  IADD3.X R22, PT, PT, ~R9, UR17, RZ, P0, !PT ;  /* 0x0000001109167c10 */ /* 0x000fc600087fe5ff */
[----:B------:R-:W1:Y:S08]  /*5e70*/  LDC R23, c[0x0][0xb88] ;  /* 0x0002e200ff177b82 */ /* 0x000e700000000800 */
[----:B------:R-:W3:Y:S01]  /*5e80*/  LDC R21, c[0x0][0xbdc] ;  /* 0x0002f700ff157b82 */ /* 0x000ee20000000800 */
[-CC-:B--2---:R-:W-:Y:S02]  /*5e90*/  SHF.R.U32.HI R24, RZ, R15.reuse, R22.reuse ;  /* 0x0000000fff187219 */ /* 0x184fe40000011616 */
[----:B------:R-:W-:-:S02]  /*5ea0*/  SHF.R.U64 R15, R25, R15, R22 ;  /* 0x0000000f190f7219 */ /* 0x000fc40000001216 */
[-CC-:B-1----:R-:W-:Y:S02]  /*5eb0*/  SHF.R.U32.HI R2, RZ, R23.reuse, R24.reuse ;  /* 0x00000017ff027219 */ /* 0x182fe40000011618 */
        /* <DEDUP_REMOVED lines=9> */
[----:B------:R-:W-:Y:S01]  /*5f50*/  HFMA2 R22, -RZ, RZ, 0, 0 ;  /* 0x00000000ff167431 */ /* 0x000fe200000001ff */
[----:B------:R-:W-:-:S06]  /*5f60*/  ISETP.NE.U32.AND P1, PT, R20, RZ, PT ;  /* 0x000000ff1400720c */ /* 0x000fcc0003f25070 */
[----:B-1----:R-:W1:Y:S02]  /*5f70*/  MUFU.RCP R23, R17 ;  /* 0x0000001100177308 */ /* 0x002e640000001000 */
[----:B-1----:R-:W-:-:S06]  /*5f80*/  IADD3 R23, PT, PT, R23, 0xffffffe, RZ ;  /* 0x0ffffffe17177810 */ /* 0x002fcc0007ffe0ff */
[----:B------:R-:W1:Y:S02]  /*5f90*/  F2I.FTZ.U32.TRUNC.NTZ R23, R23 ;  /* 0x0000001700177305 */ /* 0x000e64000021f000 */
[----:B-1----:R-:W-:-:S04]  /*5fa0*/  IMAD.MOV R2, RZ, RZ, -R23 ;  /* 0x000000ffff027224 */ /* 0x002fc800078e0a17 */
        /* <DEDUP_REMOVED lines=14> */
.L_x_59:
[----:B------:R-:W-:Y:S02]  /*6090*/  MOV R2, 0x60b0 ;  /* 0x000060b000027802 */ /* 0x000fe40000000f00 */
[----:B-----5:R-:W-:Y:S05]  /*60a0*/  CALL.REL.NOINC `(.L_x_61) ;  /* 0x000000dc00807944 */ /* 0x020fea0003c00000 */
[----:B------:R-:W-:-:S05]  /*60b0*/  IADD3 R2, PT, PT, -R22, RZ, RZ ;  /* 0x000000ff16027210 */ /* 0x000fca0007ffe1ff */
[----:B------:R-:W-:-:S07]  /*60c0*/  IMAD R21, R20, R2, R21 ;  /* 0x0000000214157224 */ /* 0x000fce00078e0215 */
.L_x_60:
[----:B------:R-:W1:Y:S01]  /*60d0*/  LDC R17, c[0x0][0xbdc] ;  /* 0x0002f700ff117b82 */ /* 0x000e620000000800 */
[----:B------:R-:W-:Y:S02]  /*60e0*/  LOP3.LUT R24, R24, UR12, RZ, 0xc0, !PT ;  /* 0x0000000c18187c12 */ /* 0x000fe4000f8ec0ff */
[----:B------:R-:W-:Y:S02]  /*60f0*/  LOP3.LUT R15, R15, UR22, RZ, 0xc0, !PT ;  /* 0x000000160f0f7c12 */ /* 0x000fe4000f8ec0ff */
[----:B------:R-:W-:-:S03]  /*6100*/  PLOP3.LUT P1, PT, PT, PT, PT, 0x8, 0x80 ;  /* 0x000000000080781c */ /* 0x000fc60003f2e170 */
[----:B------:R-:W2:Y:S08]  /*6110*/  LDC R2, c[0x0][0xb80] ;  /* 0x0002e000ff027b82 */ /* 0x000eb00000000800 */
[----:B------:R-:W3:Y:S08]  /*6120*/  LDC R3, c[0x0][0xb90] ;  /* 0x0002e400ff037b82 */ /* 0x000ef00000000800 */
[----:B------:R-:W4:Y:S01]  /*6130*/  LDC R20, c[0x0][0xbe0] ;  /* 0x0002f800ff147b82 */ /* 0x000f220000000800 */
[----:B-1----:R-:W-:-:S05]  /*6140*/  SHF.L.U32 R17, R22, R17, RZ ;  /* 0x0000001116117219 */ /* 0x002fca00000006ff */
[----:B------:R-:W-:Y:S01]  /*6150*/  IMAD.IADD R24, R24, 0x1, R17 ;  /* 0x0000000118187824 */ /* 0x000fe200078e0211 */
[----:B------:R-:W-:Y:S01]  /*6160*/  P2R R17, PR, RZ, 0x2 ;  /* 0x00000002ff117803 */ /* 0x000fe20000000000 */
[----:B--2---:R-:W-:Y:S02]  /*6170*/  IMAD R21, R21, R2, R15 ;  /* 0x0000000215157224 */ /* 0x004fe400078e020f */
[----:B------:R-:W-:Y:S02]  /*6180*/  IMAD.MOV.U32 R15, RZ, RZ, R11 ;  /* 0x000000ffff0f7224 */ /* 0x000fe400078e000b */
[----:B---3--:R-:W-:Y:S02]  /*6190*/  IMAD R24, R24, R3, UR30 ;  /* 0x0000001e18187e24 */ /* 0x008fe4000f8e0203 */
[----:B------:R-:W-:Y:S01]  /*61a0*/  IMAD.MOV.U32 R3, RZ, RZ, 0x1 ;  /* 0x00000001ff037424 */ /* 0x000fe200078e00ff */
[----:B----4-:R-:W-:-:S04]  /*61b0*/  ISETP.NE.AND P0, PT, R20, 0x1, PT ;  /* 0x000000011400780c */ /* 0x010fc80003f05270 */
[----:B------:R-:W-:Y:S02]  /*61c0*/  SEL R2, R24, R21, !P0 ;  /* 0x0000001518027207 */ /* 0x000fe40004000000 */
[----:B------:R-:W-:Y:S02]  /*61d0*/  SEL R21, R21, R24, !P0 ;  /* 0x0000001815157207 */ /* 0x000fe40004000000 */
.L_x_51:
[----:B------:R-:W-:-:S09]  /*61e0*/  UISETP.NE.AND UP0, UPT, UR37, 0x1, UPT ;  /* 0x000000012500788c */ /* 0x000fd2000bf05270 */
[----:B------:R-:W-:Y:S05]  /*61f0*/  BRA.U !UP0, `(.L_x_62) ;  /* 0x0000000108047547 */ /* 0x000fea000b800000 */
[----:B------:R-:W-:Y:S05]  /*6200*/  BPT.TRAP 0x1 ;  /* 0x000000040000795c */ /* 0x000fea0000300000 */
.L_x_62:
[----:B------:R-:W2:Y:S01]  /*6210*/  S2UR UR4, SR_CgaCtaId ;  /* 0x00000000000479c3 */ /* 0x000ea20000008800 */
[----:B------:R-:W-:Y:S01]  /*6220*/  UMOV UR5, 0x400 ;  /* 0x0000040000057882 */ /* 0x000fe20000000000 */
[----:B------:R-:W-:Y:S02]  /*6230*/  SHF.L.U32 R20, R0, 0x1f, RZ ;  /* 0x0000001f00147819 */ /* 0x000fe400000006ff */
[----:B------:R-:W-:Y:S01]  /*6240*/  ISETP.NE.AND P1, PT, R16, R15, PT ;  /* 0x0000000f1000720c */ /* 0x000fe20003f25270 */
[----:B------:R-:W-:Y:S01]  /*6250*/  VIADD R16, R14, 0x1 ;  /* 0x000000010e107836 */ /* 0x000fe20000000000 */
[----:B--2---:R-:W-:-:S04]  /*6260*/  ULEA UR4, UR4, UR5, 0x18 ;  /* 0x0000000504047291 */ /* 0x004fc8000f8ec0ff */
[----:B------:R-:W-:-:S09]  /*6270*/  ULEA UR4, UR23, UR4, 0x3 ;  /* 0x0000000417047291 */ /* 0x000fd2000f8e18ff */
[----:B------:R-:W2:Y:S02]  /*6280*/  SYNCS.PHASECHK.TRANS64.TRYWAIT P0, [UR4+0xc0], R20 ;  /* 0x0000c014ff0075a7 */ /* 0x000ea40008001104 */
[----:B--2---:R-:W-:Y:S05]  /*6290*/  @!P0 BRA `(.L_x_63) ;  /* 0x000000cc008c8947 */ /* 0x004fea0003800000 */
.L_x_230:
[----:B------:R-:W-:Y:S01]  /*62a0*/  ELECT P0, URZ, PT ;  /* 0x0000000000ff782f */ /* 0x000fe20003800000 */
[----:B------:R-:W-:Y:S01]  /*62b0*/  @!P1 IMAD.MOV R16, RZ, RZ, R14 ;  /* 0x000000ffff109224 */ /* 0x000fe200078e020e */
[----:B------:R-:W-:Y:S01]  /*62c0*/  BSSY.RECONVERGENT B0, `(.L_x_64) ;  /* 0x0000017000007945 */ /* 0x000fe20003800200 */
[----:B------:R-:W-:-:S03]  /*62d0*/  ISETP.NE.AND P2, PT, R17, RZ, PT ;  /* 0x000000ff1100720c */ /* 0x000fc60003f45270 */
[----:B------:R-:W-:-:S07]  /*62e0*/  PRMT R14, R16, 0x7610, R14 ;  /* 0x00007610100e7816 */ /* 0x000fce000000000e */
[----:B------:R-:W-:Y:S05]  /*62f0*/  @!P0 BRA `(.L_x_65) ;  /* 0x00000000004c8947 */ /* 0x000fea0003800000 */
[----:B------:R-:W-:Y:S01]  /*6300*/  PLOP3.LUT P0, PT, P1, P2, PT, 0x20, 0x2 ;  /* 0x000000000002781c */ /* 0x000fe20000f04470 */
[----:B------:R-:W-:Y:S01]  /*6310*/  UIMAD UR5, UR23, 0x14, UR36 ;  /* 0x00000014170578a4 */ /* 0x000fe2000f8e0224 */
[----:B------:R-:W-:Y:S02]  /*6320*/  SEL R16, R14, RZ, !P2 ;  /* 0x000000ff0e107207 */ /* 0x000fe40005000000 */
[----:B------:R-:W-:-:S04]  /*6330*/  SEL R17, RZ, 0x1, !P0 ;  /* 0x00000001ff117807 */ /* 0x000fc80004000000 */
[----:B------:R-:W-:Y:S02]  /*6340*/  PRMT R16, R17, 0x5410, R16 ;  /* 0x0000541011107816 */ /* 0x000fe40000000010 */
[----:B------:R3:W-:Y:S04]  /*6350*/  STS [UR5], R2 ;  /* 0x00000002ff007988 */ /* 0x0007e80008000805 */
[----:B------:R3:W-:Y:S04]  /*6360*/  STS [UR5+0x4], R21 ;  /* 0x00000415ff007988 */ /* 0x0007e80008000805 */
[----:B------:R3:W-:Y:S04]  /*6370*/  STS [UR5+0xc], R3 ;  /* 0x00000c03ff007988 */ /* 0x0007e80008000805 */
[----:B------:R3:W-:Y:S04]  /*6380*/  STS [UR5+0x10], R16 ;  /* 0x00001010ff007988 */ /* 0x0007e80008000805 */
[----:B------:R3:W-:Y:S01]  /*6390*/  STS [UR5+0x8], R15 ;  /* 0x0000080fff007988 */ /* 0x0007e20008000805 */
[----:B------:R-:W-:Y:S01]  /*63a0*/  @!PT LDS RZ, [RZ] ;  /* 0x00000000fffff984 */ /* 0x000fe20000000800 */
[----:B------:R-:W-:Y:S01]  /*63b0*/  @!PT LDS RZ, [RZ] ;  /* 0x00000000fffff984 */ /* 0x000fe20000000800 */
[----:B------:R-:W-:Y:S01]  /*63c0*/  @!PT LDS RZ, [RZ] ;  /* 0x00000000fffff984 */ /* 0x000fe20000000800 */
[----:B------:R-:W-:Y:S01]  /*63d0*/  @!PT LDS RZ, [RZ] ;  /* 0x00000000fffff984 */ /* 0x000fe20000000800 */
[----:B------:R4:W-:Y:S06]  /*63e0*/  MEMBAR.ALL.CTA ;  /* 0x0000000000007992 */ /* 0x0009ec0000008000 */
[----:B----4-:R-:W4:Y:S01]  /*63f0*/  FENCE.VIEW.ASYNC.S ;  /* 0x00000000000073c6 */ /* 0x010f220000000000 */
[----:B------:R-:W-:Y:S05]  /*6400*/  BRA.U !UP0, `(.L_x_66) ;  /* 0x0000000108047547 */ /* 0x000fea000b800000 */
[----:B------:R-:W-:Y:S05]  /*6410*/  BPT.TRAP 0x1 ;  /* 0x000000040000795c */ /* 0x000fea0000300000 */
.L_x_66:
[----:B----4-:R-:W-:Y:S01]  /*6420*/  SYNCS.ARRIVE.TRANS64.A1T0 RZ, [UR4+0x80], RZ ;  /* 0x000080ffffff79a7 */ /* 0x010fe20008100004 */
.L_x_65:
[----:B------:R-:W-:Y:S05]  /*6430*/  BSYNC.RECONVERGENT B0 ;  /* 0x0000000000007941 */ /* 0x000fea0003800200 */
.L_x_64:
[----:B------:R-:W-:Y:S01]  /*6440*/  UIADD3 UR23, UPT, UPT, UR23, 0x1, URZ ;  /* 0x0000000117177890 */ /* 0x000fe2000fffe0ff */
[----:B---3--:R-:W-:-:S03]  /*6450*/  MOV R16, R15 ;  /* 0x0000000f00107202 */ /* 0x008fc60000000f00 */
[----:B------:R-:W-:-:S04]  /*6460*/  UISETP.NE.AND UP0, UPT, UR23, 0x8, UPT ;  /* 0x000000081700788c */ /* 0x000fc8000bf05270 */
[----:B------:R-:W-:Y:S02]  /*6470*/  USEL UR4, URZ, 0x1, UP0 ;  /* 0x00000001ff047887 */ /* 0x000fe40008000000 */
[----:B------:R-:W-:-:S04]  /*6480*/  USEL UR23, UR23, URZ, UP0 ;  /* 0x000000ff17177287 */ /* 0x000fc80008000000 */
[----:B------:R-:W-:Y:S01]  /*6490*/  LOP3.LUT R0, R0, UR4, RZ, 0x3c, !PT ;  /* 0x0000000400007c12 */ /* 0x000fe2000f8e3cff */
[----:B------:R-:W-:Y:S07]  /*64a0*/  @!P2 BRA `(.L_x_67) ;  /* 0xffffffe40024a947 */ /* 0x000fee000383ffff */
[----:B------:R-:W-:Y:S01]  /*64b0*/  HFMA2 R14, -RZ, RZ, 0, 0 ;  /* 0x00000000ff0e7431 */ /* 0x000fe200000001ff */
[----:B------:R-:W-:Y:S02]  /*64c0*/  PRMT R16, RZ, 0x7610, R16 ;  /* 0x00007610ff107816 */ /* 0x000fe40000000010 */
.L_x_83:
[----:B------:R-:W3:Y:S01]  /*64d0*/  LDC.64 R2, c[0x0][0xbd0] ;  /* 0x0002f400ff027b82 */ /* 0x000ee20000000a00 */
[----:B------:R-:W-:Y:S01]  /*64e0*/  UIADD3 UR18, UP0, UPT, UR18, UR28, URZ ;  /* 0x0000001c12127290 */ /* 0x000fe2000ff1e0ff */
[----:B------:R-:W-:Y:S01]  /*64f0*/  ISETP.NE.AND P1, PT, RZ, UR16, PT ;  /* 0x00000010ff007c0c */ /* 0x000fe2000bf25270 */
[----:B------:R-:W-:Y:S01]  /*6500*/  IMAD.MOV.U32 R21, RZ, RZ, -0x1 ;  /* 0xffffffffff157424 */ /* 0x000fe200078e00ff */
[----:B------:R-:W-:Y:S01]  /*6510*/  PLOP3.LUT P2, PT, PT, PT, PT, 0x80, 0x8 ;  /* 0x000000000008781c */ /* 0x000fe20003f4f070 */
[----:B------:R-:W-:Y:S01]  /*6520*/  UIADD3.X UR17, UPT, UPT, UR17, UR19, URZ, UP0, !UPT ;  /* 0x0000001311117290 */ /* 0x000fe200087fe4ff */
[----:B------:R-:W-:Y:S02]  /*6530*/  IMAD.MOV.U32 R22, RZ, RZ, -0x1 ;  /* 0xffffffffff167424 */ /* 0x000fe400078e00ff */
[----:B------:R-:W-:Y:S02]  /*6540*/  P2R R17, PR, RZ, 0x4 ;  /* 0x00000004ff117803 */ /* 0x000fe40000000000 */
[----:B---3--:R-:W-:Y:S01]  /*6550*/  ISETP.LE.U32.AND P0, PT, R2, UR18, PT ;  /* 0x0000001202007c0c */ /* 0x008fe2000bf03070 */
[----:B------:R-:W-:-:S05]  /*6560*/  IMAD.U32 R2, RZ, RZ, UR17 ;  /* 0x00000011ff027e24 */ /* 0x000fca000f8e00ff */
[----:B------:R-:W-:Y:S01]  /*6570*/  ISETP.GE.U32.AND.EX P0, PT, R2, R3, PT, P0 ;  /* 0x000000030200720c */ /* 0x000fe20003f06100 */
[----:B------:R-:W-:Y:S02]  /*6580*/  IMAD.MOV.U32 R3, RZ, RZ, RZ ;  /* 0x000000ffff037224 */ /* 0x000fe400078e00ff */
[----:B------:R-:W-:-:S10]  /*6590*/  IMAD.MOV.U32 R2, RZ, RZ, -0x1 ;  /* 0xffffffffff027424 */ /* 0x000fd400078e00ff */
[----:B------:R-:W-:Y:S05]  /*65a0*/  @P0 BRA P1, `(.L_x_68) ;  /* 0x0000001400ec0947 */ /* 0x000fea0000800000 */
[----:B-1----:R-:W-:Y:S01]  /*65b0*/  IADD3 R21, P1, PT, R18, R10, RZ ;  /* 0x0000000a12157210 */ /* 0x002fe20007f3e0ff */
[----:B--2---:R-:W-:-:S03]  /*65c0*/  IMAD.U32 R20, RZ, RZ, UR17 ;  /* 0x00000011ff147e24 */ /* 0x004fc6000f8e00ff */
[----:B------:R-:W-:Y:S01]  /*65d0*/  ISETP.LE.U32.AND P0, PT, R21, UR18, PT ;  /* 0x0000001215007c0c */ /* 0x000fe2000bf03070 */
[----:B------:R-:W-:-:S05]  /*65e0*/  IMAD.X R21, R19, 0x1, R9, P1 ;  /* 0x0000000113157824 */ /* 0x000fca00008e0609 */
[----:B------:R-:W-:-:S13]  /*65f0*/  ISETP.GE.U32.AND.EX P0, PT, R20, R21, PT, P0 ;  /* 0x000000151400720c */ /* 0x000fda0003f06100 */
[----:B------:R-:W-:Y:S05]  /*6600*/  @!P0 BRA `(.L_x_69) ;  /* 0x0000001000d88947 */ /* 0x000fea0003800000 */
[----:B------:R-:W1:Y:S01]  /*6610*/  LDCU UR25, c[0x0][0xbe8] ;  /* 0x00017d00ff1977ac */ /* 0x000e620008000800 */
[----:B------:R-:W-:Y:S01]  /*6620*/  IMAD.IADD R11, R8, 0x1, R11 ;  /* 0x00000001080b7824 */ /* 0x000fe200078e020b */
[----:B-----5:R-:W-:Y:S01]  /*6630*/  MOV R19, R6 ;  /* 0x0000000600137202 */ /* 0x020fe20000000f00 */
        /* <DEDUP_REMOVED lines=16> */
[----:B------:R-:W4:Y:S01]  /*6740*/  LDCU.128 UR4, c[0x0][0xbc0] ;  /* 0x00017800ff0477ac */ /* 0x000f220008000c00 */
[----:B------:R-:W-:Y:S02]  /*6750*/  IADD3 R20, P0, PT, R19, UR20, RZ ;  /* 0x0000001413147c10 */ /* 0x000fe4000ff1e0ff */
[----:B-1----:R-:W-:Y:S01]  /*6760*/  IADD3 R24, P2, PT, R21, UR14, RZ ;  /* 0x0000000e15187c10 */ /* 0x002fe2000ff5e0ff */
[----:B------:R-:W1:Y:S01]  /*6770*/  LDCU.64 UR10, c[0x0][0xba8] ;  /* 0x00017500ff0a77ac */ /* 0x000e620008000a00 */
[----:B------:R-:W-:-:S02]  /*6780*/  LEA.HI.X.SX32 R19, R19, UR15, 0x1, P0 ;  /* 0x0000000f13137c11 */ /* 0x000fc400080f0eff */
[----:B------:R-:W1:Y:S01]  /*6790*/  I2F.RP R12, R13 ;  /* 0x0000000d000c7306 */ /* 0x000e620000209400 */
[----:B------:R-:W-:Y:S02]  /*67a0*/  LEA.HI.X.SX32 R23, R21, UR13, 0x1, P2 ;  /* 0x0000000d15177c11 */ /* 0x000fe400090f0eff */
[----:B--2---:R-:W-:-:S05]  /*67b0*/  IADD3 R22, P0, PT, R20, UR9, RZ ;  /* 0x0000000914167c10 */ /* 0x004fca000ff1e0ff */
[----:B---3--:R-:W2:Y:S01]  /*67c0*/  MUFU.RCP R27, R27 ;  /* 0x0000001b001b7308 */ /* 0x008ea20000001000 */
[----:B----4-:R-:W-:Y:S01]  /*67d0*/  IADD3 R26, P1, PT, R24, UR7, RZ ;  /* 0x00000007181a7c10 */ /* 0x010fe2000ff3e0ff */
[----:B------:R-:W-:Y:S02]  /*67e0*/  IMAD.X R21, RZ, RZ, R19, P0 ;  /* 0x000000ffff157224 */ /* 0x000fe400000e0613 */
[----:B-1----:R-:W-:-:S04]  /*67f0*/  IMAD.WIDE.U32 R36, R22, UR10, RZ ;  /* 0x0000000a16247c25 */ /* 0x002fc8000f8e00ff */
[----:B------:R-:W1:Y:S01]  /*6800*/  MUFU.RCP R12, R12 ;  /* 0x0000000c000c7308 */ /* 0x000e620000001000 */
[----:B------:R-:W-:Y:S02]  /*6810*/  IMAD.X R25, RZ, RZ, R23, P1 ;  /* 0x000000ffff197224 */ /* 0x000fe400008e0617 */
[----:B------:R-:W-:-:S04]  /*6820*/  IMAD.WIDE.U32 R30, R21, UR10, RZ ;  /* 0x0000000a151e7c25 */ /* 0x000fc8000f8e00ff */
[----:B--2---:R-:W-:Y:S02]  /*6830*/  VIADD R27, R27, 0xffffffe ;  /* 0x0ffffffe1b1b7836 */ /* 0x004fe40000000000 */
[----:B------:R-:W-:-:S04]  /*6840*/  IMAD.WIDE.U32 R28, R25, UR4, RZ ;  /* 0x00000004191c7c25 */ /* 0x000fc8000f8e00ff */
[----:B------:R-:W2:Y:S01]  /*6850*/  F2I.FTZ.U32.TRUNC.NTZ R27, R27 ;  /* 0x0000001b001b7305 */ /* 0x000ea2000021f000 */
[----:B------:R-:W-:-:S04]  /*6860*/  IMAD.WIDE.U32 R30, P1, R22, UR11, R30 ;  /* 0x0000000b161e7c25 */ /* 0x000fc8000f82001e */
[----:B------:R-:W-:-:S04]  /*6870*/  IMAD.WIDE.U32 R28, P0, R26, UR5, R28 ;  /* 0x000000051a1c7c25 */ /* 0x000fc8000f80001c */
[----:B------:R-:W-:-:S04]  /*6880*/  IMAD.WIDE.U32 R38, R26, UR4, RZ ;  /* 0x000000041a267c25 */ /* 0x000fc8000f8e00ff */
[----:B------:R-:W-:Y:S01]  /*6890*/  IMAD.X R35, RZ, RZ, RZ, P1 ;  /* 0x000000ffff237224 */ /* 0x000fe200008e06ff */
[----:B------:R-:W-:Y:S01]  /*68a0*/  IADD3 RZ, P1, PT, R37, R30, RZ ;  /* 0x0000001e25ff7210 */ /* 0x000fe20007f3e0ff */
[----:B-1----:R-:W-:Y:S01]  /*68b0*/  VIADD R12, R12, 0xffffffe ;  /* 0x0ffffffe0c0c7836 */ /* 0x002fe20000000000 */
[----:B------:R-:W-:Y:S01]  /*68c0*/  IADD3 RZ, P2, PT, R39, R28, RZ ;  /* 0x0000001c27ff7210 */ /* 0x000fe20007f5e0ff */
[----:B------:R-:W-:Y:S02]  /*68d0*/  IMAD.MOV.U32 R34, RZ, RZ, R31 ;  /* 0x000000ffff227224 */ /* 0x000fe400078e001f */
[----:B------:R-:W-:Y:S01]  /*68e0*/  IMAD.X R33, RZ, RZ, RZ, P0 ;  /* 0x000000ffff217224 */ /* 0x000fe200000e06ff */
[----:B------:R-:W-:Y:S01]  /*68f0*/  ISETP.NE.U32.AND P0, PT, RZ, UR10, PT ;  /* 0x0000000aff007c0c */ /* 0x000fe2000bf05070 */
[----:B------:R-:W-:Y:S02]  /*6900*/  IMAD.MOV.U32 R32, RZ, RZ, R29 ;  /* 0x000000ffff207224 */ /* 0x000fe400078e001d */
[----:B------:R1:W3:Y:S01]  /*6910*/  F2I.FTZ.U32.TRUNC.NTZ R29, R12 ;  /* 0x0000000c001d7305 */ /* 0x0002e2000021f000 */
[----:B------:R-:W-:Y:S01]  /*6920*/  IMAD.WIDE.U32.X R34, R21, UR11, R34, P1 ;  /* 0x0000000b15227c25 */ /* 0x000fe200088e0422 */
[----:B------:R-:W-:-:S02]  /*6930*/  ISETP.NE.U32.AND P1, PT, RZ, UR4, PT ;  /* 0x00000004ff007c0c */ /* 0x000fc4000bf25070 */
[----:B------:R-:W-:Y:S01]  /*6940*/  ISETP.NE.AND.EX P0, PT, RZ, UR11, PT, P0 ;  /* 0x0000000bff007c0c */ /* 0x000fe2000bf05300 */
[----:B------:R-:W-:Y:S01]  /*6950*/  IMAD.WIDE.U32.X R32, R25, UR5, R32, P2 ;  /* 0x0000000519207c25 */ /* 0x000fe200090e0420 */
[----:B------:R-:W-:Y:S02]  /*6960*/  ISETP.NE.AND.EX P1, PT, RZ, UR5, PT, P1 ;  /* 0x00000005ff007c0c */ /* 0x000fe4000bf25310 */
[----:B------:R-:W-:Y:S01]  /*6970*/  SEL R20, R20, R34, !P0 ;  /* 0x0000002214147207 */ /* 0x000fe20004000000 */
[----:B--2---:R-:W-:Y:S01]  /*6980*/  IMAD.MOV R22, RZ, RZ, -R27 ;  /* 0x000000ffff167224 */ /* 0x004fe200078e0a1b */
[----:B------:R-:W-:Y:S01]  /*6990*/  SEL R19, R19, R35, !P0 ;  /* 0x0000002313137207 */ /* 0x000fe20004000000 */
[----:B------:R-:W-:Y:S01]  /*69a0*/  IMAD.MOV.U32 R26, RZ, RZ, RZ ;  /* 0x000000ffff1a7224 */ /* 0x000fe200078e00ff */
[----:B------:R-:W-:Y:S01]  /*69b0*/  SEL R24, R24, R32, !P1 ;  /* 0x0000002018187207 */ /* 0x000fe20004800000 */
[----:B------:R-:W-:Y:S01]  /*69c0*/  IMAD R21, R22, R18, RZ ;  /* 0x0000001216157224 */ /* 0x000fe200078e02ff */
[----:B------:R-:W-:Y:S01]  /*69d0*/  SEL R23, R23, R33, !P1 ;  /* 0x0000002117177207 */ /* 0x000fe20004800000 */
[----:B------:R-:W-:Y:S01]  /*69e0*/  IMAD.MOV.U32 R28, RZ, RZ, RZ ;  /* 0x000000ffff1c7224 */ /* 0x000fe200078e00ff */
[----:B-1----:R-:W-:Y:S01]  /*69f0*/  SHF.R.U64 R12, R20, UR8, R19 ;  /* 0x00000008140c7c19 */ /* 0x002fe20008001213 */
[----:B------:R-:W-:Y:S01]  /*6a00*/  IMAD.HI.U32 R21, R27, R21, R26 ;  /* 0x000000151b157227 */ /* 0x000fe200078e001a */
[----:B------:R-:W-:-:S02]  /*6a10*/  SHF.R.U64 R23, R24, UR6, R23 ;  /* 0x0000000618177c19 */ /* 0x000fc40008001217 */
[----:B------:R-:W-:Y:S01]  /*6a20*/  IADD3 R25, PT, PT, R5, -0x1, R12 ;  /* 0xffffffff05197810 */ /* 0x000fe20007ffe00c */
[----:B---3--:R-:W-:Y:S01]  /*6a30*/  IMAD.MOV R26, RZ, RZ, -R29 ;  /* 0x000000ffff1a7224 */ /* 0x008fe200078e0a1d */
[----:B------:R-:W-:Y:S02]  /*6a40*/  IADD3 R24, PT, PT, R4, -0x1, R23 ;  /* 0xffffffff04187810 */ /* 0x000fe40007ffe017 */
[----:B------:R-:W-:Y:S01]  /*6a50*/  IABS R20, R5 ;  /* 0x0000000500147213 */ /* 0x000fe20000000000 */
[----:B------:R-:W-:Y:S01]  /*6a60*/  IMAD R23, R26, R13, RZ ;  /* 0x0000000d1a177224 */ /* 0x000fe200078e02ff */
[----:B------:R-:W-:Y:S02]  /*6a70*/  IABS R22, R25 ;  /* 0x0000001900167213 */ /* 0x000fe40000000000 */
[----:B------:R-:W-:Y:S01]  /*6a80*/  IABS R12, R4 ;  /* 0x00000004000c7213 */ /* 0x000fe20000000000 */
[----:B------:R-:W-:Y:S01]  /*6a90*/  IMAD.HI.U32 R23, R29, R23, R28 ;  /* 0x000000171d177227 */ /* 0x000fe200078e001c */
[----:B------:R-:W-:-:S02]  /*6aa0*/  IABS R19, R24 ;  /* 0x0000001800137213 */ /* 0x000fc40000000000 */
[----:B------:R-:W-:Y:S01]  /*6ab0*/  ISETP.GE.AND P4, PT, R25, RZ, PT ;  /* 0x000000ff1900720c */ /* 0x000fe20003f86270 */
[----:B------:R-:W-:Y:S01]  /*6ac0*/  IMAD.MOV R20, RZ, RZ, -R20 ;  /* 0x000000ffff147224 */ /* 0x000fe200078e0a14 */
[----:B------:R-:W-:Y:S01]  /*6ad0*/  ISETP.GE.AND P2, PT, R24, RZ, PT ;  /* 0x000000ff1800720c */ /* 0x000fe20003f46270 */
[----:B------:R-:W-:-:S04]  /*6ae0*/  IMAD.HI.U32 R21, R21, R22, RZ ;  /* 0x0000001615157227 */ /* 0x000fc800078e00ff */
        /* <DEDUP_REMOVED lines=26> */
.L_x_71:
[----:B------:R-:W-:Y:S05]  /*6c90*/  BSYNC.RECONVERGENT B0 ;  /* 0x0000000000007941 */ /* 0x000fea0003800200 */
.L_x_70:
        /* <DEDUP_REMOVED lines=16> */
[----:B-1----:R-:W1:Y:S02]  /*6da0*/  SHFL.UP PT, R24, R21, 0x4, RZ ;  /* 0x0480000015187989 */ /* 0x002e6400000e00ff */
[----:B------:R-:W-:-:S05]  /*6db0*/  IMAD.X R22, R22, 0x1, R19, P0 ;  /* 0x0000000116167824 */ /* 0x000fca00000e0613 */
        /* <DEDUP_REMOVED lines=8> */
[----:B------:R-:W-:Y:S01]  /*6e40*/  IADD3 R26, P0, PT, R19, R24, RZ ;  /* 0x00000018131a7210 */ /* 0x000fe20007f1e0ff */
[----:B------:R-:W-:Y:S01]  /*6e50*/  IMAD.U32 R24, RZ, RZ, UR17 ;  /* 0x00000011ff187e24 */ /* 0x000fe2000f8e00ff */
[----:B--2---:R-:W-:-:S03]  /*6e60*/  SEL R25, R25, RZ, P2 ;  /* 0x000000ff19197207 */ /* 0x004fc60001000000 */
[----:B------:R-:W1:Y:S02]  /*6e70*/  SHFL.UP PT, R19, R26, 0x10, RZ ;  /* 0x060000001a137989 */ /* 0x000e6400000e00ff */
[----:B------:R-:W-:-:S05]  /*6e80*/  IMAD.X R25, R25, 0x1, R20, P0 ;  /* 0x0000000119197824 */ /* 0x000fca00000e0614 */
        /* <DEDUP_REMOVED lines=18> */
.L_x_75:
        /* <DEDUP_REMOVED lines=100> */
.L_x_74:
[----:B------:R-:W-:Y:S05]  /*75f0*/  BSYNC.RECONVERGENT B0 ;  /* 0x0000000000007941 */ /* 0x000fea0003800200 */
.L_x_73:
[----:B------:R-:W1:Y:S04]  /*7600*/  SHFL.UP PT, R20, R23, 0x1, RZ ;  /* 0x0420000017147989 */ /* 0x000e6800000e00ff */
[----:B------:R-:W3:Y:S01]  /*7610*/  SHFL.UP PT, R19, R18, 0x1, RZ ;  /* 0x0420000012137989 */ /* 0x000ee200000e00ff */
[----:B-1----:R-:W-:Y:S02]  /*7620*/  SEL R20, R20, RZ, P5 ;  /* 0x000000ff14147207 */ /* 0x002fe40002800000 */
[----:B---3--:R-:W-:Y:S02]  /*7630*/  SEL R19, R19, RZ, P5 ;  /* 0x000000ff13137207 */ /* 0x008fe40002800000 */
[----:B------:R-:W-:-:S05]  /*7640*/  IADD3 R20, P0, PT, R20, R23, RZ ;  /* 0x0000001714147210 */ /* 0x000fca0007f1e0ff */
[----:B------:R-:W-:Y:S01]  /*7650*/  IMAD.X R19, R19, 0x1, R18, P0 ;  /* 0x0000000113137824 */ /* 0x000fe200000e0612 */
        /* <DEDUP_REMOVED lines=32> */
.L_x_72:
        /* <DEDUP_REMOVED lines=17> */
.L_x_69:
        /* <DEDUP_REMOVED lines=42> */
.L_x_76:
[----:B------:R-:W-:Y:S02]  /*7c10*/  MOV R2, 0x7c30 ;  /* 0x00007c3000027802 */ /* 0x000fe40000000f00 */
[----:B-----5:R-:W-:Y:S05]  /*7c20*/  CALL.REL.NOINC `(.L_x_61) ;  /* 0x000000c000a07944 */ /* 0x020fea0003c00000 */
[----:B------:R-:W-:-:S05]  /*7c30*/  IADD3 R2, PT, PT, -R22, RZ, RZ ;  /* 0x000000ff16027210 */ /* 0x000fca0007ffe1ff */
[----:B------:R-:W-:-:S07]  /*7c40*/  IMAD R21, R20, R2, R21 ;  /* 0x0000000214157224 */ /* 0x000fce00078e0215 */
.L_x_77:
[----:B------:R-:W1:Y:S01]  /*7c50*/  LDC R17, c[0x0][0xbdc] ;  /* 0x0002f700ff117b82 */ /* 0x000e620000000800 */
[----:B------:R-:W-:Y:S02]  /*7c60*/  LOP3.LUT R26, R26, UR12, RZ, 0xc0, !PT ;  /* 0x0000000c1a1a7c12 */ /* 0x000fe4000f8ec0ff */
[----:B------:R-:W-:Y:S02]  /*7c70*/  LOP3.LUT R24, R24, UR22, RZ, 0xc0, !PT ;  /* 0x0000001618187c12 */ /* 0x000fe4000f8ec0ff */
[----:B------:R-:W-:-:S03]  /*7c80*/  PLOP3.LUT P1, PT, PT, PT, PT, 0x8, 0x80 ;  /* 0x000000000080781c */ /* 0x000fc60003f2e170 */
[----:B------:R-:W2:Y:S08]  /*7c90*/  LDC R2, c[0x0][0xb80] ;  /* 0x0002e000ff027b82 */ /* 0x000eb00000000800 */
[----:B------:R-:W3:Y:S08]  /*7ca0*/  LDC R3, c[0x0][0xb90] ;  /* 0x0002e400ff037b82 */ /* 0x000ef00000000800 */
[----:B------:R-:W4:Y:S01]  /*7cb0*/  LDC R20, c[0x0][0xbe0] ;  /* 0x0002f800ff147b82 */ /* 0x000f220000000800 */
[----:B-1----:R-:W-:Y:S01]  /*7cc0*/  SHF.L.U32 R17, R22, R17, RZ ;  /* 0x0000001116117219 */ /* 0x002fe200000006ff */
[----:B------:R-:W-:-:S04]  /*7cd0*/  IMAD.MOV.U32 R22, RZ, RZ, R11 ;  /* 0x000000ffff167224 */ /* 0x000fc800078e000b */
[----:B------:R-:W-:Y:S01]  /*7ce0*/  IMAD.IADD R26, R26, 0x1, R17 ;  /* 0x000000011a1a7824 */ /* 0x000fe200078e0211 */
[----:B------:R-:W-:Y:S01]  /*7cf0*/  P2R R17, PR, RZ, 0x2 ;  /* 0x00000002ff117803 */ /* 0x000fe20000000000 */
[----:B--2---:R-:W-:Y:S02]  /*7d00*/  IMAD R21, R21, R2, R24 ;  /* 0x0000000215157224 */ /* 0x004fe400078e0218 */
[----:B---3--:R-:W-:Y:S02]  /*7d10*/  IMAD R26, R26, R3, UR30 ;  /* 0x0000001e1a1a7e24 */ /* 0x008fe4000f8e0203 */
[----:B------:R-:W-:Y:S01]  /*7d20*/  IMAD.MOV.U32 R3, RZ, RZ, 0x1 ;  /* 0x00000001ff037424 */ /* 0x000fe200078e00ff */
[----:B----4-:R-:W-:-:S04]  /*7d30*/  ISETP.NE.AND P0, PT, R20, 0x1, PT ;  /* 0x000000011400780c */ /* 0x010fc80003f05270 */
[----:B------:R-:W-:Y:S02]  /*7d40*/  SEL R2, R26, R21, !P0 ;  /* 0x000000151a027207 */ /* 0x000fe40004000000 */
[----:B------:R-:W-:Y:S02]  /*7d50*/  SEL R21, R21, R26, !P0 ;  /* 0x0000001a15157207 */ /* 0x000fe40004000000 */
.L_x_68:
[----:B------:R-:W-:-:S09]  /*7d60*/  UISETP.NE.AND UP0, UPT, UR37, 0x1, UPT ;  /* 0x000000012500788c */ /* 0x000fd2000bf05270 */
[----:B------:R-:W-:Y:S05]  /*7d70*/  BRA.U !UP0, `(.L_x_78) ;  /* 0x0000000108047547 */ /* 0x000fea000b800000 */
[----:B------:R-:W-:Y:S05]  /*7d80*/  BPT.TRAP 0x1 ;  /* 0x000000040000795c */ /* 0x000fea0000300000 */
.L_x_78:
[----:B------:R-:W3:Y:S01]  /*7d90*/  S2UR UR4, SR_CgaCtaId ;  /* 0x00000000000479c3 */ /* 0x000ee20000008800 */
[----:B------:R-:W-:Y:S01]  /*7da0*/  UMOV UR5, 0x400 ;  /* 0x0000040000057882 */ /* 0x000fe20000000000 */
[----:B--2---:R-:W-:Y:S02]  /*7db0*/  SHF.L.U32 R20, R0, 0x1f, RZ ;  /* 0x0000001f00147819 */ /* 0x004fe400000006ff */
[----:B------:R-:W-:Y:S02]  /*7dc0*/  ISETP.NE.AND P1, PT, R15, R22, PT ;  /* 0x000000160f00720c */ /* 0x000fe40003f25270 */
[----:B------:R-:W-:-:S04]  /*7dd0*/  ISETP.NE.AND P2, PT, R17, RZ, PT ;  /* 0x000000ff1100720c */ /* 0x000fc80003f45270 */
[----:B------:R-:W-:Y:S01]  /*7de0*/  ISETP.NE.AND P2, PT, R15, R22, !P2 ;  /* 0x000000160f00720c */ /* 0x000fe20005745270 */
[----:B------:R-:W-:-:S06]  /*7df0*/  VIADD R15, R16, 0x1 ;  /* 0x00000001100f7836 */ /* 0x000fcc0000000000 */
[----:B------:R-:W-:Y:S01]  /*7e00*/  @!P1 IMAD.MOV R15, RZ, RZ, R16 ;  /* 0x000000ffff0f9224 */ /* 0x000fe200078e0210 */
[----:B---3--:R-:W-:-:S04]  /*7e10*/  ULEA UR4, UR4, UR5, 0x18 ;  /* 0x0000000504047291 */ /* 0x008fc8000f8ec0ff */
[----:B------:R-:W-:-:S09]  /*7e20*/  ULEA UR4, UR23, UR4, 0x3 ;  /* 0x0000000417047291 */ /* 0x000fd2000f8e18ff */
[----:B------:R-:W2:Y:S02]  /*7e30*/  SYNCS.PHASECHK.TRANS64.TRYWAIT P0, [UR4+0xc0], R20 ;  /* 0x0000c014ff0075a7 */ /* 0x000ea40008001104 */
[----:B--2---:R-:W-:Y:S05]  /*7e40*/  @!P0 BRA `(.L_x_79) ;  /* 0x000000b000b88947 */ /* 0x004fea0003800000 */
.L_x_232:
[----:B------:R-:W-:Y:S02]  /*7e50*/  ELECT P0, URZ, PT ;  /* 0x0000000000ff782f */ /* 0x000fe40003800000 */
[----:B------:R-:W-:Y:S01]  /*7e60*/  ISETP.NE.AND P1, PT, R17, RZ, PT ;  /* 0x000000ff1100720c */ /* 0x000fe20003f25270 */
[----:B------:R-:W-:Y:S03]  /*7e70*/  BSSY.RECONVERGENT B0, `(.L_x_80) ;  /* 0x0000015000007945 */ /* 0x000fe60003800200 */
[----:B------:R-:W-:-:S04]  /*7e80*/  SEL R15, R15, RZ, !P1 ;  /* 0x000000ff0f0f7207 */ /* 0x000fc80004800000 */
[----:B------:R-:W-:-:S03]  /*7e90*/  PRMT R16, R15, 0x7610, R16 ;  /* 0x000076100f107816 */ /* 0x000fc60000000010 */
[----:B------:R-:W-:Y:S05]  /*7ea0*/  @!P0 BRA `(.L_x_81) ;  /* 0x0000000000448947 */ /* 0x000fea0003800000 */
[----:B------:R-:W-:Y:S01]  /*7eb0*/  UIMAD UR5, UR23, 0x14, UR36 ;  /* 0x00000014170578a4 */ /* 0x000fe2000f8e0224 */
[----:B------:R-:W-:-:S04]  /*7ec0*/  SEL R15, RZ, 0x1, !P2 ;  /* 0x00000001ff0f7807 */ /* 0x000fc80005000000 */
[----:B------:R-:W-:-:S04]  /*7ed0*/  PRMT R15, R15, 0x5410, R16 ;  /* 0x000054100f0f7816 */ /* 0x000fc80000000010 */
        /* <DEDUP_REMOVED lines=13> */
.L_x_82:
[----:B----4-:R-:W-:Y:S01]  /*7fb0*/  SYNCS.ARRIVE.TRANS64.A1T0 RZ, [UR4+0x80], RZ ;  /* 0x000080ffffff79a7 */ /* 0x010fe20008100004 */
.L_x_81:
[----:B------:R-:W-:Y:S05]  /*7fc0*/  BSYNC.RECONVERGENT B0 ;  /* 0x0000000000007941 */ /* 0x000fea0003800200 */
.L_x_80:
[----:B------:R-:W-:Y:S01]  /*7fd0*/  UIADD3 UR23, UPT, UPT, UR23, 0x1, URZ ;  /* 0x0000000117177890 */ /* 0x000fe2000fffe0ff */
[----:B------:R-:W-:Y:S02]  /*7fe0*/  VIADD R14, R14, 0x1 ;  /* 0x000000010e0e7836 */ /* 0x000fe40000000000 */
[----:B---3--:R-:W-:Y:S01]  /*7ff0*/  IMAD.MOV.U32 R15, RZ, RZ, R22 ;  /* 0x000000ffff0f7224 */ /* 0x008fe200078e0016 */
[----:B------:R-:W-:Y:S02]  /*8000*/  UISETP.NE.AND UP0, UPT, UR23, 0x8, UPT ;  /* 0x000000081700788c */ /* 0x000fe4000bf05270 */
[----:B------:R-:W-:Y:S02]  /*8010*/  ISETP.NE.AND P0, PT, R14, 0x4, PT ;  /* 0x000000040e00780c */ /* 0x000fe40003f05270 */
[----:B------:R-:W-:Y:S02]  /*8020*/  USEL UR4, URZ, 0x1, UP0 ;  /* 0x00000001ff047887 */ /* 0x000fe40008000000 */
[----:B------:R-:W-:-:S04]  /*8030*/  USEL UR23, UR23, URZ, UP0 ;  /* 0x000000ff17177287 */ /* 0x000fc80008000000 */
[----:B------:R-:W-:-:S05]  /*8040*/  LOP3.LUT R0, R0, UR4, RZ, 0x3c, !PT ;  /* 0x0000000400007c12 */ /* 0x000fca000f8e3cff */
[----:B------:R-:W-:Y:S05]  /*8050*/  @!P0 EXIT ;  /* 0x000000000000894d */ /* 0x000fea0003800000 */
[----:B------:R-:W-:Y:S05]  /*8060*/  BRA `(.L_x_83) ;  /* 0xffffffe400187947 */ /* 0x000fea000383ffff */
.L_x_50:
[----:B------:R-:W-:-:S09]  /*8070*/  UISETP.NE.AND UP0, UPT, UR37, 0x3, UPT ;  /* 0x000000032500788c */ /* 0x000fd2000bf05270 */
[----:B------:R-:W-:Y:S05]  /*8080*/  BRA.U UP0, `(.L_x_84) ;  /* 0x0000001100c47547 */ /* 0x000fea000b800000 */
[----:B------:R-:W-:-:S08]  /*8090*/  NOP ;  /* 0x0000000000007918 */ /* 0x000fd00000000000 */
[----:B-----5:R-:W1:-:S00]  /*80a0*/  USETMAXREG.DEALLOC.CTAPOOL 0x88 ;  /* 0x00000088000079c8 */ /* 0x020e4000080e0500 */
[----:B-1----:R-:W1:Y:S01]  /*80b0*/  LDC.64 R22, c[0x0][0x390] ;  /* 0x0000e400ff167b82 */ /* 0x002e620000000a00 */
[----:B------:R-:W-:Y:S02]  /*80c0*/  HFMA2 R20, -RZ, RZ, 0, 0 ;  /* 0x00000000ff147431 */ /* 0x000fe400000001ff */
[----:B------:R-:W-:Y:S01]  /*80d0*/  IMAD.MOV.U32 R21, RZ, RZ, 0x1 ;  /* 0x00000001ff157424 */ /* 0x000fe200078e00ff */
[----:B------:R-:W-:Y:S01]  /*80e0*/  PRMT R5, RZ, 0x7610, R5 ;  /* 0x00007610ff057816 */ /* 0x000fe20000000005 */
[----:B------:R-:W2:Y:S03]  /*80f0*/  LDCU UR26, c[0x0][0x880] ;  /* 0x00011000ff1a77ac */ /* 0x000ea60008000800 */
[----:B------:R-:W3:Y:S01]  /*8100*/  LDC.64 R10, c[0x0][0xb08] ;  /* 0x0002c200ff0a7b82 */ /* 0x000ee20000000a00 */
[----:B------:R-:W4:Y:S01]  /*8110*/  LDCU.64 UR6, c[0x0][0x888] ;  /* 0x00011100ff0677ac */ /* 0x000f220008000a00 */
[----:B------:R-:W-:-:S02]  /*8120*/  USEL UR25, URZ, 0x1, UP4 ;  /* 0x00000001ff197887 */ /* 0x000fc4000a000000 */
[----:B------:R-:W-:-:S04]  /*8130*/  UPLOP3.LUT UP0, UPT, UPT, UPT, UPT, 0x40, 0x4 ;  /* 0x000000000004789c */ /* 0x000fc80003f0e870 */
[----:B------:R-:W1:Y:S01]  /*8140*/  LDC.64 R8, c[0x0][0xb10] ;  /* 0x0002c400ff087b82 */ /* 0x000e620000000a00 */
[----:B------:R-:W-:-:S07]  /*8150*/  UMOV UR5, URZ ;  /* 0x000000ff00057c82 */ /* 0x000fce0008000000 */
[----:B--2---:R-:W1:Y:S02]  /*8160*/  LDC.64 R2, c[0x0][0x890] ;  /* 0x00022400ff027b82 */ /* 0x004e640000000a00 */
.L_x_118:
[----:B------:R-:W-:Y:S04]  /*8170*/  LOP3.LUT R4, R5, 0xffff, RZ, 0xc0, !PT ;  /* 0x0000ffff05047812 */ /* 0x000fe800078ec0ff */
[----:B------:R-:W-:Y:S04]  /*8180*/  SHF.R.U32.HI R4, RZ, 0x1, R4 ;  /* 0x00000001ff047819 */ /* 0x000fe80000011604 */
[----:B------:R-:W-:Y:S05]  /*8190*/  LOP3.LUT R4, R4, 0xffff, RZ, 0xc0, !PT ;  /* 0x0000ffff04047812 */ /* 0x000fea00078ec0ff */
[----:B------:R-:W-:Y:S05]  /*81a0*/  IMAD R4, R4, 0x4925, RZ ;  /* 0x0000492504047824 */ /* 0x000fea00078e02ff */
[----:B------:R-:W-:Y:S04]  /*81b0*/  SHF.R.U32.HI R4, RZ, 0x11, R4 ;  /* 0x00000011ff047819 */ /* 0x000fe80000011604 */
[----:B------:R-:W-:Y:S05]  /*81c0*/  PRMT R4, R4, 0x9910, RZ ;  /* 0x0000991004047816 */ /* 0x000fea00000000ff */
[----:B------:R-:W-:Y:S04]  /*81d0*/  IMAD R4, R4, 0xe, RZ ;  /* 0x0000000e04047824 */ /* 0x000fe800078e02ff */
[----:B------:R-:W-:Y:S05]  /*81e0*/  IMAD.MOV R4, RZ, RZ, -R4 ;  /* 0x000000ffff047224 */ /* 0x000fea00078e0a04 */
[----:B------:R-:W-:Y:S05]  /*81f0*/  PRMT R4, R4, 0x7710, RZ ;  /* 0x0000771004047816 */ /* 0x000fea00000000ff */
[----:B------:R-:W-:Y:S05]  /*8200*/  IMAD.IADD R4, R4, 0x1, R5 ;  /* 0x0000000104047824 */ /* 0x000fea00078e0205 */
[----:B------:R-:W-:Y:S11]  /*8210*/  R2UR UR4, R4 ;  /* 0x00000000040472ca */ /* 0x000ff600000e0000 */
[----:B------:R-:W-:Y:S02]  /*8220*/  @!UPT UIADD3 URZ, UPT, UPT, URZ, URZ, URZ ;  /* 0x000000fffffff290 */ /* 0x000fe4000fffe0ff */
[----:B------:R-:W-:Y:S06]  /*8230*/  ULOP3.LUT UR4, UR4, 0xffff, URZ, 0xc0, !UPT ;  /* 0x0000ffff04047892 */ /* 0x000fec000f8ec0ff */
[----:B------:R-:W-:Y:S02]  /*8240*/  IMAD.U32 R5, RZ, RZ, UR4 ;  /* 0x00000004ff057e24 */ /* 0x000fe4000f8e00ff */
[----:B------:R-:W-:Y:S03]  /*8250*/  IMAD.U32 R4, RZ, RZ, UR4 ;  /* 0x00000004ff047e24 */ /* 0x000fe6000f8e00ff */
[----:B------:R-:W-:Y:S04]  /*8260*/  LEA R6, P0, R5, UR22, 0x7 ;  /* 0x0000001605067c11 */ /* 0x000fe8000f8038ff */
[----:B------:R-:W-:Y:S02]  /*8270*/  LEA.HI.X R7, R4, UR23, RZ, 0x7, P0 ;  /* 0x0000001704077c11 */ /* 0x000fe400080f3cff */
[----:B------:R-:W-:Y:S02]  /*8280*/  R2UR UR28, R6 ;  /* 0x00000000061c72ca */ /* 0x000fe400000e0000 */
[----:B------:R-:W-:Y:S01]  /*8290*/  R2UR UR29, R7 ;  /* 0x00000000071d72ca */ /* 0x000fe200000e0000 */
[----:B------:R-:W-:Y:S03]  /*82a0*/  @!UPT UIADD3 URZ, UPT, UPT, URZ, URZ, URZ ;  /* 0x000000fffffff290 */ /* 0x000fe6000fffe0ff */
[----:B--2-4-:R-:W-:Y:S11]  /*82b0*/  BRA.U UP0, `(.L_x_85) ;  /* 0x0000000500107547 */ /* 0x014ff6000b800000 */
[----:B------:R-:W2:Y:S01]  /*82c0*/  S2R R15, SR_LANEID ;  /* 0x00000000000f7919 */ /* 0x000ea20000000000 */
[----:B------:R-:W-:Y:S02]  /*82d0*/  MOV R5, 0x400 ;  /* 0x0000040000057802 */ /* 0x000fe40000000f00 */
[----:B------:R-:W-:Y:S01]  /*82e0*/  ELECT P0, URZ, PT ;  /* 0x0000000000ff782f */ /* 0x000fe20003800000 */
[----:B------:R-:W-:Y:S01]  /*82f0*/  BSSY.RECONVERGENT B0, `(.L_x_86) ;  /* 0x0000037000007945 */ /* 0x000fe20003800200 */
[----:B------:R-:W5:Y:S02]  /*8300*/  S2R R18, SR_CgaCtaId ;  /* 0x0000000000127919 */ /* 0x000f640000008800 */
[----:B-----5:R-:W-:Y:S01]  /*8310*/  LEA R18, R18, R5, 0x18 ;  /* 0x0000000512127211 */ /* 0x020fe200078ec0ff */
[----:B--2---:R-:W-:Y:S05]  /*8320*/  IMAD.SHL.U32 R15, R15, 0x4, RZ ;  /* 0x000000040f0f7824 */ /* 0x004fea00078e00ff */
[----:B------:R-:W-:Y:S03]  /*8330*/  IADD3 R19, PT, PT, R15, 0x380, R18 ;  /* 0x000003800f137810 */ /* 0x000fe60007ffe012 */
[----:B------:R-:W-:Y:S05]  /*8340*/  @!P0 BRA `(.L_x_87) ;  /* 0x0000000000c48947 */ /* 0x000fea0003800000 */
[----:B-1----:R-:W-:Y:S01]  /*8350*/  ISETP.NE.U32.AND P0, PT, R8, RZ, PT ;  /* 0x000000ff0800720c */ /* 0x002fe20003f05070 */
[----:B------:R-:W-:Y:S01]  /*8360*/  IMAD.WIDE R12, R16, 0xc, R22 ;  /* 0x0000000c100c7825 */ /* 0x000fe200078e0216 */
[----:B---3--:R-:W-:Y:S01]  /*8370*/  ISETP.NE.U32.AND P1, PT, R10, RZ, PT ;  /* 0x000000ff0a00720c */ /* 0x008fe20003f25070 */
[----:B------:R-:W1:Y:S01]  /*8380*/  S2UR UR4, SR_CgaCtaId ;  /* 0x00000000000479c3 */ /* 0x000e620000008800 */
[----:B------:R-:W-:Y:S01]  /*8390*/  ISETP.NE.AND.EX P0, PT, R9, RZ, PT, P0 ;  /* 0x000000ff0900720c */ /* 0x000fe20003f05300 */
[----:B------:R-:W-:Y:S01]  /*83a0*/  UMOV UR8, 0x400 ;  /* 0x0000040000087882 */ /* 0x000fe20000000000 */
[----:B------:R-:W2:Y:S01]  /*83b0*/  LDG.E R30, desc[UR50][R12.64] ;  /* 0x000000320c1e7981 */ /* 0x000ea2000c1e1900 */
[----:B------:R-:W-:Y:S10]  /*83c0*/  ISETP.NE.AND.EX P1, PT, R11, RZ, PT, P1 ;  /* 0x000000ff0b00720c */ /* 0x000ff40003f25310 */
[----:B------:R-:W3:Y:S08]  /*83d0*/  @P0 LDC.64 R4, c[0x0][0xb10] ;  /* 0x0002c400ff040b82 */ /* 0x000ef00000000a00 */
[----:B------:R-:W5:Y:S01]  /*83e0*/  @P1 LDC.64 R6, c[0x0][0xb08] ;  /* 0x0002c200ff061b82 */ /* 0x000f620000000a00 */
[----:B--2---:R-:W-:Y:S01]  /*83f0*/  SHF.R.S32.HI R31, RZ, 0x1f, R30 ;  /* 0x0000001fff1f7819 */ /* 0x004fe2000001141e */
[C---:B---3--:R-:W-:Y:S01]  /*8400*/  @P0 IMAD.WIDE R4, R16.reuse, 0x8, R4 ;  /* 0x0000000810040825 */ /* 0x048fe200078e0204 */
[----:B-1----:R-:W-:Y:S03]  /*8410*/  ULEA UR4, UR4, UR8, 0x18 ;  /* 0x0000000804047291 */ /* 0x002fe6000f8ec0ff */
[----:B-----5:R-:W-:Y:S01]  /*8420*/  @P1 IMAD.WIDE R6, R16, 0x8, R6 ;  /* 0x0000000810061825 */ /* 0x020fe200078e0206 */
[----:B------:R-:W2:Y:S01]  /*8430*/  @P0 LDG.E.64 R26, desc[UR50][R4.64] ;  /* 0x00000032041a0981 */ /* 0x000ea2000c1e1b00 */
[----:B------:R-:W-:Y:S03]  /*8440*/  UIADD3 UR8, UPT, UPT, UR4, 0x380, URZ ;  /* 0x0000038004087890 */ /* 0x000fe6000fffe0ff */
[----:B------:R1:W3:Y:S04]  /*8450*/  @P1 LDG.E.64 R28, desc[UR50][R6.64] ;  /* 0x00000032061c1981 */ /* 0x0002e8000c1e1b00 */
[----:B------:R-:W-:Y:S04]  /*8460*/  STS [UR4+0x3b0], RZ ;  /* 0x0003b0ffff007988 */ /* 0x000fe80008000804 */
[----:B------:R5:W4:Y:S04]  /*8470*/  LDG.E R5, desc[UR50][R12.64+0x4] ;  /* 0x000004320c057981 */ /* 0x000b28000c1e1900 */
[----:B-1----:R-:W1:Y:S01]  /*8480*/  LDS R7, [UR4+0x39c] ;  /* 0x00039c04ff077984 */ /* 0x002e620008000800 */
[----:B------:R-:W-:Y:S05]  /*8490*/  IMAD.U32 R6, RZ, RZ, UR8 ;  /* 0x00000008ff067e24 */ /* 0x000fea000f8e00ff */
[----:B-----5:R-:W-:Y:S05]  /*84a0*/  SHF.R.U64 R12, R6, 0x4, RZ ;  /* 0x00000004060c7819 */ /* 0x020fea00000012ff */
[----:B------:R-:W-:Y:S04]  /*84b0*/  STS [UR4+0x390], R12 ;  /* 0x0003900cff007988 */ /* 0x000fe80008000804 */
[----:B------:R-:W-:Y:S01]  /*84c0*/  STS [UR4+0x394], R12 ;  /* 0x0003940cff007988 */ /* 0x000fe20008000804 */
[----:B------:R-:W-:Y:S02]  /*84d0*/  @!P0 IMAD.MOV.U32 R26, RZ, RZ, R30 ;  /* 0x000000ffff1a8224 */ /* 0x000fe400078e001e */
[----:B------:R-:W-:Y:S01]  /*84e0*/  @!P0 IMAD.MOV.U32 R27, RZ, RZ, R31 ;  /* 0x000000ffff1b8224 */ /* 0x000fe200078e001f */
[----:B---3--:R-:W-:Y:S04]  /*84f0*/  @P1 STS.64 [UR4+0x380], R28 ;  /* 0x0003801cff001988 */ /* 0x008fe80008000a04 */
[C---:B--2---:R-:W-:Y:S01]  /*8500*/  SHF.L.U64.HI R17, R26.reuse, 0x1, R27 ;  /* 0x000000011a117819 */ /* 0x044fe2000001021b */
[----:B------:R-:W-:Y:S03]  /*8510*/  IMAD.SHL.U32 R26, R26, 0x2, RZ ;  /* 0x000000021a1a7824 */ /* 0x000fe600078e00ff */
[----:B------:R-:W-:Y:S02]  /*8520*/  LOP3.LUT R17, R17, 0x1fffffff, RZ, 0xc0, !PT ;  /* 0x1fffffff11117812 */ /* 0x000fe400078ec0ff */
[----:B------:R-:W-:Y:S02]  /*8530*/  LOP3.LUT R26, R26, 0xfffffffe, RZ, 0xc0, !PT ;  /* 0xfffffffe1a1a7812 */ /* 0x000fe400078ec0ff */
[--C-:B------:R-:W-:Y:S02]  /*8540*/  SHF.R.U32.HI R4, RZ, 0x4, R17.reuse ;  /* 0x00000004ff047819 */ /* 0x100fe40000011611 */
[----:B------:R-:W-:Y:S02]  /*8550*/  SHF.R.U64 R17, R26, 0x4, R17 ;  /* 0x000000041a117819 */ /* 0x000fe40000001211 */
[----:B-1----:R-:W-:Y:S02]  /*8560*/  LOP3.LUT R32, R7, 0xf, R4, 0xb8, !PT ;  /* 0x0000000f07207812 */ /* 0x002fe400078eb804 */
[----:B------:R-:W-:Y:S01]  /*8570*/  CS2R R6, SRZ ;  /* 0x0000000000067805 */ /* 0x000fe2000001ff00 */
[----:B------:R-:W-:Y:S01]  /*8580*/  STS [UR4+0x38c], R17 ;  /* 0x00038c11ff007988 */ /* 0x000fe20008000804 */
[----:B----4-:R-:W-:Y:S03]  /*8590*/  VIADD R5, R5, 0xffffffff ;  /* 0xffffffff05057836 */ /* 0x010fe60000000000 */
[----:B------:R-:W-:Y:S04]  /*85a0*/  STS [UR4+0x39c], R32 ;  /* 0x00039c20ff007988 */ /* 0x000fe80008000804 */
[----:B------:R-:W1:Y:S02]  /*85b0*/  LDS R4, [UR4+0x39c] ;  /* 0x00039c04ff047984 */ /* 0x000e640008000800 */
[----:B-1----:R-:W-:Y:S05]  /*85c0*/  LOP3.LUT R25, R4, 0xf0, RZ, 0xb8, !PT ;  /* 0x000000f004197812 */ /* 0x002fea00078eb8ff */
[----:B------:R-:W-:Y:S04]  /*85d0*/  STS [UR4+0x39c], R25 ;  /* 0x00039c19ff007988 */ /* 0x000fe80008000804 */
[----:B------:R-:W1:Y:S02]  /*85e0*/  LDS R4, [UR4+0x39c] ;  /* 0x00039c04ff047984 */ /* 0x000e640008000800 */
[----:B-1----:R-:W-:Y:S01]  /*85f0*/  LOP3.LUT R13, R4, 0xf00, RZ, 0xb8, !PT ;  /* 0x00000f00040d7812 */ /* 0x002fe200078eb8ff */
[----:B------:R-:W-:Y:S04]  /*8600*/  VIADD R4, R30, 0xffffffff ;  /* 0xffffffff1e047836 */ /* 0x000fe80000000000 */
[----:B------:R-:W-:Y:S04]  /*8610*/  STS.64 [UR4+0x398], R12 ;  /* 0x0003980cff007988 */ /* 0x000fe80008000a04 */
[----:B------:R-:W1:Y:S04]  /*8620*/  LDS R24, [UR4+0x39c] ;  /* 0x00039c04ff187984 */ /* 0x000e680008000800 */
[----:B------:R2:W-:Y:S01]  /*8630*/  STS.128 [UR4+0x3a0], R4 ;  /* 0x0003a004ff007988 */ /* 0x0005e20008000c04 */
[----:B-1----:R-:W-:Y:S05]  /*8640*/  LOP3.LUT R24, R24, 0xf000, RZ, 0xb8, !PT ;  /* 0x0000f00018187812 */ /* 0x002fea00078eb8ff */
[----:B------:R2:W-:Y:S02]  /*8650*/  STS [UR4+0x39c], R24 ;  /* 0x00039c18ff007988 */ /* 0x0005e40008000804 */
.L_x_87:
[----:B----4-:R-:W-:Y:S05]  /*8660*/  BSYNC.RECONVERGENT B0 ;  /* 0x0000000000007941 */ /* 0x010fea0003800200 */
.L_x_86:
[----:B------:R-:W-:Y:S01]  /*8670*/  NOP ;  /* 0x0000000000007918 */ /* 0x000fe20000000000 */
[----:B------:R-:W4:Y:S01]  /*8680*/  LDS R19, [R19] ;  /* 0x0000000013137984 */ /* 0x000f220000000800 */
[----:B--2---:R-:W-:Y:S01]  /*8690*/  IADD3 R6, P0, PT, R15, UR28, RZ ;  /* 0x0000001c0f067c10 */ /* 0x004fe2000ff1e0ff */
[----:B------:R-:W-:Y:S04]  /*86a0*/  IMAD.U32 R4, RZ, RZ, UR25 ;  /* 0x00000019ff047e24 */ /* 0x000fe8000f8e00ff */
[----:B------:R-:W-:Y:S01]  /*86b0*/  IMAD.X R7, RZ, RZ, UR29, P0 ;  /* 0x0000001dff077e24 */ /* 0x000fe200080e06ff */
[----:B------:R-:W-:Y:S04]  /*86c0*/  SHF.L.U32 R5, R4, 0x1f, RZ ;  /* 0x0000001f04057819 */ /* 0x000fe800000006ff */
[----:B----4-:R2:W4:Y:S02]  /*86d0*/  ATOMG.E.EXCH.STRONG.GPU PT, RZ, [R6], R19 ;  /* 0x0000001306ff73a8 */ /* 0x01052400041ee100 */
[----:B----4-:R-:W4:Y:S02]  /*86e0*/  SYNCS.PHASECHK.TRANS64.TRYWAIT P0, [R18+URZ+0x78], R5 ;  /* 0x00007805120075a7 */ /* 0x010f2400080011ff */
[----:B--2-4-:R-:W-:Y:S05]  /*86f0*/  @!P0 BRA `(.L_x_88) ;  /* 0x000000a800a48947 */ /* 0x014fea0003800000 */
.L_x_85:
[----:B-1----:R-:W-:Y:S04]  /*8700*/  ISETP.NE.U32.AND P0, PT, R2, RZ, PT ;  /* 0x000000ff0200720c */ /* 0x002fe80003f05070 */
[----:B------:R-:W-:Y:S11]  /*8710*/  ISETP.NE.AND.EX P0, PT, R3, RZ, PT, P0 ;  /* 0x000000ff0300720c */ /* 0x000ff60003f05300 */
[----:B------:R-:W-:Y:S02]  /*8720*/  @!UPT UIADD3 URZ, UPT, UPT, URZ, URZ, URZ ;  /* 0x000000fffffff290 */ /* 0x000fe4000fffe0ff */
[----:B--2---:R-:W1:Y:S02]  /*8730*/  @P0 LDC.64 R4, c[0x0][0x890] ;  /* 0x00022400ff040b82 */ /* 0x004e640000000a00 */
[----:B-1----:R-:W-:Y:S01]  /*8740*/  @P0 IMAD.WIDE R4, R16, 0x8, R4 ;  /* 0x0000000810040825 */ /* 0x002fe200078e0204 */
[----:B------:R-:W-:Y:S06]  /*8750*/  BRA.U UP0, `(.L_x_89) ;  /* 0x0000000100107547 */ /* 0x000fec000b800000 */
[----:B------:R-:W-:Y:S04]  /*8760*/  DEPBAR {5,4,3,2,1,0} ;  /* 0x0000003f0000791a */ /* 0x000fe80000000000 */
[----:B------:R-:W1:Y:S02]  /*8770*/  CCTL.E.C.LDCU.IV.DEEP [UR28] ;  /* 0x000000001c007540 */ /* 0x000e640009c08000 */
[----:B-1----:R1:W-:Y:S01]  /*8780*/  UTMACCTL.IV [UR28] ;  /* 0x000000001c0079b9 */ /* 0x0023e20008000000 */
[----:B------:R-:W-:Y:S01]  /*8790*/  NOP ;  /* 0x0000000000007918 */ /* 0x000fe20000000000 */
.L_x_89:
[----:B------:R-:W2:Y:S01]  /*87a0*/  @P0 LDG.E.64 R4, desc[UR50][R4.64] ;  /* 0x0000003204040981 */ /* 0x000ea2000c1e1b00 */
[----:B------:R-:W-:Y:S02]  /*87b0*/  R2UR UR18, R14 ;  /* 0x000000000e1272ca */ /* 0x000fe400000e0000 */
[----:B------:R-:W-:Y:S01]  /*87c0*/  R2UR UR19, R0 ;  /* 0x00000000001372ca */ /* 0x000fe200000e0000 */
[----:B--2---:R-:W2:Y:S02]  /*87d0*/  @P0 LD.E R4, desc[UR50][R4.64] ;  /* 0x0000003204040980 */ /* 0x004ea4000c101900 */
[----:B--2---:R-:W-:Y:S01]  /*87e0*/  @P0 FSETP.NEU.AND P1, PT, R4, RZ, PT ;  /* 0x000000ff0400020b */ /* 0x004fe20003f2d000 */
[----:B------:R-:W-:Y:S01]  /*87f0*/  @!UPT UIADD3 URZ, UPT, UPT, URZ, URZ, URZ ;  /* 0x000000fffffff290 */ /* 0x000fe2000fffe0ff */
[----:B------:R-:W-:Y:S11]  /*8800*/  @P0 BRA `(.L_x_90) ;  /* 0x00000000002c0947 */ /* 0x000ff60003800000 */
[----:B----4-:R-:W-:Y:S02]  /*8810*/  ISETP.NE.U32.AND P0, PT, RZ, UR6, PT ;  /* 0x00000006ff007c0c */ /* 0x010fe4000bf05070 */
[----:B------:R-:W-:Y:S02]  /*8820*/  FSETP.NEU.AND P1, PT, RZ, UR26, PT ;  /* 0x0000001aff007c0b */ /* 0x000fe4000bf2d000 */
[----:B------:R-:W-:Y:S11]  /*8830*/  ISETP.NE.AND.EX P0, PT, RZ, UR7, PT, P0 ;  /* 0x00000007ff007c0c */ /* 0x000ff6000bf05300 */
[----:B------:R-:W-:Y:S02]  /*8840*/  @!UPT UIADD3 URZ, UPT, UPT, URZ, URZ, URZ ;  /* 0x000000fffffff290 */ /* 0x000fe4000fffe0ff */
[----:B------:R-:W2:Y:S08]  /*8850*/  @P0 LDC R5, c[0x0][0x898] ;  /* 0x00022600ff050b82 */ /* 0x000eb00000000800 */
[----:B------:R-:W4:Y:S01]  /*8860*/  @P0 LDC.64 R6, c[0x0][0x888] ;  /* 0x00022200ff060b82 */ /* 0x000f220000000a00 */
[----:B--2---:R-:W-:Y:S04]  /*8870*/  @P0 IMAD R5, R16, R5, RZ ;  /* 0x0000000510050224 */ /* 0x004fe800078e02ff */
[----:B----4-:R-:W-:Y:S06]  /*8880*/  @P0 IMAD.WIDE R6, R5, 0x4, R6 ;  /* 0x0000000405060825 */ /* 0x010fec00078e0206 */
[----:B------:R-:W2:Y:S02]  /*8890*/  @P0 LDG.E R6, desc[UR50][R6.64] ;  /* 0x0000003206060981 */ /* 0x000ea4000c1e1900 */
[----:B--2---:R-:W-:Y:S11]  /*88a0*/  @P0 FSETP.NEU.AND P1, PT, R6, RZ, PT ;  /* 0x000000ff0600020b */ /* 0x004ff60003f2d000 */
[----:B------:R-:W-:Y:S02]  /*88b0*/  @!UPT UIADD3 URZ, UPT, UPT, URZ, URZ, URZ ;  /* 0x000000fffffff290 */ /* 0x000fe4000fffe0ff */
.L_x_90:
[----:B------:R-:W-:Y:S01]  /*88c0*/  UISETP.NE.AND UP1, UPT, UR20, 0x4, UPT ;  /* 0x000000041400788c */ /* 0x000fe2000bf25270 */
[----:B------:R-:W-:Y:S01]  /*88d0*/  ELECT P0, URZ, PT ;  /* 0x0000000000ff782f */ /* 0x000fe20003800000 */
[----:B------:R-:W-:Y:S02]  /*88e0*/  USHF.L.U32 UR18, UR18, 0x7, URZ ;  /* 0x0000000712127899 */ /* 0x000fe400080006ff */
[----:B------:R-:W-:Y:S01]  /*88f0*/  USHF.L.U32 UR19, UR19, 0x8, URZ ;  /* 0x0000000813137899 */ /* 0x000fe200080006ff */
[----:B------:R-:W-:Y:S04]  /*8900*/  PLOP3.LUT P1, PT, P1, P0, PT, 0x80, 0x8 ;  /* 0x000000000008781c */ /* 0x000fe80000f21070 */
[----:B------:R-:W-:Y:S09]  /*8910*/  BRA.U UP1, `(.L_x_91) ;  /* 0x0000000101047547 */ /* 0x000ff2000b800000 */
[----:B-1--4-:R-:W-:Y:S05]  /*8920*/  BPT.TRAP 0x1 ;  /* 0x000000040000795c */ /* 0x012fea0000300000 */
.L_x_91:
[----:B------:R-:W2:Y:S01]  /*8930*/  S2UR UR24, SR_CgaCtaId ;  /* 0x00000000001879c3 */ /* 0x000ea20000008800 */
[----:B------:R-:W-:Y:S01]  /*8940*/  UMOV UR21, 0x400 ;  /* 0x0000040000157882 */ /* 0x000fe20000000000 */
[----:B------:R-:W-:Y:S01]  /*8950*/  SHF.L.U32 R5, R21, 0x1f, RZ ;  /* 0x0000001f15057819 */ /* 0x000fe200000006ff */
[----:B--2---:R-:W-:Y:S09]  /*8960*/  ULEA UR21, UR24, UR21, 0x18 ;  /* 0x0000001518157291 */ /* 0x004ff2000f8ec0ff */
[----:B------:R-:W2:Y:S02]  /*8970*/  SYNCS.PHASECHK.TRANS64.TRYWAIT P0, [UR21+0x50], R5 ;  /* 0x00005005ff0075a7 */ /* 0x000ea40008001115 */
[----:B--2---:R-:W-:Y:S05]  /*8980*/  @!P0 BRA `(.L_x_92) ;  /* 0x000000a800148947 */ /* 0x004fea0003800000 */
.L_x_234:
[----:B------:R-:W-:Y:S04]  /*8990*/  BSSY.RECONVERGENT B0, `(.L_x_93) ;  /* 0x0000010000007945 */ /* 0x000fe80003800200 */
[----:B------:R-:W-:Y:S05]  /*89a0*/  @!P1 BRA `(.L_x_94) ;  /* 0x0000000000389947 */ /* 0x000fea0003800000 */
[----:B------:R-:W-:Y:S02]  /*89b0*/  UIADD3 UR17, UPT, UPT, UR21, 0x30, URZ ;  /* 0x0000003015117890 */ /* 0x000fe4000fffe0ff */
[----:B------:R-:W-:Y:S01]  /*89c0*/  UIADD3 UR16, UPT, UPT, UR21, 0x1000, URZ ;  /* 0x0000100015107890 */ /* 0x000fe2000fffe0ff */
[----:B------:R-:W-:Y:S01]  /*89d0*/  UMOV UR12, 0x0 ;  /* 0x00000000000c7882 */ /* 0x000fe20000000000 */
[----:B------:R-:W-:Y:S01]  /*89e0*/  UMOV UR13, 0x10000000 ;  /* 0x10000000000d7882 */ /* 0x000fe20000000000 */
[----:B------:R-:W-:Y:S02]  /*89f0*/  UIADD3 UR10, UPT, UPT, UR18, 0x40, URZ ;  /* 0x00000040120a7890 */ /* 0x000fe4000fffe0ff */
[----:B------:R-:W-:Y:S01]  /*8a00*/  UIADD3 UR8, UPT, UPT, UR21, 0x3000, URZ ;  /* 0x0000300015087890 */ /* 0x000fe2000fffe0ff */
[----:B------:R-:W-:Y:S03]  /*8a10*/  UMOV UR11, UR19 ;  /* 0x00000013000b7c82 */ /* 0x000fe60008000000 */
[----:B------:R1:W-:Y:S01]  /*8a20*/  UTMALDG.2D [UR16], [UR28], desc[UR12] ;  /* 0x00000c101c0075b4 */ /* 0x0003e20008009000 */
[----:B------:R-:W-:Y:S04]  /*8a30*/  UMOV UR9, UR17 ;  /* 0x0000001100097c82 */ /* 0x000fe80008000000 */
[----:B------:R1:W-:Y:S02]  /*8a40*/  UTMALDG.2D [UR8], [UR28], desc[UR12] ;  /* 0x00000c081c0075b4 */ /* 0x0003e40008009000 */
[----:B-1----:R-:W-:Y:S05]  /*8a50*/  BRA.U UP1, `(.L_x_95) ;  /* 0x0000000101047547 */ /* 0x002fea000b800000 */
[----:B----4-:R-:W-:Y:S05]  /*8a60*/  BPT.TRAP 0x1 ;  /* 0x000000040000795c */ /* 0x010fea0000300000 */
.L_x_95:
[----:B--2---:R-:W-:Y:S04]  /*8a70*/  HFMA2 R0, -RZ, RZ, 0, 2 ;  /* 0x00004000ff007431 */ /* 0x004fe800000001ff */
[----:B------:R1:W-:Y:S03]  /*8a80*/  SYNCS.ARRIVE.TRANS64.RED.A0TR RZ, [UR21+0x30], R0 ;  /* 0x00003000ffff79a7 */ /* 0x0003e60008300415 */
.L_x_94:
[----:B-1--4-:R-:W-:Y:S05]  /*8a90*/  BSYNC.RECONVERGENT B0 ;  /* 0x0000000000007941 */ /* 0x012fea0003800200 */
.L_x_93:
[----:B------:R-:W-:Y:S05]  /*8aa0*/  BRA.U UP1, `(.L_x_96) ;  /* 0x0000000101047547 */ /* 0x000fea000b800000 */
[----:B------:R-:W-:Y:S05]  /*8ab0*/  BPT.TRAP 0x1 ;  /* 0x000000040000795c */ /* 0x000fea0000300000 */
.L_x_96:
[----:B------:R-:W-:Y:S04]  /*8ac0*/  UIADD3 UR4, UPT, UPT, UR21, 0x30, URZ ;  /* 0x0000003015047890 */ /* 0x000fe8000fffe0ff */
[----:B------:R-:W-:Y:S09]  /*8ad0*/  UPRMT UR4, UR24, 0x654, UR4 ;  /* 0x0000065418047896 */ /* 0x000ff20008000004 */
[----:B------:R-:W-:Y:S01]  /*8ae0*/  SYNCS.ARRIVE.TRANS64.RED.A1T0 RZ, [UR4], RZ ;  /* 0x000000ffffff79a7 */ /* 0x000fe20008100404 */
[----:B------:R-:W-:Y:S05]  /*8af0*/  BRA.U UP1, `(.L_x_97) ;  /* 0x0000000101047547 */ /* 0x000fea000b800000 */
[----:B------:R-:W-:Y:S05]  /*8b00*/  BPT.TRAP 0x1 ;  /* 0x000000040000795c */ /* 0x000fea0000300000 */
.L_x_97:
[----:B------:R-:W1:Y:S02]  /*8b10*/  SYNCS.PHASECHK.TRANS64.TRYWAIT P0, [UR21+0x58], R5 ;  /* 0x00005805ff0075a7 */ /* 0x000e640008001115 */
[----:B-1----:R-:W-:Y:S05]  /*8b20*/  @!P0 BRA `(.L_x_98) ;  /* 0x000000a400c48947 */ /* 0x002fea0003800000 */
.L_x_236:
[----:B------:R-:W-:Y:S04]  /*8b30*/  BSSY.RECONVERGENT B0, `(.L_x_99) ;  /* 0x0000012000007945 */ /* 0x000fe80003800200 */
[----:B------:R-:W-:Y:S05]  /*8b40*/  @!P1 BRA `(.L_x_100) ;  /* 0x0000000000409947 */ /* 0x000fea0003800000 */
[----:B------:R-:W-:Y:S02]  /*8b50*/  UIADD3 UR13, UPT, UPT, UR21, 0x38, URZ ;  /* 0x00000038150d7890 */ /* 0x000fe4000fffe0ff */
[----:B------:R-:W-:Y:S02]  /*8b60*/  UIADD3 UR15, UPT, UPT, UR19, 0x40, URZ ;  /* 0x00000040130f7890 */ /* 0x000fe4000fffe0ff */
[----:B------:R-:W-:Y:S01]  /*8b70*/  UIADD3 UR12, UPT, UPT, UR21, 0x5000, URZ ;  /* 0x00005000150c7890 */ /* 0x000fe2000fffe0ff */
[----:B------:R-:W-:Y:S01]  /*8b80*/  UMOV UR16, 0x0 ;  /* 0x0000000000107882 */ /* 0x000fe20000000000 */
[----:B------:R-:W-:Y:S01]  /*8b90*/  UMOV UR17, 0x10000000 ;  /* 0x1000000000117882 */ /* 0x000fe20000000000 */
[----:B------:R-:W-:Y:S01]  /*8ba0*/  UMOV UR14, UR18 ;  /* 0x00000012000e7c82 */ /* 0x000fe20008000000 */
[----:B------:R-:W-:Y:S02]  /*8bb0*/  UIADD3 UR10, UPT, UPT, UR18, 0x40, URZ ;  /* 0x00000040120a7890 */ /* 0x000fe4000fffe0ff */
[----:B------:R-:W-:Y:S03]  /*8bc0*/  UIADD3 UR8, UPT, UPT, UR21, 0x7000, URZ ;  /* 0x0000700015087890 */ /* 0x000fe6000fffe0ff */
[----:B------:R4:W-:Y:S01]  /*8bd0*/  UTMALDG.2D [UR12], [UR28], desc[UR16] ;  /* 0x0000100c1c0075b4 */ /* 0x0009e20008009000 */
[----:B------:R-:W-:Y:S01]  /*8be0*/  UMOV UR9, UR13 ;  /* 0x0000000d00097c82 */ /* 0x000fe20008000000 */
[----:B------:R-:W-:Y:S04]  /*8bf0*/  UMOV UR11, UR15 ;  /* 0x0000000f000b7c82 */ /* 0x000fe80008000000 */
[----:B------:R4:W-:Y:S02]  /*8c00*/  UTMALDG.2D [UR8], [UR28], desc[UR16] ;  /* 0x000010081c0075b4 */ /* 0x0009e40008009000 */
[----:B----4-:R-:W-:Y:S05]  /*8c10*/  BRA.U UP1, `(.L_x_101) ;  /* 0x0000000101047547 */ /* 0x010fea000b800000 */
[----:B------:R-:W-:Y:S05]  /*8c20*/  BPT.TRAP 0x1 ;  /* 0x000000040000795c */ /* 0x000fea0000300000 */
.L_x_101:
[----:B-12---:R-:W-:Y:S04]  /*8c30*/  HFMA2 R0, -RZ, RZ, 0, 2 ;  /* 0x00004000ff007431 */ /* 0x006fe800000001ff */
[----:B------:R4:W-:Y:S03]  /*8c40*/  SYNCS.ARRIVE.TRANS64.RED.A0TR RZ, [UR21+0x38], R0 ;  /* 0x00003800ffff79a7 */ /* 0x0009e60008300415 */
.L_x_100:
[----:B------:R-:W-:Y:S05]  /*8c50*/  BSYNC.RECONVERGENT B0 ;  /* 0x0000000000007941 */ /* 0x000fea0003800200 */
.L_x_99:
[----:B------:R-:W-:Y:S05]  /*8c60*/  BRA.U UP1, `(.L_x_102) ;  /* 0x0000000101047547 */ /* 0x000fea000b800000 */
[----:B------:R-:W-:Y:S05]  /*8c70*/  BPT.TRAP 0x1 ;  /* 0x000000040000795c */ /* 0x000fea0000300000 */
.L_x_102:
[----:B------:R-:W-:Y:S04]  /*8c80*/  UIADD3 UR4, UPT, UPT, UR21, 0x38, URZ ;  /* 0x0000003815047890 */ /* 0x000fe8000fffe0ff */
[----:B------:R-:W-:Y:S09]  /*8c90*/  UPRMT UR4, UR24, 0x654, UR4 ;  /* 0x0000065418047896 */ /* 0x000ff20008000004 */
[----:B------:R-:W-:Y:S01]  /*8ca0*/  SYNCS.ARRIVE.TRANS64.RED.A1T0 RZ, [UR4], RZ ;  /* 0x000000ffffff79a7 */ /* 0x000fe20008100404 */
[----:B------:R-:W-:Y:S05]  /*8cb0*/  BRA.U UP1, `(.L_x_103) ;  /* 0x0000000101047547 */ /* 0x000fea000b800000 */
[----:B------:R-:W-:Y:S05]  /*8cc0*/  BPT.TRAP 0x1 ;  /* 0x000000040000795c */ /* 0x000fea0000300000 */
.L_x_103:
[----:B------:R-:W5:Y:S02]  /*8cd0*/  SYNCS.PHASECHK.TRANS64.TRYWAIT P0, [UR21+0x60], R5 ;  /* 0x00006005ff0075a7 */ /* 0x000f640008001115 */
[----:B-----5:R-:W-:Y:S05]  /*8ce0*/  @!P0 BRA `(.L_x_104) ;  /* 0x000000a4006c8947 */ /* 0x020fea0003800000 */
.L_x_238:
        /* <DEDUP_REMOVED lines=14> */
[----:B-1----:R-:W-:Y:S05]  /*8dd0*/  BRA.U UP1, `(.L_x_107) ;  /* 0x0000000101047547 */ /* 0x002fea000b800000 */
[----:B------:R-:W-:Y:S05]  /*8de0*/  BPT.TRAP 0x1 ;  /* 0x000000040000795c */ /* 0x000fea0000300000 */
.L_x_107:
[----:B--2-4-:R-:W-:Y:S04]  /*8df0*/  HFMA2 R0, -RZ, RZ, 0, 2 ;  /* 0x00004000ff007431 */ /* 0x014fe800000001ff */
[----:B------:R1:W-:Y:S03]  /*8e00*/  SYNCS.ARRIVE.TRANS64.RED.A0TR RZ, [UR21+0x40], R0 ;  /* 0x00004000ffff79a7 */ /* 0x0003e60008300415 */
.L_x_106:
[----:B------:R-:W-:Y:S05]  /*8e10*/  BSYNC.RECONVERGENT B0 ;  /* 0x0000000000007941 */ /* 0x000fea0003800200 */
.L_x_105:
[----:B------:R-:W-:Y:S05]  /*8e20*/  BRA.U UP1, `(.L_x_108) ;  /* 0x0000000101047547 */ /* 0x000fea000b800000 */
[----:B------:R-:W-:Y:S05]  /*8e30*/  BPT.TRAP 0x1 ;  /* 0x000000040000795c */ /* 0x000fea0000300000 */
.L_x_108:
[----:B------:R-:W-:Y:S04]  /*8e40*/  UIADD3 UR4, UPT, UPT, UR21, 0x40, URZ ;  /* 0x0000004015047890 */ /* 0x000fe8000fffe0ff */
[----:B------:R-:W-:Y:S09]  /*8e50*/  UPRMT UR4, UR24, 0x654, UR4 ;  /* 0x0000065418047896 */ /* 0x000ff20008000004 */
[----:B------:R-:W-:Y:S01]  /*8e60*/  SYNCS.ARRIVE.TRANS64.RED.A1T0 RZ, [UR4], RZ ;  /* 0x000000ffffff79a7 */ /* 0x000fe20008100404 */
[----:B------:R-:W-:Y:S05]  /*8e70*/  BRA.U UP1, `(.L_x_109) ;  /* 0x0000000101047547 */ /* 0x000fea000b800000 */
[----:B------:R-:W-:Y:S05]  /*8e80*/  BPT.TRAP 0x1 ;  /* 0x000000040000795c */ /* 0x000fea0000300000 */
.L_x_109:
[----:B------:R-:W5:Y:S02]  /*8e90*/  SYNCS.PHASECHK.TRANS64.TRYWAIT P0, [UR21+0x68], R5 ;  /* 0x00006805ff0075a7 */ /* 0x000f640008001115 */
[----:B-----5:R-:W-:Y:S05]  /*8ea0*/  @!P0 BRA `(.L_x_110) ;  /* 0x000000a400148947 */ /* 0x020fea0003800000 */
.L_x_240:
        /* <DEDUP_REMOVED lines=16> */
.L_x_113:
[----:B--2-4-:R-:W-:Y:S04]  /*8fb0*/  HFMA2 R0, -RZ, RZ, 0, 2 ;  /* 0x00004000ff007431 */ /* 0x014fe800000001ff */
[----:B------:R1:W-:Y:S03]  /*8fc0*/  SYNCS.ARRIVE.TRANS64.RED.A0TR RZ, [UR21+0x48], R0 ;  /* 0x00004800ffff79a7 */ /* 0x0003e60008300415 */
.L_x_112:
[----:B------:R-:W-:Y:S05]  /*8fd0*/  BSYNC.RECONVERGENT B0 ;  /* 0x0000000000007941 */ /* 0x000fea0003800200 */
.L_x_111:
[----:B------:R-:W-:Y:S05]  /*8fe0*/  BRA.U UP1, `(.L_x_114) ;  /* 0x0000000101047547 */ /* 0x000fea000b800000 */
[----:B------:R-:W-:Y:S05]  /*8ff0*/  BPT.TRAP 0x1 ;  /* 0x000000040000795c */ /* 0x000fea0000300000 */
.L_x_114:
[----:B------:R-:W-:Y:S01]  /*9000*/  UIADD3 UR4, UPT, UPT, UR21, 0x48, URZ ;  /* 0x0000004815047890 */ /* 0x000fe2000fffe0ff */
[----:B------:R-:W-:Y:S01]  /*9010*/  LOP3.LUT R21, R21, 0x1, RZ, 0x3c, !PT ;  /* 0x0000000115157812 */ /* 0x000fe200078e3cff */
[----:B------:R-:W-:Y:S02]  /*9020*/  UISETP.NE.AND UP0, UPT, UR37, 0x8, UPT ;  /* 0x000000082500788c */ /* 0x000fe4000bf05270 */
[----:B------:R-:W-:Y:S09]  /*9030*/  UPRMT UR4, UR24, 0x654, UR4 ;  /* 0x0000065418047896 */ /* 0x000ff20008000004 */
[----:B------:R-:W-:Y:S01]  /*9040*/  SYNCS.ARRIVE.TRANS64.RED.A1T0 RZ, [UR4], RZ ;  /* 0x000000ffffff79a7 */ /* 0x000fe20008100404 */
[----:B------:R-:W-:Y:S05]  /*9050*/  BRA.U UP0, `(.L_x_115) ;  /* 0x0000000100047547 */ /* 0x000fea000b800000 */
[----:B------:R-:W-:Y:S05]  /*9060*/  BPT.TRAP 0x1 ;  /* 0x000000040000795c */ /* 0x000fea0000300000 */
.L_x_115:
[----:B------:R-:W-:Y:S01]  /*9070*/  ULEA UR8, UR5, UR21, 0x3 ;  /* 0x0000001505087291 */ /* 0x000fe2000f8e18ff */
[----:B-12---:R-:W-:Y:S08]  /*9080*/  SHF.L.U32 R5, R20, 0x1f, RZ ;  /* 0x0000001f14057819 */ /* 0x006ff000000006ff */
[----:B------:R-:W1:Y:S02]  /*9090*/  SYNCS.PHASECHK.TRANS64.TRYWAIT P0, [UR8+0x140], R5 ;  /* 0x00014005ff0075a7 */ /* 0x000e640008001108 */
[----:B-1----:R-:W-:Y:S05]  /*90a0*/  @!P0 BRA `(.L_x_116) ;  /* 0x000000a000ac8947 */ /* 0x002fea0003800000 */
.L_x_242:
[----:B------:R-:W-:Y:S09]  /*90b0*/  UIMAD UR4, UR5, 0x14, UR36 ;  /* 0x00000014050478a4 */ /* 0x000ff2000f8e0224 */
[----:B-1----:R-:W1:Y:S04]  /*90c0*/  LDS.U16 R5, [UR4+0x12] ;  /* 0x00001204ff057984 */ /* 0x002e680008000400 */
[----:B------:R-:W2:Y:S04]  /*90d0*/  LDS R14, [UR4] ;  /* 0x00000004ff0e7984 */ /* 0x000ea80008000800 */
[----:B----4-:R-:W4:Y:S04]  /*90e0*/  LDS R0, [UR4+0x4] ;  /* 0x00000404ff007984 */ /* 0x010f280008000800 */
        /* <DEDUP_REMOVED lines=10> */
.L_x_117:
[----:B------:R-:W-:Y:S01]  /*9190*/  UIADD3 UR8, UPT, UPT, UR8, 0x180, URZ ;  /* 0x0000018008087890 */ /* 0x000fe2000fffe0ff */
[----:B-1----:R-:W-:Y:S03]  /*91a0*/  ISETP.NE.AND P0, PT, R4, RZ, PT ;  /* 0x000000ff0400720c */ /* 0x002fe60003f05270 */
[----:B------:R-:W-:Y:S09]  /*91b0*/  UPRMT UR8, UR24, 0x654, UR8 ;  /* 0x0000065418087896 */ /* 0x000ff20008000008 */
[----:B------:R-:W-:Y:S01]  /*91c0*/  SYNCS.ARRIVE.TRANS64.RED.A1T0 RZ, [UR8], RZ ;  /* 0x000000ffffff79a7 */ /* 0x000fe20008100408 */
[----:B------:R-:W-:Y:S04]  /*91d0*/  UIADD3 UR8, UPT, UPT, UR5, 0x1, URZ ;  /* 0x0000000105087890 */ /* 0x000fe8000fffe0ff */
[----:B------:R-:W-:Y:S04]  /*91e0*/  UISETP.NE.AND UP0, UPT, UR8, 0x8, UPT ;  /* 0x000000080800788c */ /* 0x000fe8000bf05270 */
[----:B------:R-:W-:Y:S02]  /*91f0*/  USEL UR4, URZ, 0x1, UP0 ;  /* 0x00000001ff047887 */ /* 0x000fe40008000000 */
[----:B------:R-:W-:Y:S02]  /*9200*/  USEL UR5, UR8, URZ, UP0 ;  /* 0x000000ff08057287 */ /* 0x000fe40008000000 */
[----:B------:R-:W-:Y:S02]  /*9210*/  UPLOP3.LUT UP0, UPT, UPT, UPT, UPT, 0x80, 0x8 ;  /* 0x000000000008789c */ /* 0x000fe40003f0f070 */
[----:B------:R-:W-:Y:S01]  /*9220*/  LOP3.LUT R20, R20, UR4, RZ, 0x3c, !PT ;  /* 0x0000000414147c12 */ /* 0x000fe2000f8e3cff */
[----:B------:R-:W-:Y:S08]  /*9230*/  @P0 BRA `(.L_x_118) ;  /* 0xffffffec00cc0947 */ /* 0x000ff0000383ffff */
[----:B------:R-:W-:Y:S05]  /*9240*/  BRA.U UP1, `(.L_x_119) ;  /* 0x0000000101047547 */ /* 0x000fea000b800000 */
[----:B------:R-:W-:Y:S05]  /*9250*/  BPT.TRAP 0x1 ;  /* 0x000000040000795c */ /* 0x000fea0000300000 */
.L_x_119:
[----:B------:R-:W-:-:S04]  /*9260*/  SHF.L.U32 R3, R21, 0x1f, RZ ;  /* 0x0000001f15037819 */ /* 0x000fc800000006ff */
[----:B------:R-:W1:Y:S02]  /*9270*/  SYNCS.PHASECHK.TRANS64.TRYWAIT P0, [UR21+0x50], R3 ;  /* 0x00005003ff0075a7 */ /* 0x000e640008001115 */
[----:B-1----:R-:W-:Y:S05]  /*9280*/  @!P0 BRA `(.L_x_120) ;  /* 0x000000a0004c8947 */ /* 0x002fea0003800000 */
.L_x_244:
[----:B------:R-:W-:Y:S05]  /*9290*/  BRA.U UP1, `(.L_x_121) ;  /* 0x0000000101047547 */ /* 0x000fea000b800000 */
[----:B------:R-:W-:Y:S05]  /*92a0*/  BPT.TRAP 0x1 ;  /* 0x000000040000795c */ /* 0x000fea0000300000 */
.L_x_121:
[----:B------:R-:W5:Y:S02]  /*92b0*/  SYNCS.PHASECHK.TRANS64.TRYWAIT P0, [UR21+0x58], R3 ;  /* 0x00005803ff0075a7 */ /* 0x000f640008001115 */
[----:B-----5:R-:W-:Y:S05]  /*92c0*/  @!P0 BRA `(.L_x_122) ;  /* 0x000000a000548947 */ /* 0x020fea0003800000 */
.L_x_246:
[----:B------:R-:W-:Y:S05]  /*92d0*/  BRA.U UP1, `(.L_x_123) ;  /* 0x0000000101047547 */ /* 0x000fea000b800000 */
[----:B------:R-:W-:Y:S05]  /*92e0*/  BPT.TRAP 0x1 ;  /* 0x000000040000795c */ /* 0x000fea0000300000 */
.L_x_123:
[----:B------:R-:W5:Y:S02]  /*92f0*/  SYNCS.PHASECHK.TRANS64.TRYWAIT P0, [UR21+0x60], R3 ;  /* 0x00006003ff0075a7 */ /* 0x000f640008001115 */
[----:B-----5:R-:W-:Y:S05]  /*9300*/  @!P0 BRA `(.L_x_124) ;  /* 0x000000a0005c8947 */ /* 0x020fea0003800000 */
.L_x_248:
[----:B------:R-:W-:Y:S05]  /*9310*/  BRA.U UP1, `(.L_x_125) ;  /* 0x0000000101047547 */ /* 0x000fea000b800000 */
[----:B------:R-:W-:Y:S05]  /*9320*/  BPT.TRAP 0x1 ;  /* 0x000000040000795c */ /* 0x000fea0000300000 */
.L_x_125:
[----:B-1----:R-:W-:Y:S02]  /*9330*/  SHF.L.U32 R3, R21, 0x1f, RZ ;  /* 0x0000001f15037819 */ /* 0x002fe400000006ff */
[----:B----4-:R-:W-:-:S04]  /*9340*/  MOV R0, UR21 ;  /* 0x0000001500007c02 */ /* 0x010fc80008000f00 */
[----:B------:R1:W4:Y:S03]  /*9350*/  SYNCS.PHASECHK.TRANS64.TRYWAIT P0, [R0+URZ+0x68], R3 ;  /* 0x00006803000075a7 */ /* 0x00032600080011ff */
[----:B----4-:R-:W-:Y:S05]  /*9360*/  @!P0 NANOSLEEP.SYNCS 0x989680 ;  /* 0x009896800000895d */ /* 0x010fea0003900000 */
[----:B------:R-:W4:Y:S02]  /*9370*/  @!P0 SYNCS.PHASECHK.TRANS64 P0, [R0+URZ+0x68], R3 ;  /* 0x00006803000085a7 */ /* 0x000f2400080010ff */
[----:B----4-:R-:W-:Y:S05]  /*9380*/  @P0 EXIT ;  /* 0x000000000000094d */ /* 0x010fea0003800000 */
[----:B------:R-:W-:Y:S05]  /*9390*/  BRA `(.L_x_125) ;  /* 0xfffffffc00e47947 */ /* 0x000fea000383ffff */
.L_x_84:
[----:B------:R-:W-:-:S09]  /*93a0*/  UISETP.NE.AND UP0, UPT, UR20, 0x4, UPT ;  /* 0x000000041400788c */ /* 0x000fd2000bf05270 */
[----:B------:R-:W-:Y:S05]  /*93b0*/  BRA.U UP0, `(.L_x_126) ;  /* 0x0000006d00fc7547 */ /* 0x000fea000b800000 */
.L_x_127:
[----:B------:R-:W-:-:S08]  /*93c0*/  NOP ;  /* 0x0000000000007918 */ /* 0x000fd00000000000 */
[----:B------:R-:W1:Y:S02]  /*93d0*/  USETMAXREG.TRY_ALLOC.CTAPOOL UP0, 0xe8 ;  /* 0x000000e8000079c8 */ /* 0x000e640008000600 */
[----:B-1----:R-:W-:Y:S05]  /*93e0*/  BRA.U !UP0, `(.L_x_127) ;  /* 0xfffffffd08f47547 */ /* 0x002fea000b83ffff */
[----:B------:R-:W1:Y:S08]  /*93f0*/  S2UR UR52, SR_CgaCtaId ;  /* 0x00000000003479c3 */ /* 0x000e700000008800 */
[----:B------:R-:W-:Y:S01]  /*9400*/  BAR.SYNC.DEFER_BLOCKING 0x6, 0xa0 ;  /* 0x0182800000007b1d */ /* 0x000fe20000010000 */
[C---:B------:R-:W-:Y:S01]  /*9410*/  IMAD.SHL.U32 R4, R142.reuse, 0x40, RZ ;  /* 0x000000408e047824 */ /* 0x040fe200078e00ff */
[C---:B------:R-:W-:Y:S01]  /*9420*/  LOP3.LUT P1, RZ, R142.reuse, 0x2, RZ, 0xc0, !PT ;  /* 0x000000028eff7812 */ /* 0x040fe2000782c0ff */
[C---:B------:R-:W-:Y:S01]  /*9430*/  IMAD.SHL.U32 R3, R142.reuse, 0x20, RZ ;  /* 0x000000208e037824 */ /* 0x040fe200078e00ff */
[----:B------:R-:W-:Y:S01]  /*9440*/  PLOP3.LUT P2, PT, PT, PT, PT, 0x80, 0x8 ;  /* 0x000000000008781c */ /* 0x000fe20003f4f070 */
[----:B------:R-:W-:Y:S01]  /*9450*/  IMAD.SHL.U32 R2, R142, 0x8, RZ ;  /* 0x000000088e027824 */ /* 0x000fe200078e00ff */
[----:B------:R-:W-:Y:S01]  /*9460*/  UMOV UR43, 0x400 ;  /* 0x00000400002b7882 */ /* 0x000fe20000000000 */
[----:B------:R-:W-:Y:S01]  /*9470*/  LOP3.LUT R5, R4, 0x1c0, RZ, 0xc0, !PT ;  /* 0x000001c004057812 */ /* 0x000fe200078ec0ff */
[----:B------:R-:W2:Y:S01]  /*9480*/  SHFL.IDX PT, R143, R128, RZ, 0x1f ;  /* 0x00001fff808f7589 */ /* 0x000ea200000e0000 */
[----:B-----5:R-:W-:Y:S01]  /*9490*/  IMAD.U32 R6, R142, 0x10000, RZ ;  /* 0x000100008e067824 */ /* 0x020fe200078e00ff */
[----:B------:R-:W-:Y:S01]  /*94a0*/  LOP3.LUT R3, R3, 0x200, RZ, 0xc0, !PT ;  /* 0x0000020003037812 */ /* 0x000fe200078ec0ff */
[----:B------:R-:W-:Y:S01]  /*94b0*/  IMAD.MOV.U32 R141, RZ, RZ, 0x10 ;  /* 0x00000010ff8d7424 */ /* 0x000fe200078e00ff */
[----:B------:R-:W-:Y:S01]  /*94c0*/  LOP3.LUT R5, R5, 0x28, R142, 0xf8, !PT ;  /* 0x0000002805057812 */ /* 0x000fe200078ef88e */
[----:B------:R-:W-:Y:S01]  /*94d0*/  UMOV UR58, URZ ;  /* 0x000000ff003a7c82 */ /* 0x000fe20008000000 */
[----:B------:R-:W-:Y:S01]  /*94e0*/  LOP3.LUT R3, R3, 0x1000, R4, 0xf8, !PT ;  /* 0x0000100003037812 */ /* 0x000fe200078ef804 */
[----:B------:R-:W-:Y:S01]  /*94f0*/  UMOV UR59, URZ ;  /* 0x000000ff003b7c82 */ /* 0x000fe20008000000 */
[----:B------:R-:W-:Y:S01]  /*9500*/  LOP3.LUT R2, R5, 0x38, R2, 0x78, !PT ;  /* 0x0000003805027812 */ /* 0x000fe200078e7802 */
[----:B------:R-:W3:Y:S01]  /*9510*/  LDCU.64 UR38, c[0x0][0x888] ;  /* 0x00011100ff2677ac */ /* 0x000ee20008000a00 */
[----:B------:R-:W-:Y:S01]  /*9520*/  LOP3.LUT R5, R6, 0x600000, RZ, 0xc0, !PT ;  /* 0x0060000006057812 */ /* 0x000fe200078ec0ff */
[----:B------:R-:W-:Y:S01]  /*9530*/  IMAD.MOV.U32 R138, RZ, RZ, 0x1 ;  /* 0x00000001ff8a7424 */ /* 0x000fe200078e00ff */
[----:B------:R-:W-:Y:S01]  /*9540*/  LOP3.LUT R139, R3, R2, RZ, 0xfc, !PT ;  /* 0x00000002038b7212 */ /* 0x000fe200078efcff */
[----:B------:R-:W4:Y:S01]  /*9550*/  LDCU.64 UR48, c[0x0][0xb18] ;  /* 0x00016300ff3077ac */ /* 0x000f220008000a00 */
[----:B------:R-:W-:Y:S01]  /*9560*/  LOP3.LUT R142, R142, 0x60, RZ, 0xc0, !PT ;  /* 0x000000608e8e7812 */ /* 0x000fe200078ec0ff */
[----:B------:R-:W-:Y:S01]  /*9570*/  IMAD.MOV.U32 R137, RZ, RZ, RZ ;  /* 0x000000ffff897224 */ /* 0x000fe200078e00ff */
[----:B------:R-:W-:Y:S01]  /*9580*/  PRMT R136, RZ, 0x7610, R136 ;  /* 0x00007610ff887816 */ /* 0x000fe20000000088 */
[----:B-1----:R-:W-:Y:S01]  /*9590*/  ULEA UR43, UR52, UR43, 0x18 ;  /* 0x0000002b342b7291 */ /* 0x002fe2000f8ec0ff */
[----:B------:R-:W-:Y:S01]  /*95a0*/  CS2R R134, SRZ ;  /* 0x0000000000867805 */ /* 0x000fe2000001ff00 */
[----:B------:R-:W1:Y:S01]  /*95b0*/  LDCU.64 UR46, c[0x0][0xb20] ;  /* 0x00016400ff2e77ac */ /* 0x000e620008000a00 */
[----:B------:R-:W-:Y:S01]  /*95c0*/  SEL R141, R141, 0xfffffff0, !P1 ;  /* 0xfffffff08d8d7807 */ /* 0x000fe20004800000 */
[----:B------:R-:W1:Y:S01]  /*95d0*/  LDCU.64 UR44, c[0x0][0x8b0] ;  /* 0x00011600ff2c77ac */ /* 0x000e620008000a00 */
[----:B--2---:R-:W-:-:S04]  /*95e0*/  ISETP.NE.AND P0, PT, R143, 0x4, PT ;  /* 0x000000048f00780c */ /* 0x004fc80003f05270 */
[----:B------:R-:W2:Y:S01]  /*95f0*/  LDS R140, [UR43+0x300] ;  /* 0x0003002bff8c7984 */ /* 0x000ea20008000800 */
[----:B------:R-:W-:Y:S01]  /*9600*/  UIADD3 UR4, UPT, UPT, UR43, 0x1000, URZ ;  /* 0x000010002b047890 */ /* 0x000fe2000fffe0ff */
[----:B------:R-:W-:Y:S01]  /*9610*/  UMOV UR5, URZ ;  /* 0x000000ff00057c82 */ /* 0x000fe20008000000 */
[----:B--2---:R-:W-:-:S06]  /*9620*/  IMAD.IADD R140, R140, 0x1, R5 ;  /* 0x000000018c8c7824 */ /* 0x004fcc00078e0205 */
[----:B-1-34-:R-:W-:Y:S05]  /*9630*/  @P0 BRA `(.L_x_128) ;  /* 0x00000000007c0947 */ /* 0x01afea0003800000 */
[----:B------:R-:W1:Y:S01]  /*9640*/  LDC.64 R40, c[0x0][0xa00] ;  /* 0x00028000ff287b82 */ /* 0x000e620000000a00 */
[----:B------:R-:W2:Y:S01]  /*9650*/  LDCU UR6, c[0x0][0xc1c] ;  /* 0x00018380ff0677ac */ /* 0x000ea20008000800 */
[----:B------:R-:W3:Y:S06]  /*9660*/  LDCU.64 UR58, c[0x0][0xb00] ;  /* 0x00016000ff3a77ac */ /* 0x000eec0008000a00 */
[----:B------:R-:W1:Y:S01]  /*9670*/  LDC.64 R42, c[0x0][0xa08] ;  /* 0x00028200ff2a7b82 */ /* 0x000e620000000a00 */
[----:B------:R-:W-:-:S07]  /*9680*/  ELECT P0, URZ, PT ;  /* 0x0000000000ff782f */ /* 0x000fce0003800000 */
[----:B------:R-:W4:Y:S01]  /*9690*/  LDC.64 R36, c[0x0][0xa10] ;  /* 0x00028400ff247b82 */ /* 0x000f220000000a00 */
[----:B--2---:R-:W-:-:S04]  /*96a0*/  UIADD3 UR6, UPT, UPT, UR26, UR6, URZ ;  /* 0x000000061a067290 */ /* 0x004fc8000fffe0ff */
[----:B------:R-:W-:-:S03]  /*96b0*/  UIMAD UR6, UR6, 0xe, URZ ;  /* 0x0000000e060678a4 */ /* 0x000fc6000f8e02ff */
[----:B------:R-:W4:Y:S01]  /*96c0*/  LDC.64 R38, c[0x0][0xa18] ;  /* 0x00028600ff267b82 */ /* 0x000f220000000a00 */
[----:B---3--:R-:W-:-:S07]  /*96d0*/  UIMAD.WIDE.U32 UR58, UR6, 0x80, UR58 ;  /* 0x00000080063a78a5 */ /* 0x008fce000f8e003a */
[----:B------:R-:W2:Y:S01]  /*96e0*/  LDC.64 R32, c[0x0][0xa20] ;  /* 0x00028800ff207b82 */ /* 0x000ea20000000a00 */
[----:B-1----:R1:W-:Y:S07]  /*96f0*/  @P0 STS.128 [UR43+0x400], R40 ;  /* 0x00040028ff000988 */ /* 0x0023ee0008000c2b */
[----:B------:R-:W2:Y:S08]  /*9700*/  LDC.64 R34, c[0x0][0xa28] ;  /* 0x00028a00ff227b82 */ /* 0x000eb00000000a00 */
[----:B------:R-:W3:Y:S01]  /*9710*/  LDC.64 R28, c[0x0][0xa30] ;  /* 0x00028c00ff1c7b82 */ /* 0x000ee20000000a00 */
[----:B----4-:R1:W-:Y:S07]  /*9720*/  @P0 STS.128 [UR43+0x410], R36 ;  /* 0x00041024ff000988 */ /* 0x0103ee0008000c2b */
[----:B------:R-:W3:Y:S08]  /*9730*/  LDC.64 R30, c[0x0][0xa38] ;  /* 0x00028e00ff1e7b82 */ /* 0x000ef00000000a00 */
[----:B------:R-:W4:Y:S01]  /*9740*/  LDC.64 R24, c[0x0][0xa40] ;  /* 0x00029000ff187b82 */ /* 0x000f220000000a00 */
[----:B--2---:R1:W-:Y:S07]  /*9750*/  @P0 STS.128 [UR43+0x420], R32 ;  /* 0x00042020ff000988 */ /* 0x0043ee0008000c2b */
[----:B------:R-:W4:Y:S08]  /*9760*/  LDC.64 R26, c[0x0][0xa48] ;  /* 0x00029200ff1a7b82 */ /* 0x000f300000000a00 */
[----:B------:R-:W2:Y:S01]  /*9770*/  LDC.64 R20, c[0x0][0xa50] ;  /* 0x00029400ff147b82 */ /* 0x000ea20000000a00 */
[----:B---3--:R1:W-:Y:S07]  /*9780*/  @P0 STS.128 [UR43+0x430], R28 ;  /* 0x0004301cff000988 */ /* 0x0083ee0008000c2b */
[----:B------:R-:W2:Y:S08]  /*9790*/  LDC.64 R22, c[0x0][0xa58] ;  /* 0x00029600ff167b82 */ /* 0x000eb00000000a00 */
[----:B------:R-:W3:Y:S01]  /*97a0*/  LDC.64 R8, c[0x0][0xa60] ;  /* 0x00029800ff087b82 */ /* 0x000ee20000000a00 */
[----:B----4-:R1:W-:Y:S07]  /*97b0*/  @P0 STS.128 [UR43+0x440], R24 ;  /* 0x00044018ff000988 */ /* 0x0103ee0008000c2b */
[----:B------:R-:W3:Y:S08]  /*97c0*/  LDC.64 R10, c[0x0][0xa68] ;  /* 0x00029a00ff0a7b82 */ /* 0x000ef00000000a00 */
[----:B------:R-:W4:Y:S01]  /*97d0*/  LDC.64 R4, c[0x0][0xa70] ;  /* 0x00029c00ff047b82 */ /* 0x000f220000000a00 */
[----:B--2---:R1:W-:Y:S07]  /*97e0*/  @P0 STS.128 [UR43+0x450], R20 ;  /* 0x00045014ff000988 */ /* 0x0043ee0008000c2b */
[----:B------:R-:W4:Y:S01]  /*97f0*/  LDC.64 R6, c[0x0][0xa78] ;  /* 0x00029e00ff067b82 */ /* 0x000f220000000a00 */
[----:B---3--:R1:W-:Y:S04]  /*9800*/  @P0 STS.128 [UR43+0x460], R8 ;  /* 0x00046008ff000988 */ /* 0x0083e80008000c2b */
[----:B----4-:R1:W-:Y:S01]  /*9810*/  @P0 STS.128 [UR43+0x470], R4 ;  /* 0x00047004ff000988 */ /* 0x0103e20008000c2b */
[----:B------:R-:W-:Y:S01]  /*9820*/  NOP ;  /* 0x0000000000007918 */ /* 0x000fe20000000000 */
.L_x_128:
[----:B------:R-:W-:Y:S01]  /*9830*/  MOV R129, UR4 ;  /* 0x0000000400817c02 */ /* 0x000fe20008000f00 */
[----:B------:R-:W-:Y:S01]  /*9840*/  UMOV UR54, URZ ;  /* 0x000000ff00367c82 */ /* 0x000fe20008000000 */
[----:B------:R-:W-:Y:S01]  /*9850*/  SHF.L.U32 R139, R139, 0x1, RZ ;  /* 0x000000018b8b7819 */ /* 0x000fe200000006ff */
[----:B------:R-:W-:-:S06]  /*9860*/  UMOV UR53, URZ ;  /* 0x000000ff00357c82 */ /* 0x000fcc0008000000 */
.L_x_182:
[----:B----4-:R-:W-:Y:S01]  /*9870*/  LOP3.LUT R2, R136, 0xffff, RZ, 0xc0, !PT ;  /* 0x0000ffff88027812 */ /* 0x010fe200078ec0ff */
[----:B-1----:R-:W1:Y:S03]  /*9880*/  LDC.64 R8, c[0x0][0x390] ;  /* 0x0000e400ff087b82 */ /* 0x002e660000000a00 */
        /* <DEDUP_REMOVED lines=16> */
[----:B------:R-:W-:Y:S02]  /*9990*/  ISETP.NE.OR P0, PT, R143, 0x4, !P2 ;  /* 0x000000048f00780c */ /* 0x000fe40005705670 */
[----:B------:R-:W-:Y:S02]  /*99a0*/  R2UR UR56, R4 ;  /* 0x00000000043872ca */ /* 0x000fe400000e0000 */
[----:B------:R-:W-:Y:S09]  /*99b0*/  R2UR UR57, R5 ;  /* 0x00000000053972ca */ /* 0x000ff200000e0000 */
[----:B-1-3--:R-:W-:Y:S06]  /*99c0*/  @P0 BRA `(.L_x_129) ;  /* 0x0000000000ec0947 */ /* 0x00afec0003800000 */
[----:B------:R-:W-:Y:S01]  /*99d0*/  IMAD.U32 R3, RZ, RZ, UR43 ;  /* 0x0000002bff037e24 */ /* 0x000fe2000f8e00ff */
[----:B------:R-:W1:Y:S01]  /*99e0*/  S2R R10, SR_LANEID ;  /* 0x00000000000a7919 */ /* 0x000e620000000000 */
[----:B------:R-:W-:Y:S01]  /*99f0*/  ELECT P0, URZ, PT ;  /* 0x0000000000ff782f */ /* 0x000fe20003800000 */
[----:B------:R-:W-:Y:S01]  /*9a00*/  BSSY.RECONVERGENT B0, `(.L_x_130) ;  /* 0x0000032000007945 */ /* 0x000fe20003800200 */
[----:B-1----:R-:W-:Y:S05]  /*9a10*/  IMAD.SHL.U32 R10, R10, 0x4, RZ ;  /* 0x000000040a0a7824 */ /* 0x002fea00078e00ff */
[----:B------:R-:W-:Y:S06]  /*9a20*/  IADD3 R12, PT, PT, R10, 0x400, R3 ;  /* 0x000004000a0c7810 */ /* 0x000fec0007ffe003 */
[----:B------:R-:W-:Y:S05]  /*9a30*/  @!P0 BRA `(.L_x_131) ;  /* 0x0000000000b88947 */ /* 0x000fea0003800000 */
[----:B------:R-:W-:Y:S01]  /*9a40*/  STS [UR43+0x430], RZ ;  /* 0x000430ffff007988 */ /* 0x000fe2000800082b */
[----:B------:R-:W-:Y:S01]  /*9a50*/  ISETP.NE.U32.AND P0, PT, RZ, UR46, PT ;  /* 0x0000002eff007c0c */ /* 0x000fe2000bf05070 */
[C---:B------:R-:W-:Y:S01]  /*9a60*/  IMAD.WIDE R6, R16.reuse, 0xc, R8 ;  /* 0x0000000c10067825 */ /* 0x040fe200078e0208 */
[----:B------:R-:W-:Y:S02]  /*9a70*/  UIADD3 UR4, UPT, UPT, UR43, 0x400, URZ ;  /* 0x000004002b047890 */ /* 0x000fe4000fffe0ff */
[----:B------:R-:W-:Y:S02]  /*9a80*/  ISETP.NE.AND.EX P1, PT, RZ, UR47, PT, P0 ;  /* 0x0000002fff007c0c */ /* 0x000fe4000bf25300 */
[----:B------:R-:W2:Y:S01]  /*9a90*/  LDG.E R22, desc[UR50][R6.64] ;  /* 0x0000003206167981 */ /* 0x000ea2000c1e1900 */
[C---:B------:R-:W-:Y:S03]  /*9aa0*/  LEA R2, P0, R16.reuse, RZ, 0x3 ;  /* 0x000000ff10027211 */ /* 0x040fe600078018ff */
[----:B------:R1:W3:Y:S01]  /*9ab0*/  LDG.E R5, desc[UR50][R6.64+0x4] ;  /* 0x0000043206057981 */ /* 0x0002e2000c1e1900 */
[----:B------:R-:W-:Y:S06]  /*9ac0*/  LEA.HI.X.SX32 R3, R16, RZ, 0x3, P0 ;  /* 0x000000ff10037211 */ /* 0x000fec00000f1eff */
[C---:B------:R-:W-:Y:S04]  /*9ad0*/  @P1 IADD3 R24, P0, PT, R2.reuse, UR46, RZ ;  /* 0x0000002e02181c10 */ /* 0x040fe8000ff1e0ff */
[C---:B------:R-:W-:Y:S02]  /*9ae0*/  @P1 IADD3.X R25, PT, PT, R3.reuse, UR47, RZ, P0, !PT ;  /* 0x0000002f03191c10 */ /* 0x040fe400087fe4ff */
[----:B------:R-:W-:Y:S03]  /*9af0*/  IADD3 R20, P0, PT, R2, UR48, RZ ;  /* 0x0000003002147c10 */ /* 0x000fe6000ff1e0ff */
[----:B------:R-:W4:Y:S01]  /*9b00*/  @P1 LDG.E.64 R18, desc[UR50][R24.64] ;  /* 0x0000003218121981 */ /* 0x000f22000c1e1b00 */
[----:B------:R-:W-:Y:S03]  /*9b10*/  IADD3.X R21, PT, PT, R3, UR49, RZ, P0, !PT ;  /* 0x0000003103157c10 */ /* 0x000fe600087fe4ff */
[----:B------:R-:W5:Y:S04]  /*9b20*/  LDS R3, [UR43+0x41c] ;  /* 0x00041c2bff037984 */ /* 0x000f680008000800 */
[----:B------:R-:W5:Y:S01]  /*9b30*/  LDG.E.64 R20, desc[UR50][R20.64] ;  /* 0x0000003214147981 */ /* 0x000f62000c1e1b00 */
[----:B-1----:R-:W-:Y:S03]  /*9b40*/  IMAD.U32 R6, RZ, RZ, UR4 ;  /* 0x00000004ff067e24 */ /* 0x002fe6000f8e00ff */
[----:B-----5:R-:W-:Y:S01]  /*9b50*/  STS.64 [UR43+0x400], R20 ;  /* 0x00040014ff007988 */ /* 0x020fe20008000a2b */
[--C-:B--2---:R-:W-:Y:S01]  /*9b60*/  SHF.R.S32.HI R23, RZ, 0x1f, R22.reuse ;  /* 0x0000001fff177819 */ /* 0x104fe20000011416 */
[----:B------:R-:W-:Y:S02]  /*9b70*/  @!P1 IMAD.MOV.U32 R18, RZ, RZ, R22 ;  /* 0x000000ffff129224 */ /* 0x000fe400078e0016 */
[----:B---3--:R-:W-:Y:S02]  /*9b80*/  VIADD R5, R5, 0xffffffff ;  /* 0xffffffff05057836 */ /* 0x008fe40000000000 */
[----:B------:R-:W-:Y:S05]  /*9b90*/  @!P1 IMAD.MOV.U32 R19, RZ, RZ, R23 ;  /* 0x000000ffff139224 */ /* 0x000fea00078e0017 */
[C---:B----4-:R-:W-:Y:S01]  /*9ba0*/  SHF.L.U64.HI R11, R18.reuse, 0x1, R19 ;  /* 0x00000001120b7819 */ /* 0x050fe20000010213 */
[----:B------:R-:W-:Y:S03]  /*9bb0*/  IMAD.SHL.U32 R18, R18, 0x2, RZ ;  /* 0x0000000212127824 */ /* 0x000fe600078e00ff */
[----:B------:R-:W-:Y:S02]  /*9bc0*/  LOP3.LUT R11, R11, 0x1fffffff, RZ, 0xc0, !PT ;  /* 0x1fffffff0b0b7812 */ /* 0x000fe400078ec0ff */
[----:B------:R-:W-:Y:S02]  /*9bd0*/  LOP3.LUT R18, R18, 0xfffffffe, RZ, 0xc0, !PT ;  /* 0xfffffffe12127812 */ /* 0x000fe400078ec0ff */
[--C-:B------:R-:W-:Y:S02]  /*9be0*/  SHF.R.U32.HI R2, RZ, 0x4, R11.reuse ;  /* 0x00000004ff027819 */ /* 0x100fe4000001160b */
[----:B------:R-:W-:Y:S02]  /*9bf0*/  SHF.R.U64 R11, R18, 0x4, R11 ;  /* 0x00000004120b7819 */ /* 0x000fe4000000120b */
[----:B------:R-:W-:Y:S02]  /*9c00*/  LOP3.LUT R15, R3, 0xf, R2, 0xb8, !PT ;  /* 0x0000000f030f7812 */ /* 0x000fe400078eb802 */
[----:B------:R-:W-:Y:S01]  /*9c10*/  SHF.R.U64 R2, R6, 0x4, RZ ;  /* 0x0000000406027819 */ /* 0x000fe200000012ff */
[----:B------:R-:W-:Y:S04]  /*9c20*/  STS [UR43+0x40c], R11 ;  /* 0x00040c0bff007988 */ /* 0x000fe8000800082b */
[----:B------:R-:W-:Y:S04]  /*9c30*/  STS [UR43+0x41c], R15 ;  /* 0x00041c0fff007988 */ /* 0x000fe8000800082b */
[----:B------:R-:W1:Y:S04]  /*9c40*/  LDS R4, [UR43+0x41c] ;  /* 0x00041c2bff047984 */ /* 0x000e680008000800 */
[----:B------:R-:W-:Y:S04]  /*9c50*/  STS [UR43+0x410], R2 ;  /* 0x00041002ff007988 */ /* 0x000fe8000800082b */
[----:B------:R-:W-:Y:S01]  /*9c60*/  STS [UR43+0x414], R2 ;  /* 0x00041402ff007988 */ /* 0x000fe2000800082b */
[----:B-1----:R-:W-:Y:S05]  /*9c70*/  LOP3.LUT R7, R4, 0xf0, RZ, 0xb8, !PT ;  /* 0x000000f004077812 */ /* 0x002fea00078eb8ff */
[----:B------:R1:W-:Y:S04]  /*9c80*/  STS [UR43+0x41c], R7 ;  /* 0x00041c07ff007988 */ /* 0x0003e8000800082b */
[----:B------:R-:W2:Y:S01]  /*9c90*/  LDS R4, [UR43+0x41c] ;  /* 0x00041c2bff047984 */ /* 0x000ea20008000800 */
[----:B-1----:R-:W-:Y:S02]  /*9ca0*/  CS2R R6, SRZ ;  /* 0x0000000000067805 */ /* 0x002fe4000001ff00 */
[----:B--2---:R-:W-:Y:S01]  /*9cb0*/  LOP3.LUT R3, R4, 0xf00, RZ, 0xb8, !PT ;  /* 0x00000f0004037812 */ /* 0x004fe200078eb8ff */
[----:B------:R-:W-:Y:S04]  /*9cc0*/  VIADD R4, R22, 0xffffffff ;  /* 0xffffffff16047836 */ /* 0x000fe80000000000 */
[----:B------:R-:W-:Y:S04]  /*9cd0*/  STS.64 [UR43+0x418], R2 ;  /* 0x00041802ff007988 */ /* 0x000fe80008000a2b */
[----:B------:R-:W1:Y:S04]  /*9ce0*/  LDS R13, [UR43+0x41c] ;  /* 0x00041c2bff0d7984 */ /* 0x000e680008000800 */
[----:B------:R2:W-:Y:S01]  /*9cf0*/  STS.128 [UR43+0x420], R4 ;  /* 0x00042004ff007988 */ /* 0x0005e20008000c2b */
[----:B-1----:R-:W-:Y:S05]  /*9d00*/  LOP3.LUT R13, R13, 0xf000, RZ, 0xb8, !PT ;  /* 0x0000f0000d0d7812 */ /* 0x002fea00078eb8ff */
[----:B------:R2:W-:Y:S02]  /*9d10*/  STS [UR43+0x41c], R13 ;  /* 0x00041c0dff007988 */ /* 0x0005e4000800082b */
.L_x_131:
[----:B------:R-:W-:Y:S05]  /*9d20*/  BSYNC.RECONVERGENT B0 ;  /* 0x0000000000007941 */ /* 0x000fea0003800200 */
.L_x_130:
[----:B------:R-:W-:Y:S01]  /*9d30*/  NOP ;  /* 0x0000000000007918 */ /* 0x000fe20000000000 */
[----:B------:R-:W1:Y:S01]  /*9d40*/  LDS R12, [R12] ;  /* 0x000000000c0c7984 */ /* 0x000e620000000800 */
[----:B------:R-:W-:Y:S04]  /*9d50*/  IADD3 R10, P0, PT, R10, UR56, RZ ;  /* 0x000000380a0a7c10 */ /* 0x000fe8000ff1e0ff */
[----:B------:R-:W-:Y:S05]  /*9d60*/  IADD3.X R11, PT, PT, RZ, UR57, RZ, P0, !PT ;  /* 0x00000039ff0b7c10 */ /* 0x000fea00087fe4ff */
[----:B-1----:R1:W5:Y:S04]  /*9d70*/  ATOMG.E.EXCH.STRONG.GPU PT, RZ, [R10], R12 ;  /* 0x0000000c0aff73a8 */ /* 0x00236800041ee100 */
.L_x_129:
[----:B------:R-:W-:Y:S09]  /*9d80*/  UISETP.NE.AND UP0, UPT, UR37, 0x8, UPT ;  /* 0x000000082500788c */ /* 0x000ff2000bf05270 */
[----:B------:R-:W-:Y:S05]  /*9d90*/  BRA.U UP0, `(.L_x_132) ;  /* 0x0000000100047547 */ /* 0x000fea000b800000 */
[----:B------:R-:W-:Y:S05]  /*9da0*/  BPT.TRAP 0x1 ;  /* 0x000000040000795c */ /* 0x000fea0000300000 */
.L_x_132:
[----:B------:R-:W-:Y:S01]  /*9db0*/  ULEA UR6, UR5, UR43, 0x3 ;  /* 0x0000002b05067291 */ /* 0x000fe2000f8e18ff */
[----:B------:R-:W-:Y:S08]  /*9dc0*/  SHF.L.U32 R3, R134, 0x1f, RZ ;  /* 0x0000001f86037819 */ /* 0x000ff000000006ff */
[----:B-----5:R-:W3:Y:S02]  /*9dd0*/  SYNCS.PHASECHK.TRANS64.TRYWAIT P0, [UR6+0x140], R3 ;  /* 0x00014003ff0075a7 */ /* 0x020ee40008001106 */
[----:B---3--:R-:W-:Y:S05]  /*9de0*/  @!P0 BRA `(.L_x_133) ;  /* 0x0000009400bc8947 */ /* 0x008fea0003800000 */
.L_x_250:
[----:B------:R-:W-:Y:S09]  /*9df0*/  UIMAD UR4, UR5, 0x14, UR36 ;  /* 0x00000014050478a4 */ /* 0x000ff2000f8e0224 */
[----:B------:R-:W4:Y:S04]  /*9e00*/  LDS.U16 R136, [UR4+0x12] ;  /* 0x00001204ff887984 */ /* 0x000f280008000400 */
[----:B------:R-:W1:Y:S04]  /*9e10*/  LDS R133, [UR4] ;  /* 0x00000004ff857984 */ /* 0x000e680008000800 */
[----:B------:R-:W1:Y:S04]  /*9e20*/  LDS R132, [UR4+0x4] ;  /* 0x00000404ff847984 */ /* 0x000e680008000800 */
        /* <DEDUP_REMOVED lines=10> */
.L_x_134:
[----:B------:R-:W-:Y:S01]  /*9ed0*/  UIADD3 UR4, UPT, UPT, UR6, 0x180, URZ ;  /* 0x0000018006047890 */ /* 0x000fe2000fffe0ff */
[----:B------:R-:W-:Y:S01]  /*9ee0*/  IMAD.WIDE R8, R16, 0xc, R8 ;  /* 0x0000000c10087825 */ /* 0x000fe200078e0208 */
[----:B------:R-:W-:Y:S01]  /*9ef0*/  ISETP.NE.OR P0, PT, R142, RZ, !P2 ;  /* 0x000000ff8e00720c */ /* 0x000fe20005705670 */
[----:B------:R-:W-:Y:S01]  /*9f00*/  UIADD3 UR55, UPT, UPT, UR5, 0x1, URZ ;  /* 0x0000000105377890 */ /* 0x000fe2000fffe0ff */
[----:B------:R-:W-:Y:S01]  /*9f10*/  BSSY.RECONVERGENT B0, `(.L_x_135) ;  /* 0x0000009000007945 */ /* 0x000fe20003800200 */
[----:B------:R-:W-:Y:S09]  /*9f20*/  UPRMT UR4, UR52, 0x654, UR4 ;  /* 0x0000065434047896 */ /* 0x000ff20008000004 */
[----:B-1----:R-:W-:Y:S01]  /*9f30*/  SYNCS.ARRIVE.TRANS64.RED.A1T0 RZ, [UR4], RZ ;  /* 0x000000ffffff79a7 */ /* 0x002fe20008100404 */
[----:B------:R1:W5:Y:S01]  /*9f40*/  LDG.E R146, desc[UR50][R8.64+0x8] ;  /* 0x0000083208927981 */ /* 0x000362000c1e1900 */
[----:B------:R-:W-:Y:S05]  /*9f50*/  @P0 BRA `(.L_x_136) ;  /* 0x0000000000100947 */ /* 0x000fea0003800000 */
[----:B------:R-:W-:Y:S04]  /*9f60*/  DEPBAR {5,4,3,2,1,0} ;  /* 0x0000003f0000791a */ /* 0x000fe80000000000 */
[----:B------:R-:W2:Y:S02]  /*9f70*/  CCTL.E.C.LDCU.IV.DEEP [UR56] ;  /* 0x0000000038007540 */ /* 0x000ea40009c08000 */
[----:B--2---:R2:W-:Y:S01]  /*9f80*/  UTMACCTL.IV [UR56] ;  /* 0x00000000380079b9 */ /* 0x0045e20008000000 */
[----:B------:R-:W-:Y:S01]  /*9f90*/  NOP ;  /* 0x0000000000007918 */ /* 0x000fe20000000000 */
.L_x_136:
[----:B--2---:R-:W-:Y:S05]  /*9fa0*/  BSYNC.RECONVERGENT B0 ;  /* 0x0000000000007941 */ /* 0x004fea0003800200 */
.L_x_135:
[----:B------:R-:W-:Y:S01]  /*9fb0*/  R2UR UR41, R14 ;  /* 0x000000000e2972ca */ /* 0x000fe200000e0000 */
[----:B------:R-:W-:Y:S01]  /*9fc0*/  BSSY.RECONVERGENT B6, `(.L_x_137) ;  /* 0x0000025000067945 */ /* 0x000fe20003800200 */
[----:B------:R-:W-:Y:S02]  /*9fd0*/  R2UR UR42, R0 ;  /* 0x00000000002a72ca */ /* 0x000fe400000e0000 */
[----:B------:R-:W-:Y:S09]  /*9fe0*/  LOP3.LUT P0, RZ, R129, 0x3f0, RZ, 0xc0, !PT ;  /* 0x000003f081ff7812 */ /* 0x000ff2000780c0ff */
[----:B------:R-:W-:Y:S02]  /*9ff0*/  USHF.L.U32 UR41, UR41, 0x7, URZ ;  /* 0x0000000729297899 */ /* 0x000fe400080006ff */
[----:B------:R-:W-:Y:S02]  /*a000*/  USHF.L.U32 UR42, UR42, 0x8, URZ ;  /* 0x000000082a2a7899 */ /* 0x000fe400080006ff */
[----:B------:R-:W-:Y:S10]  /*a010*/  @!P0 BRA `(.L_x_138) ;  /* 0x00000000007c8947 */ /* 0x000ff40003800000 */
[----:B------:R-:W2:Y:S01]  /*a020*/  LDCU.64 UR8, c[0x4][0x80] ;  /* 0x01001000ff0877ac */ /* 0x000ea20008000a00 */
[----:B---3--:R-:W-:Y:S01]  /*a030*/  MOV R2, 0x0 ;  /* 0x0000000000027802 */ /* 0x008fe20000000f00 */
[----:B------:R-:W-:Y:S02]  /*a040*/  HFMA2 R12, -RZ, RZ, 0, 5.9604644775390625e-08 ;  /* 0x00000001ff0c7431 */ /* 0x000fe400000001ff */
[----:B-1----:R-:W-:Y:S01]  /*a050*/  IMAD.MOV.U32 R8, RZ, RZ, 0x70 ;  /* 0x00000070ff087424 */ /* 0x002fe200078e00ff */
[----:B------:R1:W3:Y:S01]  /*a060*/  LDC.64 R14, c[0x4][R2] ;  /* 0x01000000020e7b82 */ /* 0x0002e20000000a00 */
[----:B------:R-:W4:Y:S01]  /*a070*/  LDCU.64 UR6, c[0x4][0x88] ;  /* 0x01001100ff0677ac */ /* 0x000f220008000a00 */
[----:B------:R-:W-:Y:S01]  /*a080*/  IMAD.MOV.U32 R13, RZ, RZ, RZ ;  /* 0x000000ffff0d7224 */ /* 0x000fe200078e00ff */
[----:B------:R-:W1:Y:S01]  /*a090*/  LDCU.64 UR4, c[0x4][0x8] ;  /* 0x01000100ff0477ac */ /* 0x000e620008000a00 */
[----:B--2---:R-:W-:Y:S01]  /*a0a0*/  MOV R5, UR9 ;  /* 0x0000000900057c02 */ /* 0x004fe20008000f00 */
[----:B------:R-:W-:Y:S01]  /*a0b0*/  IMAD.U32 R4, RZ, RZ, UR8 ;  /* 0x00000008ff047e24 */ /* 0x000fe2000f8e00ff */
[----:B----4-:R-:W-:Y:S01]  /*a0c0*/  MOV R7, UR7 ;  /* 0x0000000700077c02 */ /* 0x010fe20008000f00 */
[----:B------:R-:W-:Y:S01]  /*a0d0*/  IMAD.U32 R6, RZ, RZ, UR6 ;  /* 0x00000006ff067e24 */ /* 0x000fe2000f8e00ff */
[----:B-1----:R-:W-:Y:S01]  /*a0e0*/  MOV R11, UR5 ;  /* 0x00000005000b7c02 */ /* 0x002fe20008000f00 */
[----:B------:R-:W-:Y:S02]  /*a0f0*/  IMAD.U32 R10, RZ, RZ, UR4 ;  /* 0x00000004ff0a7e24 */ /* 0x000fe4000f8e00ff */
[----:B------:R-:W-:Y:S07]  /*a100*/  LEPC R20, `(.L_x_139) ;  /* 0x000000001014794e */ /* 0x000fee0000000000 */
[----:B---3-5:R-:W-:Y:S05]  /*a110*/  CALL.ABS.NOINC R14 ;  /* 0x000000000e007343 */ /* 0x028fea0003c00000 */
.L_x_139:
[----:B------:R-:W1:Y:S01]  /*a120*/  LDCU.64 UR8, c[0x4][0x80] ;  /* 0x01001000ff0877ac */ /* 0x000e620008000a00 */
[----:B------:R-:W2:Y:S01]  /*a130*/  LDC.64 R2, c[0x4][R2] ;  /* 0x0100000002027b82 */ /* 0x000ea20000000a00 */
[----:B------:R-:W-:Y:S02]  /*a140*/  HFMA2 R12, -RZ, RZ, 0, 5.9604644775390625e-08 ;  /* 0x00000001ff0c7431 */ /* 0x000fe400000001ff */
[----:B------:R-:W-:Y:S02]  /*a150*/  IMAD.MOV.U32 R8, RZ, RZ, 0x70 ;  /* 0x00000070ff087424 */ /* 0x000fe400078e00ff */
[----:B------:R-:W-:Y:S01]  /*a160*/  IMAD.MOV.U32 R13, RZ, RZ, RZ ;  /* 0x000000ffff0d7224 */ /* 0x000fe200078e00ff */
[----:B------:R-:W3:Y:S01]  /*a170*/  LDCU.64 UR6, c[0x4][0x88] ;  /* 0x01001100ff0677ac */ /* 0x000ee20008000a00 */
[----:B------:R-:W4:Y:S01]  /*a180*/  LDCU.64 UR4, c[0x4][0x8] ;  /* 0x01000100ff0477ac */ /* 0x000f220008000a00 */
[----:B-1----:R-:W-:Y:S02]  /*a190*/  MOV R4, UR8 ;  /* 0x0000000800047c02 */ /* 0x002fe40008000f00 */
[----:B------:R-:W-:Y:S02]  /*a1a0*/  MOV R5, UR9 ;  /* 0x0000000900057c02 */ /* 0x000fe40008000f00 */
[----:B---3--:R-:W-:Y:S01]  /*a1b0*/  MOV R7, UR7 ;  /* 0x0000000700077c02 */ /* 0x008fe20008000f00 */
[----:B------:R-:W-:Y:S01]  /*a1c0*/  IMAD.U32 R6, RZ, RZ, UR6 ;  /* 0x00000006ff067e24 */ /* 0x000fe2000f8e00ff */
[----:B----4-:R-:W-:Y:S01]  /*a1d0*/  MOV R11, UR5 ;  /* 0x00000005000b7c02 */ /* 0x010fe20008000f00 */
[----:B------:R-:W-:Y:S02]  /*a1e0*/  IMAD.U32 R10, RZ, RZ, UR4 ;  /* 0x00000004ff0a7e24 */ /* 0x000fe4000f8e00ff */
[----:B------:R-:W-:Y:S07]  /*a1f0*/  LEPC R20, `(.L_x_138) ;  /* 0x000000001014794e */ /* 0x000fee0000000000 */
[----:B--2---:R-:W-:Y:S05]  /*a200*/  CALL.ABS.NOINC R2 ;  /* 0x0000000002007343 */ /* 0x004fea0003c00000 */
.L_x_138:
[----:B------:R-:W-:Y:S05]  /*a210*/  BSYNC.RECONVERGENT B6 ;  /* 0x0000000000067941 */ /* 0x000fea0003800200 */
.L_x_137:
[----:B------:R-:W-:Y:S01]  /*a220*/  ISETP.NE.AND P0, PT, R142, RZ, PT ;  /* 0x000000ff8e00720c */ /* 0x000fe20003f05270 */
[----:B------:R-:W-:Y:S01]  /*a230*/  BSSY B0, `(.L_x_140) ;  /* 0x0000009000007945 */ /* 0x000fe20003800000 */
[----:B------:R-:W-:Y:S04]  /*a240*/  PLOP3.LUT P1, PT, PT, PT, PT, 0x8, 0x80 ;  /* 0x000000000080781c */ /* 0x000fe80003f2e170 */
[----:B------:R-:W-:Y:S07]  /*a250*/  P2R R147, PR, RZ, 0x2 ;  /* 0x00000002ff937803 */ /* 0x000fee0000000000 */
[----:B------:R-:W-:Y:S05]  /*a260*/  @P0 BRA `(.L_x_141) ;  /* 0x0000000000140947 */ /* 0x000fea0003800000 */
[----:B------:R-:W-:Y:S03]  /*a270*/  UMOV UR4, 0xffffffff ;  /* 0xffffffff00047882 */ /* 0x000fe60000000000 */
[----:B------:R-:W-:Y:S05]  /*a280*/  BRA.DIV UR4, `(.L_x_142) ;  /* 0x0000009204ac7947 */ /* 0x000fea000b800000 */
[----:B------:R-:W-:Y:S11]  /*a290*/  ELECT P6, URZ, PT ;  /* 0x0000000000ff782f */ /* 0x000ff600038c0000 */
[----:B------:R-:W-:Y:S02]  /*a2a0*/  @!UPT UIADD3 URZ, UPT, UPT, URZ, URZ, URZ ;  /* 0x000000fffffff290 */ /* 0x000fe4000fffe0ff */
.L_x_252:
[----:B------:R-:W-:Y:S07]  /*a2b0*/  P2R R147, PR, RZ, 0x40 ;  /* 0x00000040ff937803 */ /* 0x000fee0000000000 */
.L_x_141:
[----:B------:R-:W-:Y:S05]  /*a2c0*/  BSYNC B0 ;  /* 0x0000000000007941 */ /* 0x000fea0003800000 */
.L_x_140:
[----:B---3--:R-:W2:Y:S01]  /*a2d0*/  LDC.64 R2, c[0x0][0x8b8] ;  /* 0x00022e00ff027b82 */ /* 0x008ea20000000a00 */
[----:B------:R-:W-:Y:S02]  /*a2e0*/  LOP3.LUT R138, R138, 0x1, RZ, 0x3c, !PT ;  /* 0x000000018a8a7812 */ /* 0x000fe400078e3cff */
[----:B--2---:R-:W-:Y:S04]  /*a2f0*/  ISETP.NE.U32.AND P0, PT, R2, RZ, PT ;  /* 0x000000ff0200720c */ /* 0x004fe80003f05070 */
[----:B------:R-:W-:Y:S02]  /*a300*/  ISETP.NE.AND.EX P1, PT, R3, RZ, PT, P0 ;  /* 0x000000ff0300720c */ /* 0x000fe40003f25300 */
[----:B------:R-:W2:Y:S11]  /*a310*/  LDC.64 R2, c[0x0][0x890] ;  /* 0x00022400ff027b82 */ /* 0x000eb60000000a00 */
[----:B-1----:R-:W1:Y:S01]  /*a320*/  @P1 LDC.64 R8, c[0x0][0x8b8] ;  /* 0x00022e00ff081b82 */ /* 0x002e620000000a00 */
[----:B--2---:R-:W-:Y:S04]  /*a330*/  ISETP.NE.U32.AND P0, PT, R2, RZ, PT ;  /* 0x000000ff0200720c */ /* 0x004fe80003f05070 */
[----:B------:R-:W-:Y:S01]  /*a340*/  ISETP.NE.AND.EX P0, PT, R3, RZ, PT, P0 ;  /* 0x000000ff0300720c */ /* 0x000fe20003f05300 */
[C---:B-1----:R-:W-:Y:S05]  /*a350*/  @P1 IMAD.WIDE R8, R16.reuse, 0x8, R8 ;  /* 0x0000000810081825 */ /* 0x042fea00078e0208 */
[----:B------:R-:W2:Y:S07]  /*a360*/  @P1 LDG.E.64 R4, desc[UR50][R8.64] ;  /* 0x0000003208041981 */ /* 0x000eae000c1e1b00 */
[----:B------:R-:W1:Y:S02]  /*a370*/  @P0 LDC.64 R2, c[0x0][0x890] ;  /* 0x00022400ff020b82 */ /* 0x000e640000000a00 */
[----:B-1----:R-:W-:Y:S05]  /*a380*/  @P0 IMAD.WIDE R2, R16, 0x8, R2 ;  /* 0x0000000810020825 */ /* 0x002fea00078e0202 */
[----:B------:R1:W3:Y:S02]  /*a390*/  @P0 LDG.E.64 R6, desc[UR50][R2.64] ;  /* 0x0000003202060981 */ /* 0x0002e4000c1e1b00 */
[----:B-1----:R-:W-:Y:S02]  /*a3a0*/  SHF.L.U32 R2, R138, 0x1f, RZ ;  /* 0x0000001f8a027819 */ /* 0x002fe400000006ff */
[----:B--2---:R1:W5:Y:S04]  /*a3b0*/  @P1 LD.E R88, desc[UR50][R4.64] ;  /* 0x0000003204581980 */ /* 0x004368000c101900 */
[----:B---3--:R1:W5:Y:S01]  /*a3c0*/  @P0 LD.E R89, desc[UR50][R6.64] ;  /* 0x0000003206590980 */ /* 0x008362000c101900 */
[----:B------:R-:W-:Y:S05]  /*a3d0*/  @P0 BRA `(.L_x_143) ;  /* 0x0000000000240947 */ /* 0x000fea0003800000 */
[----:B------:R-:W-:Y:S04]  /*a3e0*/  ISETP.NE.U32.AND P0, PT, RZ, UR38, PT ;  /* 0x00000026ff007c0c */ /* 0x000fe8000bf05070 */
[----:B------:R-:W-:Y:S11]  /*a3f0*/  ISETP.NE.AND.EX P0, PT, RZ, UR39, PT, P0 ;  /* 0x00000027ff007c0c */ /* 0x000ff6000bf05300 */
[----:B------:R-:W-:Y:S02]  /*a400*/  @!UPT UIADD3 URZ, UPT, UPT, URZ, URZ, URZ ;  /* 0x000000fffffff290 */ /* 0x000fe4000fffe0ff */
[----:B------:R-:W2:Y:S08]  /*a410*/  @P0 LDC R3, c[0x0][0x898] ;  /* 0x00022600ff030b82 */ /* 0x000eb00000000800 */
[----:B-1----:R-:W1:Y:S01]  /*a420*/  @P0 LDC.64 R4, c[0x0][0x888] ;  /* 0x00022200ff040b82 */ /* 0x002e620000000a00 */
[----:B--2---:R-:W-:Y:S04]  /*a430*/  @P0 IMAD R3, R16, R3, RZ ;  /* 0x0000000310030224 */ /* 0x004fe800078e02ff */
[----:B-1----:R-:W-:Y:S05]  /*a440*/  @P0 IMAD.WIDE R4, R3, 0x4, R4 ;  /* 0x0000000403040825 */ /* 0x002fea00078e0204 */
[----:B-----5:R2:W5:Y:S02]  /*a450*/  @P0 LDG.E R89, desc[UR50][R4.64] ;  /* 0x0000003204590981 */ /* 0x020564000c1e1900 */
[----:B--2---:R-:W3:Y:S02]  /*a460*/  @!P0 LDC R89, c[0x0][0x880] ;  /* 0x00022000ff598b82 */ /* 0x004ee40000000800 */
.L_x_143:
        /* <DEDUP_REMOVED lines=9> */
[----:B--2---:R-:W1:Y:S02]  /*a500*/  @!P0 LDC R88, c[0x0][0x8a8] ;  /* 0x00022a00ff588b82 */ /* 0x004e640000000800 */
.L_x_144:
[----:B------:R-:W2:Y:S01]  /*a510*/  SYNCS.PHASECHK.TRANS64.TRYWAIT P0, [UR43+0x30], R2 ;  /* 0x00003002ff0075a7 */ /* 0x000ea2000800112b */
[----:B------:R-:W-:Y:S01]  /*a520*/  LEA R145, R137, UR43, 0x3 ;  /* 0x0000002b89917c11 */ /* 0x000fe2000f8e18ff */
[----:B------:R-:W-:Y:S01]  /*a530*/  BSSY B0, `(.L_x_145) ;  /* 0x0000008000007945 */ /* 0x000fe20003800000 */
[----:B------:R-:W-:Y:S01]  /*a540*/  SHF.L.U32 R0, R135, 0x1f, RZ ;  /* 0x0000001f87007819 */ /* 0x000fe200000006ff */
[----:B------:R-:W-:Y:S02]  /*a550*/  VIADD R144, R139, UR43 ;  /* 0x0000002b8b907c36 */ /* 0x000fe40008000000 */
[----:B------:R-:W-:Y:S01]  /*a560*/  IMAD.MOV.U32 R107, RZ, RZ, RZ ;  /* 0x000000ffff6b7224 */ /* 0x000fe200078e00ff */
[----:B------:R1:W1:Y:S01]  /*a570*/  SYNCS.PHASECHK.TRANS64.TRYWAIT P2, [R145+URZ+0x100], R0 ;  /* 0x00010000910075a7 */ /* 0x00026200080411ff */
[----:B--2---:R-:W-:Y:S05]  /*a580*/  @P0 BRA `(.L_x_146) ;  /* 0x0000000000080947 */ /* 0x004fea0003800000 */
[----:B------:R-:W2:Y:S02]  /*a590*/  SYNCS.PHASECHK.TRANS64.TRYWAIT P0, [UR43+0x30], R2 ;  /* 0x00003002ff0075a7 */ /* 0x000ea4000800112b */
[----:B--2---:R-:W-:Y:S05]  /*a5a0*/  @!P0 BRA `(.L_x_147) ;  /* 0x0000008c00fc8947 */ /* 0x004fea0003800000 */
.L_x_146:
[----:B------:R-:W-:Y:S05]  /*a5b0*/  BSYNC B0 ;  /* 0x0000000000007941 */ /* 0x000fea0003800000 */
.L_x_145:
[----:B---3-5:R-:W-:Y:S01]  /*a5c0*/  FSETP.NEU.AND P0, PT, R89, RZ, PT ;  /* 0x000000ff5900720b */ /* 0x028fe20003f0d000 */
[----:B------:R-:W-:Y:S01]  /*a5d0*/  IMAD.MOV.U32 R106, RZ, RZ, RZ ;  /* 0x000000ffff6a7224 */ /* 0x000fe200078e00ff */
[----:B------:R-:W-:Y:S02]  /*a5e0*/  CS2R R104, SRZ ;  /* 0x0000000000687805 */ /* 0x000fe4000001ff00 */
        /* <DEDUP_REMOVED lines=13> */
[----:B------:R-:W-:Y:S01]  /*a6c0*/  CS2R R96, SRZ ;  /* 0x0000000000607805 */ /* 0x000fe2000001ff00 */
[----:B--2---:R-:W-:Y:S01]  /*a6d0*/  @P0 IMAD R2, R141, 0x2, R144 ;  /* 0x000000028d020824 */ /* 0x004fe200078e0290 */
[----:B------:R-:W-:Y:S05]  /*a6e0*/  @P0 WARPSYNC.ALL ;  /* 0x0000000000000948 */ /* 0x000fea0003800000 */
[----:B------:R2:W3:Y:S01]  /*a6f0*/  @P0 LDSM.16.MT88.4 R104, [R2+0x1000] ;  /* 0x001000000268083b */ /* 0x0004e20000004200 */
[----:B------:R-:W-:Y:S01]  /*a700*/  ISETP.GE.AND P1, PT, R146, 0x1, PT ;  /* 0x000000019200780c */ /* 0x000fe20003f26270 */
[----:B------:R-:W-:Y:S01]  /*a710*/  IMAD R95, R137, 0x100, R140 ;  /* 0x00000100895f7824 */ /* 0x000fe200078e028c */
[----:B------:R-:W-:Y:S02]  /*a720*/  CS2R R54, SRZ ;  /* 0x0000000000367805 */ /* 0x000fe4000001ff00 */
[----:B------:R-:W-:Y:S01]  /*a730*/  CS2R R52, SRZ ;  /* 0x0000000000347805 */ /* 0x000fe2000001ff00 */
[----:B------:R2:W1:Y:S01]  /*a740*/  @P0 LDSM.16.MT88.4 R112, [R2+0x1800] ;  /* 0x001800000270083b */ /* 0x0004620000004200 */
[----:B------:R-:W-:Y:S02]  /*a750*/  CS2R R50, SRZ ;  /* 0x0000000000327805 */ /* 0x000fe4000001ff00 */
[----:B------:R-:W-:Y:S02]  /*a760*/  CS2R R48, SRZ ;  /* 0x0000000000307805 */ /* 0x000fe4000001ff00 */
        /* <DEDUP_REMOVED lines=12> */
[----:B------:R2:W1:Y:S01]  /*a830*/  @P0 LDSM.16.MT88.4 R116, [R139+UR43+0x1000] ;  /* 0x0010002b8b74083b */ /* 0x0004620008004200 */
        /* <DEDUP_REMOVED lines=15> */
[----:B------:R-:W-:Y:S01]  /*a930*/  VIADD R164, R144, 0x1000 ;  /* 0x0000100090a47836 */ /* 0x000fe20000000000 */
[----:B------:R-:W-:Y:S02]  /*a940*/  CS2R R66, SRZ ;  /* 0x0000000000427805 */ /* 0x000fe4000001ff00 */
[----:B------:R-:W-:Y:S02]  /*a950*/  CS2R R64, SRZ ;  /* 0x0000000000407805 */ /* 0x000fe4000001ff00 */
[----:B------:R-:W-:Y:S02]  /*a960*/  CS2R R62, SRZ ;  /* 0x00000000003e7805 */ /* 0x000fe4000001ff00 */
[----:B------:R-:W-:Y:S02]  /*a970*/  CS2R R60, SRZ ;  /* 0x00000000003c7805 */ /* 0x000fe4000001ff00 */
[----:B------:R-:W-:Y:S02]  /*a980*/  CS2R R58, SRZ ;  /* 0x00000000003a7805 */ /* 0x000fe4000001ff00 */
[----:B------:R-:W-:Y:S01]  /*a990*/  CS2R R56, SRZ ;  /* 0x0000000000387805 */ /* 0x000fe2000001ff00 */
[----:B---3--:R-:W-:Y:S06]  /*a9a0*/  @!P1 BRA `(.L_x_148) ;  /* 0x0000000000d49947 */ /* 0x008fec0003800000 */
[----:B------:R-:W-:Y:S01]  /*a9b0*/  SHF.R.U32.HI R3, RZ, 0x15, R95 ;  /* 0x00000015ff037819 */ /* 0x000fe2000001165f */
[----:B------:R-:W-:Y:S03]  /*a9c0*/  BSSY B0, `(.L_x_149) ;  /* 0x0000006000007945 */ /* 0x000fe60003800000 */
[----:B------:R-:W-:Y:S01]  /*a9d0*/  LOP3.LUT P0, RZ, R3, 0x3, R128, 0x48, !PT ;  /* 0x0000000303ff7812 */ /* 0x000fe20007804880 */
[----:B------:R-:W-:Y:S01]  /*a9e0*/  @!UPT UIADD3 URZ, UPT, UPT, URZ, URZ, URZ ;  /* 0x000000fffffff290 */ /* 0x000fe2000fffe0ff */
[----:B-1----:R-:W-:Y:S11]  /*a9f0*/  @P2 BRA `(.L_x_150) ;  /* 0x0000000000082947 */ /* 0x002ff60003800000 */
[----:B------:R-:W1:Y:S02]  /*aa00*/  SYNCS.PHASECHK.TRANS64.TRYWAIT P1, [R145+URZ+0x100], R0 ;  /* 0x00010000910075a7 */ /* 0x000e6400080211ff */
[----:B-1----:R-:W-:Y:S05]  /*aa10*/  @!P1 BRA `(.L_x_151) ;  /* 0x0000008800f89947 */ /* 0x002fea0003800000 */
.L_x_150:
[----:B------:R-:W-:Y:S05]  /*aa20*/  BSYNC B0 ;  /* 0x0000000000007941 */ /* 0x000fea0003800000 */
.L_x_149:
[----:B------:R-:W-:Y:S05]  /*aa30*/  @!P0 BRA `(.L_x_152) ;  /* 0x0000000000408947 */ /* 0x000fea0003800000 */
[----:B------:R-:W3:Y:S01]  /*aa40*/  LDCU.64 UR8, c[0x4][0x70] ;  /* 0x01000e00ff0877ac */ /* 0x000ee20008000a00 */
[----:B------:R-:W-:Y:S01]  /*aa50*/  MOV R3, 0x0 ;  /* 0x0000000000037802 */ /* 0x000fe20000000f00 */
[----:B------:R-:W-:Y:S02]  /*aa60*/  HFMA2 R12, -RZ, RZ, 0, 5.9604644775390625e-08 ;  /* 0x00000001ff0c7431 */ /* 0x000fe400000001ff */
[----:B------:R-:W-:Y:S02]  /*aa70*/  IMAD.MOV.U32 R8, RZ, RZ, 0x192 ;  /* 0x00000192ff087424 */ /* 0x000fe400078e00ff */
[----:B------:R-:W-:Y:S01]  /*aa80*/  IMAD.MOV.U32 R13, RZ, RZ, RZ ;  /* 0x000000ffff0d7224 */ /* 0x000fe200078e00ff */
[----:B------:R-:W5:Y:S01]  /*aa90*/  LDCU.64 UR6, c[0x4][0x78] ;  /* 0x01000f00ff0677ac */ /* 0x000f620008000a00 */
[----:B--2---:R-:W2:Y:S01]  /*aaa0*/  LDC.64 R2, c[0x4][R3] ;  /* 0x0100000003027b82 */ /* 0x004ea20000000a00 */
[----:B------:R-:W1:Y:S01]  /*aab0*/  LDCU.64 UR4, c[0x4][0x10] ;  /* 0x01000200ff0477ac */ /* 0x000e620008000a00 */
[----:B---3--:R-:W-:Y:S01]  /*aac0*/  MOV R5, UR9 ;  /* 0x0000000900057c02 */ /* 0x008fe20008000f00 */
[----:B------:R-:W-:Y:S01]  /*aad0*/  IMAD.U32 R4, RZ, RZ, UR8 ;  /* 0x00000008ff047e24 */ /* 0x000fe2000f8e00ff */
[----:B-----5:R-:W-:Y:S01]  /*aae0*/  MOV R7, UR7 ;  /* 0x0000000700077c02 */ /* 0x020fe20008000f00 */
[----:B------:R-:W-:Y:S01]  /*aaf0*/  IMAD.U32 R6, RZ, RZ, UR6 ;  /* 0x00000006ff067e24 */ /* 0x000fe2000f8e00ff */
[----:B-1----:R-:W-:Y:S01]  /*ab00*/  MOV R11, UR5 ;  /* 0x00000005000b7c02 */ /* 0x002fe20008000f00 */
[----:B------:R-:W-:Y:S02]  /*ab10*/  IMAD.U32 R10, RZ, RZ, UR4 ;  /* 0x00000004ff0a7e24 */ /* 0x000fe4000f8e00ff */
[----:B------:R-:W-:Y:S07]  /*ab20*/  LEPC R20, `(.L_x_152) ;  /* 0x000000001014794e */ /* 0x000fee0000000000 */
[----:B--2-4-:R-:W-:Y:S05]  /*ab30*/  CALL.ABS.NOINC R2 ;  /* 0x0000000002007343 */ /* 0x014fea0003c00000 */
.L_x_152:
[----:B------:R-:W-:Y:S05]  /*ab40*/  WARPSYNC.ALL ;  /* 0x0000000000007948 */ /* 0x000fea0003800000 */
[C---:B------:R-:W-:Y:S01]  /*ab50*/  R2UR UR4, R95.reuse ;  /* 0x000000005f0472ca */ /* 0x040fe200000e0000 */
[----:B------:R-:W-:Y:S05]  /*ab60*/  VIADD R3, R95, 0x100000 ;  /* 0x001000005f037836 */ /* 0x000fea0000000000 */
[----:B------:R-:W-:Y:S04]  /*ab70*/  SHF.R.U32.HI R3, RZ, 0x15, R3 ;  /* 0x00000015ff037819 */ /* 0x000fe80000011603 */
[----:B------:R-:W-:Y:S03]  /*ab80*/  LOP3.LUT P0, RZ, R3, 0x3, R128, 0x48, !PT ;  /* 0x0000000303ff7812 */ /* 0x000fe60007804880 */
[----:B------:R-:W3:Y:S10]  /*ab90*/  LDTM.16dp256bit.x8 R24, tmem[UR4] ;  /* 0x00000004001879ee */ /* 0x000ef400081a0000 */
[----:B---3--:R-:W-:Y:S05]  /*aba0*/  @!P0 BRA `(.L_x_153) ;  /* 0x0000000000408947 */ /* 0x008fea0003800000 */
        /* <DEDUP_REMOVED lines=16> */
.L_x_153:
[----:B------:R-:W-:Y:S05]  /*acb0*/  WARPSYNC.ALL ;  /* 0x0000000000007948 */ /* 0x000fea0003800000 */
[----:B------:R-:W-:Y:S11]  /*acc0*/  R2UR UR4, R95 ;  /* 0x000000005f0472ca */ /* 0x000ff600000e0000 */
[----:B------:R-:W-:Y:S02]  /*acd0*/  @!UPT UIADD3 URZ, UPT, UPT, URZ, URZ, URZ ;  /* 0x000000fffffff290 */ /* 0x000fe4000fffe0ff */
[----:B------:R-:W3:Y:S02]  /*ace0*/  LDTM.16dp256bit.x8 R56, tmem[UR4+0x100000] ;  /* 0x10000004003879ee */ /* 0x000ee400081a0000 */
[----:B---3--:R-:W-:Y:S01]  /*acf0*/  NOP ;  /* 0x0000000000007918 */ /* 0x008fe20000000000 */
.L_x_148:
[--C-:B-1----:R-:W-:Y:S01]  /*ad00*/  HADD2.F32 R90, -RZ, R116.reuse.H0_H0 ;  /* 0x20000074ff5a7230 */ /* 0x102fe20000004100 */
[----:B------:R-:W-:Y:S05]  /*ad10*/  WARPSYNC.ALL ;  /* 0x0000000000007948 */ /* 0x000fea0003800000 */
[----:B------:R-:W-:Y:S01]  /*ad20*/  LEA R165, R141, R144, 0x1 ;  /* 0x000000908da57211 */ /* 0x000fe200078e08ff */
[-C--:B------:R-:W-:Y:S01]  /*ad30*/  FMUL R13, R36, R88.reuse ;  /* 0x00000058240d7220 */ /* 0x080fe20000400000 */
[-C--:B------:R-:W-:Y:S01]  /*ad40*/  FMUL R14, R37, R88.reuse ;  /* 0x00000058250e7220 */ /* 0x080fe20000400000 */
[-C--:B------:R-:W-:Y:S01]  /*ad50*/  FMUL R15, R38, R88.reuse ;  /* 0x00000058260f7220 */ /* 0x080fe20000400000 */
[----:B------:R-:W-:Y:S02]  /*ad60*/  HADD2.F32 R91, -RZ, R116.H1_H1 ;  /* 0x30000074ff5b7230 */ /* 0x000fe40000004100 */
[-C--:B------:R-:W-:Y:S01]  /*ad70*/  FMUL R16, R39, R88.reuse ;  /* 0x0000005827107220 */ /* 0x080fe20000400000 */
[-C--:B------:R-:W-:Y:S01]  /*ad80*/  FMUL R0, R24, R88.reuse ;  /* 0x0000005818007220 */ /* 0x080fe20000400000 */
[--C-:B------:R-:W-:Y:S02]  /*ad90*/  HADD2.F32 R92, -RZ, R119.reuse.H0_H0 ;  /* 0x20000077ff5c7230 */ /* 0x100fe40000004100 */
[-C--:B--2---:R-:W-:Y:S01]  /*ada0*/  FMUL R2, R25, R88.reuse ;  /* 0x0000005819027220 */ /* 0x084fe20000400000 */
[----:B------:R-:W-:Y:S01]  /*adb0*/  FMUL R3, R26, R88 ;  /* 0x000000581a037220 */ /* 0x000fe20000400000 */
[----:B------:R-:W-:Y:S02]  /*adc0*/  HADD2.F32 R93, -RZ, R119.H1_H1 ;  /* 0x30000077ff5d7230 */ /* 0x000fe40000004100 */
[C---:B------:R-:W-:Y:S01]  /*add0*/  FFMA R0, R89.reuse, R90, R0 ;  /* 0x0000005a59007223 */ /* 0x040fe20000000000 */
[--C-:B------:R-:W-:Y:S02]  /*ade0*/  HADD2.F32 R90, -RZ, R117.reuse.H0_H0 ;  /* 0x20000075ff5a7230 */ /* 0x100fe40000004100 */
[----:B------:R-:W-:Y:S01]  /*adf0*/  FFMA R2, R89, R91, R2 ;  /* 0x0000005b59027223 */ /* 0x000fe20000000002 */
[----:B------:R-:W-:Y:S02]  /*ae00*/  HADD2.F32 R91, -RZ, R117.H1_H1 ;  /* 0x30000075ff5b7230 */ /* 0x000fe40000004100 */
[-C--:B------:R-:W-:Y:S01]  /*ae10*/  FMUL R4, R27, R88.reuse ;  /* 0x000000581b047220 */ /* 0x080fe20000400000 */
[----:B------:R-:W-:Y:S01]  /*ae20*/  FMUL R5, R28, R88 ;  /* 0x000000581c057220 */ /* 0x000fe20000400000 */
[C---:B------:R-:W-:Y:S01]  /*ae30*/  FFMA R3, R89.reuse, R90, R3 ;  /* 0x0000005a59037223 */ /* 0x040fe20000000003 */
[--C-:B------:R-:W-:Y:S01]  /*ae40*/  HADD2.F32 R90, -RZ, R118.reuse.H0_H0 ;  /* 0x20000076ff5a7230 */ /* 0x100fe20000004100 */
[----:B------:R-:W-:Y:S01]  /*ae50*/  F2FP.F16.F32.PACK_AB R148, R2, R0 ;  /* 0x000000000294723e */ /* 0x000fe200000000ff */
[----:B------:R-:W-:Y:S01]  /*ae60*/  FFMA R4, R89, R91, R4 ;  /* 0x0000005b59047223 */ /* 0x000fe20000000004 */
[----:B------:R-:W-:Y:S02]  /*ae70*/  HADD2.F32 R91, -RZ, R118.H1_H1 ;  /* 0x30000076ff5b7230 */ /* 0x000fe40000004100 */
[----:B------:R-:W-:Y:S01]  /*ae80*/  FMUL R6, R29, R88 ;  /* 0x000000581d067220 */ /* 0x000fe20000400000 */
[C---:B------:R-:W-:Y:S01]  /*ae90*/  FFMA R5, R89.reuse, R90, R5 ;  /* 0x0000005a59057223 */ /* 0x040fe20000000005 */
[----:B------:R-:W-:Y:S01]  /*aea0*/  FMUL R7, R30, R88 ;  /* 0x000000581e077220 */ /* 0x000fe20000400000 */
[----:B------:R-:W-:Y:S01]  /*aeb0*/  F2FP.F16.F32.PACK_AB R149, R4, R3 ;  /* 0x000000030495723e */ /* 0x000fe200000000ff */
[C---:B------:R-:W-:Y:S01]  /*aec0*/  FFMA R6, R89.reuse, R91, R6 ;  /* 0x0000005b59067223 */ /* 0x040fe20000000006 */
[----:B------:R-:W-:Y:S02]  /*aed0*/  HADD2.F32 R90, -RZ, R108.H0_H0 ;  /* 0x2000006cff5a7230 */ /* 0x000fe40000004100 */
[----:B------:R-:W-:Y:S01]  /*aee0*/  FFMA R7, R89, R92, R7 ;  /* 0x0000005c59077223 */ /* 0x000fe20000000007 */
[-C--:B------:R-:W-:Y:S01]  /*aef0*/  FMUL R8, R31, R88.reuse ;  /* 0x000000581f087220 */ /* 0x080fe20000400000 */
[----:B------:R-:W-:Y:S01]  /*af00*/  HADD2.F32 R92, -RZ, R109.H0_H0 ;  /* 0x2000006dff5c7230 */ /* 0x000fe20000004100 */
[----:B------:R-:W-:Y:S01]  /*af10*/  F2FP.F16.F32.PACK_AB R150, R6, R5 ;  /* 0x000000050696723e */ /* 0x000fe200000000ff */
[-C--:B------:R-:W-:Y:S01]  /*af20*/  FMUL R9, R32, R88.reuse ;  /* 0x0000005820097220 */ /* 0x080fe20000400000 */
[----:B------:R-:W-:Y:S01]  /*af30*/  FFMA R8, R89, R93, R8 ;  /* 0x0000005d59087223 */ /* 0x000fe20000000008 */
[----:B------:R-:W-:Y:S02]  /*af40*/  HADD2.F32 R91, -RZ, R110.H1_H1 ;  /* 0x3000006eff5b7230 */ /* 0x000fe40000004100 */
[----:B------:R-:W-:Y:S01]  /*af50*/  FMUL R10, R33, R88 ;  /* 0x00000058210a7220 */ /* 0x000fe20000400000 */
[----:B------:R-:W-:Y:S01]  /*af60*/  FFMA R9, R89, R90, R9 ;  /* 0x0000005a59097223 */ /* 0x000fe20000000009 */
[----:B------:R-:W-:Y:S01]  /*af70*/  HADD2.F32 R90, -RZ, R108.H1_H1 ;  /* 0x3000006cff5a7230 */ /* 0x000fe20000004100 */
[----:B------:R-:W-:Y:S01]  /*af80*/  F2FP.F16.F32.PACK_AB R151, R8, R7 ;  /* 0x000000070897723e */ /* 0x000fe200000000ff */
[-C--:B------:R-:W-:Y:S01]  /*af90*/  FMUL R11, R34, R88.reuse ;  /* 0x00000058220b7220 */ /* 0x080fe20000400000 */
[----:B------:R-:W-:Y:S01]  /*afa0*/  FMUL R12, R35, R88 ;  /* 0x00000058230c7220 */ /* 0x000fe20000400000 */
[----:B------:R-:W-:Y:S02]  /*afb0*/  HADD2.F32 R93, -RZ, R101.H1_H1 ;  /* 0x30000065ff5d7230 */ /* 0x000fe40000004100 */
[C---:B------:R-:W-:Y:S01]  /*afc0*/  FFMA R10, R89.reuse, R90, R10 ;  /* 0x0000005a590a7223 */ /* 0x040fe2000000000a */
[----:B------:R-:W-:Y:S01]  /*afd0*/  HADD2.F32 R90, -RZ, R109.H1_H1 ;  /* 0x3000006dff5a7230 */ /* 0x000fe20000004100 */
[----:B------:R1:W-:Y:S01]  /*afe0*/  STSM.16.MT88.4 [R144+0x1000], R148 ;  /* 0x0010009490007844 */ /* 0x0003e20000004200 */
[C---:B------:R-:W-:Y:S01]  /*aff0*/  FFMA R11, R89.reuse, R92, R11 ;  /* 0x0000005c590b7223 */ /* 0x040fe2000000000b */
[----:B------:R-:W-:Y:S01]  /*b000*/  HADD2.F32 R92, -RZ, R110.H0_H0 ;  /* 0x2000006eff5c7230 */ /* 0x000fe20000004100 */
[----:B------:R-:W-:Y:S01]  /*b010*/  F2FP.F16.F32.PACK_AB R152, R10, R9 ;  /* 0x000000090a98723e */ /* 0x000fe200000000ff */
[C---:B------:R-:W-:Y:S01]  /*b020*/  FFMA R12, R89.reuse, R90, R12 ;  /* 0x0000005a590c7223 */ /* 0x040fe2000000000c */
[--C-:B------:R-:W-:Y:S02]  /*b030*/  HADD2.F32 R90, -RZ, R111.reuse.H0_H0 ;  /* 0x2000006fff5a7230 */ /* 0x100fe40000004100 */
[----:B------:R-:W-:Y:S01]  /*b040*/  FMUL R17, R40, R88 ;  /* 0x0000005828117220 */ /* 0x000fe20000400000 */
[C---:B------:R-:W-:Y:S01]  /*b050*/  FFMA R13, R89.reuse, R92, R13 ;  /* 0x0000005c590d7223 */ /* 0x040fe2000000000d */
[C---:B------:R-:W-:Y:S01]  /*b060*/  FFMA R14, R89.reuse, R91, R14 ;  /* 0x0000005b590e7223 */ /* 0x040fe2000000000e */
[----:B------:R-:W-:Y:S01]  /*b070*/  HADD2.F32 R91, -RZ, R111.H1_H1 ;  /* 0x3000006fff5b7230 */ /* 0x000fe20000004100 */
[----:B------:R-:W-:Y:S01]  /*b080*/  F2FP.F16.F32.PACK_AB R153, R12, R11 ;  /* 0x0000000b0c99723e */ /* 0x000fe200000000ff */
[C---:B------:R-:W-:Y:S01]  /*b090*/  FFMA R15, R89.reuse, R90, R15 ;  /* 0x0000005a590f7223 */ /* 0x040fe2000000000f */
[--C-:B------:R-:W-:Y:S01]  /*b0a0*/  HADD2.F32 R90, -RZ, R100.reuse.H0_H0 ;  /* 0x20000064ff5a7230 */ /* 0x100fe20000004100 */
[----:B------:R-:W-:Y:S01]  /*b0b0*/  F2FP.F16.F32.PACK_AB R154, R14, R13 ;  /* 0x0000000d0e9a723e */ /* 0x000fe200000000ff */
[----:B------:R-:W-:Y:S01]  /*b0c0*/  FFMA R16, R89, R91, R16 ;  /* 0x0000005b59107223 */ /* 0x000fe20000000010 */
[----:B------:R-:W-:Y:S02]  /*b0d0*/  HADD2.F32 R91, -RZ, R100.H1_H1 ;  /* 0x30000064ff5b7230 */ /* 0x000fe40000004100 */
[----:B------:R-:W-:Y:S01]  /*b0e0*/  FMUL R18, R41, R88 ;  /* 0x0000005829127220 */ /* 0x000fe20000400000 */
[----:B------:R-:W-:Y:S02]  /*b0f0*/  HADD2.F32 R92, -RZ, R101.H0_H0 ;  /* 0x20000065ff5c7230 */ /* 0x000fe40000004100 */
[C---:B------:R-:W-:Y:S01]  /*b100*/  FFMA R17, R89.reuse, R90, R17 ;  /* 0x0000005a59117223 */ /* 0x040fe20000000011 */
[----:B------:R-:W-:Y:S01]  /*b110*/  F2FP.F16.F32.PACK_AB R155, R16, R15 ;  /* 0x0000000f109b723e */ /* 0x000fe200000000ff */
[----:B------:R-:W-:Y:S01]  /*b120*/  FFMA R18, R89, R91, R18 ;  /* 0x0000005b59127223 */ /* 0x000fe20000000012 */
[-C--:B------:R-:W-:Y:S01]  /*b130*/  FMUL R19, R42, R88.reuse ;  /* 0x000000582a137220 */ /* 0x080fe20000400000 */
[----:B------:R-:W-:Y:S01]  /*b140*/  FMUL R20, R43, R88 ;  /* 0x000000582b147220 */ /* 0x000fe20000400000 */
[--C-:B------:R-:W-:Y:S01]  /*b150*/  HADD2.F32 R90, -RZ, R102.reuse.H0_H0 ;  /* 0x20000066ff5a7230 */ /* 0x100fe20000004100 */
[----:B------:R2:W-:Y:S01]  /*b160*/  STSM.16.MT88.4 [R144+0x1800], R152 ;  /* 0x0018009890007844 */ /* 0x0005e20000004200 */
[----:B------:R-:W-:Y:S01]  /*b170*/  F2FP.F16.F32.PACK_AB R156, R18, R17 ;  /* 0x00000011129c723e */ /* 0x000fe200000000ff */
[C---:B------:R-:W-:Y:S01]  /*b180*/  FFMA R19, R89.reuse, R92, R19 ;  /* 0x0000005c59137223 */ /* 0x040fe20000000013 */
[----:B------:R-:W-:Y:S01]  /*b190*/  FFMA R20, R89, R93, R20 ;  /* 0x0000005d59147223 */ /* 0x000fe20000000014 */
[-C--:B------:R-:W-:Y:S01]  /*b1a0*/  FMUL R21, R44, R88.reuse ;  /* 0x000000582c157220 */ /* 0x080fe20000400000 */
[----:B------:R-:W-:Y:S02]  /*b1b0*/  HADD2.F32 R91, -RZ, R102.H1_H1 ;  /* 0x30000066ff5b7230 */ /* 0x000fe40000004100 */
[----:B------:R-:W-:Y:S01]  /*b1c0*/  FMUL R22, R45, R88 ;  /* 0x000000582d167220 */ /* 0x000fe20000400000 */
[--C-:B------:R-:W-:Y:S01]  /*b1d0*/  HADD2.F32 R92, -RZ, R103.reuse.H0_H0 ;  /* 0x20000067ff5c7230 */ /* 0x100fe20000004100 */
        /* <DEDUP_REMOVED lines=18> */
[----:B------:R-:W-:Y:S01]  /*b300*/  HADD2.F32 R93, -RZ, R97.H1_H1 ;  /* 0x30000061ff5d7230 */ /* 0x000fe20000004100 */
[----:B------:R3:W-:Y:S01]  /*b310*/  STSM.16.MT88.4 [R144+0x2000], R156 ;  /* 0x0020009c90007844 */ /* 0x0007e20000004200 */
[----:B------:R-:W-:Y:S01]  /*b320*/  FMUL R28, R51, R88 ;  /* 0x00000058331c7220 */ /* 0x000fe20000400000 */
[--C-:B------:R-:W-:Y:S01]  /*b330*/  HADD2.F32 R90, -RZ, R98.reuse.H0_H0 ;  /* 0x20000062ff5a7230 */ /* 0x100fe20000004100 */
[----:B-1----:R-:W-:Y:S01]  /*b340*/  F2FP.F16.F32.PACK_AB R148, R26, R25 ;  /* 0x000000191a94723e */ /* 0x002fe200000000ff */
[C---:B------:R-:W-:Y:S01]  /*b350*/  FFMA R27, R89.reuse, R92, R27 ;  /* 0x0000005c591b7223 */ /* 0x040fe2000000001b */
[----:B------:R-:W-:Y:S01]  /*b360*/  FFMA R28, R89, R93, R28 ;  /* 0x0000005d591c7223 */ /* 0x000fe2000000001c */
[-C--:B------:R-:W-:Y:S01]  /*b370*/  FMUL R29, R52, R88.reuse ;  /* 0x00000058341d7220 */ /* 0x080fe20000400000 */
[-C--:B------:R-:W-:Y:S01]  /*b380*/  FMUL R30, R53, R88.reuse ;  /* 0x00000058351e7220 */ /* 0x080fe20000400000 */
[--C-:B------:R-:W-:Y:S02]  /*b390*/  HADD2.F32 R92, -RZ, R99.reuse.H0_H0 ;  /* 0x20000063ff5c7230 */ /* 0x100fe40000004100 */
[----:B------:R-:W-:Y:S01]  /*b3a0*/  FMUL R31, R54, R88 ;  /* 0x00000058361f7220 */ /* 0x000fe20000400000 */
[----:B------:R-:W-:Y:S01]  /*b3b0*/  F2FP.F16.F32.PACK_AB R149, R28, R27 ;  /* 0x0000001b1c95723e */ /* 0x000fe200000000ff */
[----:B------:R-:W-:Y:S01]  /*b3c0*/  FFMA R29, R89, R90, R29 ;  /* 0x0000005a591d7223 */ /* 0x000fe2000000001d */
[----:B------:R-:W-:Y:S02]  /*b3d0*/  HADD2.F32 R90, -RZ, R98.H1_H1 ;  /* 0x30000062ff5a7230 */ /* 0x000fe40000004100 */
[-C--:B------:R-:W-:Y:S01]  /*b3e0*/  FMUL R32, R55, R88.reuse ;  /* 0x0000005837207220 */ /* 0x080fe20000400000 */
[----:B------:R-:W-:Y:S02]  /*b3f0*/  HADD2.F32 R91, -RZ, R99.H1_H1 ;  /* 0x30000063ff5b7230 */ /* 0x000fe40000004100 */
[-C--:B------:R-:W-:Y:S01]  /*b400*/  FMUL R56, R56, R88.reuse ;  /* 0x0000005838387220 */ /* 0x080fe20000400000 */
[----:B------:R-:W-:Y:S01]  /*b410*/  FMUL R57, R57, R88 ;  /* 0x0000005839397220 */ /* 0x000fe20000400000 */
[C---:B------:R-:W-:Y:S01]  /*b420*/  FFMA R30, R89.reuse, R90, R30 ;  /* 0x0000005a591e7223 */ /* 0x040fe2000000001e */
[--C-:B------:R-:W-:Y:S02]  /*b430*/  HADD2.F32 R90, -RZ, R104.reuse.H0_H0 ;  /* 0x20000068ff5a7230 */ /* 0x100fe40000004100 */
[C---:B------:R-:W-:Y:S01]  /*b440*/  FFMA R31, R89.reuse, R92, R31 ;  /* 0x0000005c591f7223 */ /* 0x040fe2000000001f */
[C---:B------:R-:W-:Y:S01]  /*b450*/  FFMA R32, R89.reuse, R91, R32 ;  /* 0x0000005b59207223 */ /* 0x040fe20000000020 */
[----:B------:R-:W-:Y:S01]  /*b460*/  HADD2.F32 R92, -RZ, R104.H1_H1 ;  /* 0x30000068ff5c7230 */ /* 0x000fe20000004100 */
[----:B------:R-:W-:Y:S01]  /*b470*/  F2FP.F16.F32.PACK_AB R150, R30, R29 ;  /* 0x0000001d1e96723e */ /* 0x000fe200000000ff */
[--C-:B------:R-:W-:Y:S02]  /*b480*/  HADD2.F32 R91, -RZ, R105.reuse.H0_H0 ;  /* 0x20000069ff5b7230 */ /* 0x100fe40000004100 */
[C---:B------:R-:W-:Y:S01]  /*b490*/  FFMA R56, R89.reuse, R90, R56 ;  /* 0x0000005a59387223 */ /* 0x040fe20000000038 */
[----:B------:R-:W-:Y:S01]  /*b4a0*/  F2FP.F16.F32.PACK_AB R151, R32, R31 ;  /* 0x0000001f2097723e */ /* 0x000fe200000000ff */
[----:B------:R-:W-:Y:S01]  /*b4b0*/  FFMA R57, R89, R92, R57 ;  /* 0x0000005c59397223 */ /* 0x000fe20000000039 */
[-C--:B------:R-:W-:Y:S01]  /*b4c0*/  FMUL R58, R58, R88.reuse ;  /* 0x000000583a3a7220 */ /* 0x080fe20000400000 */
[----:B------:R-:W-:Y:S02]  /*b4d0*/  HADD2.F32 R90, -RZ, R105.H1_H1 ;  /* 0x30000069ff5a7230 */ /* 0x000fe40000004100 */
[----:B------:R-:W-:Y:S01]  /*b4e0*/  FMUL R59, R59, R88 ;  /* 0x000000583b3b7220 */ /* 0x000fe20000400000 */
[----:B------:R1:W-:Y:S01]  /*b4f0*/  STSM.16.MT88.4 [R144+0x2800], R148 ;  /* 0x0028009490007844 */ /* 0x0003e20000004200 */
[----:B--2---:R-:W-:Y:S01]  /*b500*/  F2FP.F16.F32.PACK_AB R152, R57, R56 ;  /* 0x000000383998723e */ /* 0x004fe200000000ff */
[C---:B------:R-:W-:Y:S01]  /*b510*/  FFMA R58, R89.reuse, R91, R58 ;  /* 0x0000005b593a7223 */ /* 0x040fe2000000003a */
[--C-:B------:R-:W-:Y:S02]  /*b520*/  HADD2.F32 R91, -RZ, R106.reuse.H0_H0 ;  /* 0x2000006aff5b7230 */ /* 0x100fe40000004100 */
        /* <DEDUP_REMOVED lines=26> */
[----:B---3--:R-:W-:Y:S01]  /*b6d0*/  F2FP.F16.F32.PACK_AB R156, R65, R64 ;  /* 0x00000040419c723e */ /* 0x008fe200000000ff */
        /* <DEDUP_REMOVED lines=12> */
[-C--:B------:R-:W-:Y:S01]  /*b7a0*/  FMUL R71, R71, R88.reuse ;  /* 0x0000005847477220 */ /* 0x080fe20000400000 */
[----:B------:R-:W-:Y:S01]  /*b7b0*/  FMUL R72, R72, R88 ;  /* 0x0000005848487220 */ /* 0x000fe20000400000 */
[----:B------:R-:W-:Y:S01]  /*b7c0*/  F2FP.F16.F32.PACK_AB R158, R69, R68 ;  /* 0x00000044459e723e */ /* 0x000fe200000000ff */
[C---:B------:R-:W-:Y:S01]  /*b7d0*/  FFMA R70, R89.reuse, R91, R70 ;  /* 0x0000005b59467223 */ /* 0x040fe20000000046 */
[--C-:B------:R-:W-:Y:S02]  /*b7e0*/  HADD2.F32 R91, -RZ, R120.reuse.H0_H0 ;  /* 0x20000078ff5b7230 */ /* 0x100fe40000004100 */
[----:B------:R-:W-:Y:S01]  /*b7f0*/  FFMA R71, R89, R90, R71 ;  /* 0x0000005a59477223 */ /* 0x000fe20000000047 */
[----:B------:R-:W-:Y:S02]  /*b800*/  HADD2.F32 R92, -RZ, R120.H1_H1 ;  /* 0x30000078ff5c7230 */ /* 0x000fe40000004100 */
[----:B------:R-:W-:Y:S01]  /*b810*/  FMUL R73, R73, R88 ;  /* 0x0000005849497220 */ /* 0x000fe20000400000 */
[--C-:B------:R-:W-:Y:S02]  /*b820*/  HADD2.F32 R93, -RZ, R121.reuse.H0_H0 ;  /* 0x20000079ff5d7230 */ /* 0x100fe40000004100 */
[----:B------:R-:W-:Y:S01]  /*b830*/  FFMA R72, R89, R91, R72 ;  /* 0x0000005b59487223 */ /* 0x000fe20000000048 */
[----:B------:R-:W-:Y:S01]  /*b840*/  F2FP.F16.F32.PACK_AB R159, R71, R70 ;  /* 0x00000046479f723e */ /* 0x000fe200000000ff */
[----:B------:R-:W-:Y:S01]  /*b850*/  FFMA R73, R89, R92, R73 ;  /* 0x0000005c59497223 */ /* 0x000fe20000000049 */
[-C--:B------:R-:W-:Y:S01]  /*b860*/  FMUL R74, R74, R88.reuse ;  /* 0x000000584a4a7220 */ /* 0x080fe20000400000 */
[----:B------:R-:W-:Y:S02]  /*b870*/  HADD2.F32 R90, -RZ, R121.H1_H1 ;  /* 0x30000079ff5a7230 */ /* 0x000fe40000004100 */
[----:B------:R-:W-:Y:S01]  /*b880*/  FMUL R75, R75, R88 ;  /* 0x000000584b4b7220 */ /* 0x000fe20000400000 */
[----:B------:R1:W-:Y:S01]  /*b890*/  STSM.16.MT88.4 [R165+0x1800], R156 ;  /* 0x0018009ca5007844 */ /* 0x0003e20000004200 */
[----:B------:R-:W-:Y:S01]  /*b8a0*/  F2FP.F16.F32.PACK_AB R160, R73, R72 ;  /* 0x0000004849a0723e */ /* 0x000fe200000000ff */
[C---:B------:R-:W-:Y:S01]  /*b8b0*/  FFMA R74, R89.reuse, R93, R74 ;  /* 0x0000005d594a7223 */ /* 0x040fe2000000004a */
[----:B------:R-:W-:Y:S01]  /*b8c0*/  FFMA R75, R89, R90, R75 ;  /* 0x0000005a594b7223 */ /* 0x000fe2000000004b */
[--C-:B------:R-:W-:Y:S02]  /*b8d0*/  HADD2.F32 R91, -RZ, R122.reuse.H0_H0 ;  /* 0x2000007aff5b7230 */ /* 0x100fe40000004100 */
        /* <DEDUP_REMOVED lines=10> */
[--C-:B------:R-:W-:Y:S02]  /*b980*/  HADD2.F32 R90, -RZ, R124.reuse.H0_H0 ;  /* 0x2000007cff5a7230 */ /* 0x100fe40000004100 */
[C---:B------:R-:W-:Y:S01]  /*b990*/  FFMA R78, R89.reuse, R93, R78 ;  /* 0x0000005d594e7223 */ /* 0x040fe2000000004e */
[----:B------:R-:W-:Y:S01]  /*b9a0*/  FMUL R80, R80, R88 ;  /* 0x0000005850507220 */ /* 0x000fe20000400000 */
[----:B------:R-:W-:Y:S01]  /*b9b0*/  FFMA R79, R89, R92, R79 ;  /* 0x0000005c594f7223 */ /* 0x000fe2000000004f */
[----:B------:R-:W-:Y:S02]  /*b9c0*/  HADD2.F32 R92, -RZ, R124.H1_H1 ;  /* 0x3000007cff5c7230 */ /* 0x000fe40000004100 */
[-C--:B------:R-:W-:Y:S01]  /*b9d0*/  FMUL R81, R81, R88.reuse ;  /* 0x0000005851517220 */ /* 0x080fe20000400000 */
[--C-:B------:R-:W-:Y:S02]  /*b9e0*/  HADD2.F32 R91, -RZ, R125.reuse.H0_H0 ;  /* 0x2000007dff5b7230 */ /* 0x100fe40000004100 */
[----:B------:R-:W-:Y:S01]  /*b9f0*/  FMUL R82, R82, R88 ;  /* 0x0000005852527220 */ /* 0x000fe20000400000 */
[C---:B------:R-:W-:Y:S01]  /*ba00*/  FFMA R80, R89.reuse, R90, R80 ;  /* 0x0000005a59507223 */ /* 0x040fe20000000050 */
[C---:B------:R-:W-:Y:S01]  /*ba10*/  FFMA R81, R89.reuse, R92, R81 ;  /* 0x0000005c59517223 */ /* 0x040fe20000000051 */
[----:B------:R-:W-:Y:S02]  /*ba20*/  HADD2.F32 R90, -RZ, R125.H1_H1 ;  /* 0x3000007dff5a7230 */ /* 0x000fe40000004100 */
[----:B------:R-:W-:Y:S01]  /*ba30*/  FFMA R82, R89, R91, R82 ;  /* 0x0000005b59527223 */ /* 0x000fe20000000052 */
[-C--:B------:R-:W-:Y:S01]  /*ba40*/  FMUL R83, R83, R88.reuse ;  /* 0x0000005853537220 */ /* 0x080fe20000400000 */
[--C-:B------:R-:W-:Y:S02]  /*ba50*/  HADD2.F32 R91, -RZ, R126.reuse.H0_H0 ;  /* 0x2000007eff5b7230 */ /* 0x100fe40000004100 */
[-C--:B------:R-:W-:Y:S01]  /*ba60*/  FMUL R84, R84, R88.reuse ;  /* 0x0000005854547220 */ /* 0x080fe20000400000 */
[----:B------:R-:W-:Y:S02]  /*ba70*/  HADD2.F32 R92, -RZ, R126.H1_H1 ;  /* 0x3000007eff5c7230 */ /* 0x000fe40000004100 */
[-C--:B------:R-:W-:Y:S01]  /*ba80*/  FMUL R85, R85, R88.reuse ;  /* 0x0000005855557220 */ /* 0x080fe20000400000 */
[--C-:B------:R-:W-:Y:S02]  /*ba90*/  HADD2.F32 R93, -RZ, R127.reuse.H0_H0 ;  /* 0x2000007fff5d7230 */ /* 0x100fe40000004100 */
[----:B------:R-:W-:Y:S01]  /*baa0*/  FMUL R86, R86, R88 ;  /* 0x0000005856567220 */ /* 0x000fe20000400000 */
[----:B------:R-:W-:Y:S02]  /*bab0*/  HADD2.F32 R94, -RZ, R127.H1_H1 ;  /* 0x3000007fff5e7230 */ /* 0x000fe40000004100 */
[----:B------:R-:W-:Y:S01]  /*bac0*/  FFMA R83, R89, R90, R83 ;  /* 0x0000005a59537223 */ /* 0x000fe20000000053 */
[----:B------:R-:W-:Y:S01]  /*bad0*/  FMUL R87, R87, R88 ;  /* 0x0000005857577220 */ /* 0x000fe20000400000 */
[C---:B------:R-:W-:Y:S01]  /*bae0*/  FFMA R84, R89.reuse, R91, R84 ;  /* 0x0000005b59547223 */ /* 0x040fe20000000054 */
[C---:B------:R-:W-:Y:S01]  /*baf0*/  FFMA R85, R89.reuse, R92, R85 ;  /* 0x0000005c59557223 */ /* 0x040fe20000000055 */
[C---:B------:R-:W-:Y:S01]  /*bb00*/  FFMA R86, R89.reuse, R93, R86 ;  /* 0x0000005d59567223 */ /* 0x040fe20000000056 */
[----:B------:R-:W-:Y:S01]  /*bb10*/  FFMA R87, R89, R94, R87 ;  /* 0x0000005e59577223 */ /* 0x000fe20000000057 */
[----:B------:R-:W-:Y:S01]  /*bb20*/  F2FP.F16.F32.PACK_AB R162, R77, R76 ;  /* 0x0000004c4da2723e */ /* 0x000fe200000000ff */
[----:B------:R-:W-:Y:S01]  /*bb30*/  BSSY.RECONVERGENT B0, `(.L_x_154) ;  /* 0x000001c000007945 */ /* 0x000fe20003800200 */
[----:B------:R-:W-:Y:S02]  /*bb40*/  F2FP.F16.F32.PACK_AB R163, R79, R78 ;  /* 0x0000004e4fa3723e */ /* 0x000fe400000000ff */
[----:B------:R-:W-:Y:S02]  /*bb50*/  F2FP.F16.F32.PACK_AB R36, R81, R80 ;  /* 0x000000505124723e */ /* 0x000fe400000000ff */
[----:B------:R-:W-:Y:S01]  /*bb60*/  F2FP.F16.F32.PACK_AB R37, R83, R82 ;  /* 0x000000525325723e */ /* 0x000fe200000000ff */
[----:B------:R1:W-:Y:S01]  /*bb70*/  STSM.16.MT88.4 [R165+0x2000], R160 ;  /* 0x002000a0a5007844 */ /* 0x0003e20000004200 */
[----:B------:R-:W-:Y:S02]  /*bb80*/  F2FP.F16.F32.PACK_AB R38, R85, R84 ;  /* 0x000000545526723e */ /* 0x000fe400000000ff */
[----:B------:R-:W-:Y:S02]  /*bb90*/  F2FP.F16.F32.PACK_AB R39, R87, R86 ;  /* 0x000000565727723e */ /* 0x000fe400000000ff */
[----:B------:R-:W-:Y:S03]  /*bba0*/  ISETP.NE.AND P0, PT, R147, RZ, PT ;  /* 0x000000ff9300720c */ /* 0x000fe60003f05270 */
[----:B------:R1:W-:Y:S01]  /*bbb0*/  STSM.16.MT88.4 [R165+0x2800], R36 ;  /* 0x00280024a5007844 */ /* 0x0003e20000004200 */
[----:B------:R-:W-:Y:S01]  /*bbc0*/  @!PT LDS RZ, [RZ] ;  /* 0x00000000fffff984 */ /* 0x000fe20000000800 */
[----:B------:R-:W-:Y:S01]  /*bbd0*/  @!PT LDS RZ, [RZ] ;  /* 0x00000000fffff984 */ /* 0x000fe20000000800 */
[----:B------:R-:W-:Y:S01]  /*bbe0*/  @!PT LDS RZ, [RZ] ;  /* 0x00000000fffff984 */ /* 0x000fe20000000800 */
[----:B------:R-:W-:Y:S01]  /*bbf0*/  @!PT LDS RZ, [RZ] ;  /* 0x00000000fffff984 */ /* 0x000fe20000000800 */
[----:B------:R2:W-:Y:S07]  /*bc00*/  MEMBAR.ALL.CTA ;  /* 0x0000000000007992 */ /* 0x0005ee0000008000 */
[----:B--2---:R-:W2:Y:S02]  /*bc10*/  FENCE.VIEW.ASYNC.S ;  /* 0x00000000000073c6 */ /* 0x004ea40000000000 */
[----:B--2---:R-:W-:Y:S06]  /*bc20*/  BAR.SYNC.DEFER_BLOCKING 0x1, 0x80 ;  /* 0x0042000000007b1d */ /* 0x004fec0000010000 */
[----:B------:R-:W-:Y:S05]  /*bc30*/  @!P0 BRA `(.L_x_155) ;  /* 0x00000000002c8947 */ /* 0x000fea0003800000 */
[----:B------:R-:W-:Y:S02]  /*bc40*/  UIADD3 UR7, UPT, UPT, UR43, 0x1000, URZ ;  /* 0x000010002b077890 */ /* 0x000fe4000fffe0ff */
[----:B------:R-:W-:Y:S02]  /*bc50*/  UIADD3 UR5, UPT, UPT, UR41, 0x40, URZ ;  /* 0x0000004029057890 */ /* 0x000fe4000fffe0ff */
[----:B------:R-:W-:Y:S02]  /*bc60*/  UIADD3 UR4, UPT, UPT, UR43, 0x3000, URZ ;  /* 0x000030002b047890 */ /* 0x000fe4000fffe0ff */
[----:B------:R-:W-:Y:S01]  /*bc70*/  MOV R129, UR7 ;  /* 0x0000000700817c02 */ /* 0x000fe20008000f00 */
[----:B------:R-:W-:Y:S03]  /*bc80*/  UMOV UR6, UR42 ;  /* 0x0000002a00067c82 */ /* 0x000fe60008000000 */
[----:B------:R-:W-:Y:S11]  /*bc90*/  R2UR UR40, R129 ;  /* 0x00000000812872ca */ /* 0x000ff600000e0000 */
[----:B------:R-:W-:Y:S02]  /*bca0*/  @!UPT UIADD3 URZ, UPT, UPT, URZ, URZ, URZ ;  /* 0x000000fffffff290 */ /* 0x000fe4000fffe0ff */
[----:B------:R2:W-:Y:S01]  /*bcb0*/  UTMASTG.2D [UR40], [UR56] ;  /* 0x00000028380073b5 */ /* 0x0005e20008008000 */
[----:B------:R2:W-:Y:S01]  /*bcc0*/  UTMASTG.2D [UR4], [UR56] ;  /* 0x00000004380073b5 */ /* 0x0005e20008008000 */
[----:B------:R0:W-:Y:S01]  /*bcd0*/  UTMACMDFLUSH ;  /* 0x00000000000079b7 */ /* 0x0001e20000000000 */
[----:B--2---:R-:W-:Y:S04]  /*bce0*/  DEPBAR.LE SB0, 0x1 ;  /* 0x000080400000791a */ /* 0x004fe80000000000 */
.L_x_155:
[----:B------:R-:W-:Y:S05]  /*bcf0*/  BSYNC.RECONVERGENT B0 ;  /* 0x0000000000007941 */ /* 0x000fea0003800200 */
.L_x_154:
[----:B------:R-:W-:Y:S01]  /*bd00*/  UISETP.NE.AND UP1, UPT, UR54, URZ, UPT ;  /* 0x000000ff3600728c */ /* 0x000fe2000bf25270 */
[----:B------:R-:W-:Y:S01]  /*bd10*/  BAR.SYNC.DEFER_BLOCKING 0x1, 0x80 ;  /* 0x0042000000007b1d */ /* 0x000fe20000010000 */
[----:B------:R-:W-:Y:S01]  /*bd20*/  SHF.L.U32 R0, R138, 0x1f, RZ ;  /* 0x0000001f8a007819 */ /* 0x000fe200000006ff */
[----:B-1----:R-:W-:Y:S03]  /*bd30*/  IMAD R148, R141, 0x2, R164 ;  /* 0x000000028d947824 */ /* 0x002fe600078e02a4 */
[----:B------:R-:W-:Y:S05]  /*bd40*/  PLOP3.LUT P0, PT, PT, PT, UP1, 0x80, 0x8 ;  /* 0x000000000008781c */ /* 0x000fea0003f0f018 */
[----:B------:R-:W-:Y:S04]  /*bd50*/  @UP1 ULEA UR4, UR53, UR43, 0x3 ;  /* 0x0000002b35041291 */ /* 0x000fe8000f8e18ff */
[----:B------:R-:W-:Y:S04]  /*bd60*/  @UP1 UIADD3 UR4, UPT, UPT, UR4, 0x50, URZ ;  /* 0x0000005004041890 */ /* 0x000fe8000fffe0ff */
[----:B------:R-:W-:Y:S09]  /*bd70*/  @UP1 UPRMT UR4, UR52, 0x654, UR4 ;  /* 0x0000065434041896 */ /* 0x000ff20008000004 */
[----:B------:R-:W-:Y:S01]  /*bd80*/  @P0 SYNCS.ARRIVE.TRANS64.RED.A1T0 RZ, [UR4], RZ ;  /* 0x000000ffffff09a7 */ /* 0x000fe20008100404 */
[----:B------:R-:W-:Y:S01]  /*bd90*/  @UP1 UIADD3 UR4, UPT, UPT, UR53, 0x1, URZ ;  /* 0x0000000135041890 */ /* 0x000fe2000fffe0ff */
[----:B------:R-:W-:Y:S01]  /*bda0*/  BSSY B0, `(.L_x_156) ;  /* 0x0000008000007945 */ /* 0x000fe20003800000 */
[----:B------:R-:W-:Y:S02]  /*bdb0*/  FSETP.NEU.AND P0, PT, R89, RZ, PT ;  /* 0x000000ff5900720b */ /* 0x000fe40003f0d000 */
[----:B------:R-:W-:Y:S01]  /*bdc0*/  @UP1 UISETP.NE.AND UP0, UPT, UR4, 0x4, UPT ;  /* 0x000000040400188c */ /* 0x000fe2000bf05270 */
[----:B------:R-:W1:Y:S03]  /*bdd0*/  SYNCS.PHASECHK.TRANS64.TRYWAIT P1, [UR43+0x38], R0 ;  /* 0x00003800ff0075a7 */ /* 0x000e66000802112b */
[----:B------:R-:W-:Y:S01]  /*bde0*/  @UP1 USEL UR53, UR4, URZ, UP0 ;  /* 0x000000ff04351287 */ /* 0x000fe20008000000 */
[----:B-1----:R-:W-:Y:S11]  /*bdf0*/  @P1 BRA `(.L_x_157) ;  /* 0x0000000000081947 */ /* 0x002ff60003800000 */
[----:B------:R-:W1:Y:S02]  /*be00*/  SYNCS.PHASECHK.TRANS64.TRYWAIT P1, [UR43+0x38], R0 ;  /* 0x00003800ff0075a7 */ /* 0x000e64000802112b */
[----:B-1----:R-:W-:Y:S05]  /*be10*/  @!P1 BRA `(.L_x_158) ;  /* 0x00000078000c9947 */ /* 0x002fea0003800000 */
.L_x_157:
[----:B------:R-:W-:Y:S05]  /*be20*/  BSYNC B0 ;  /* 0x0000000000007941 */ /* 0x000fea0003800000 */
.L_x_156:
[----:B------:R-:W-:Y:S05]  /*be30*/  @P0 WARPSYNC.ALL ;  /* 0x0000000000000948 */ /* 0x000fea0003800000 */
[----:B------:R2:W3:Y:S01]  /*be40*/  @P0 LDSM.16.MT88.4 R116, [R139+UR43+0x5000] ;  /* 0x0050002b8b74083b */ /* 0x0004e20008004200 */
[----:B------:R-:W-:Y:S02]  /*be50*/  ISETP.GE.AND P1, PT, R146, 0x1, PT ;  /* 0x000000019200780c */ /* 0x000fe40003f26270 */
[----:B------:R-:W-:Y:S02]  /*be60*/  CS2R R54, SRZ ;  /* 0x0000000000367805 */ /* 0x000fe4000001ff00 */
[----:B------:R-:W-:Y:S01]  /*be70*/  CS2R R52, SRZ ;  /* 0x0000000000347805 */ /* 0x000fe2000001ff00 */
[----:B------:R2:W1:Y:S01]  /*be80*/  @P0 LDSM.16.MT88.4 R108, [R139+UR43+0x5800] ;  /* 0x0058002b8b6c083b */ /* 0x0004620008004200 */
[----:B------:R-:W-:Y:S02]  /*be90*/  CS2R R50, SRZ ;  /* 0x0000000000327805 */ /* 0x000fe4000001ff00 */
        /* <DEDUP_REMOVED lines=10> */
[----:B------:R2:W1:Y:S01]  /*bf40*/  @P0 LDSM.16.MT88.4 R104, [R148+0x4000] ;  /* 0x004000009468083b */ /* 0x0004620000004200 */
        /* <DEDUP_REMOVED lines=24> */
[----:B--23--:R-:W-:Y:S06]  /*c0d0*/  @!P1 BRA `(.L_x_159) ;  /* 0x0000000000c49947 */ /* 0x00cfec0003800000 */
[----:B-1----:R-:W-:Y:S05]  /*c0e0*/  VIADD R3, R95, 0x40 ;  /* 0x000000405f037836 */ /* 0x002fea0000000000 */
[----:B------:R-:W-:Y:S04]  /*c0f0*/  SHF.R.U32.HI R3, RZ, 0x15, R3 ;  /* 0x00000015ff037819 */ /* 0x000fe80000011603 */
[----:B------:R-:W-:Y:S11]  /*c100*/  LOP3.LUT P0, RZ, R3, 0x3, R128, 0x48, !PT ;  /* 0x0000000303ff7812 */ /* 0x000ff60007804880 */
[----:B------:R-:W-:Y:S02]  /*c110*/  @!UPT UIADD3 URZ, UPT, UPT, URZ, URZ, URZ ;  /* 0x000000fffffff290 */ /* 0x000fe4000fffe0ff */
[----:B------:R-:W-:Y:S05]  /*c120*/  @!P0 BRA `(.L_x_160) ;  /* 0x0000000000408947 */ /* 0x000fea0003800000 */
[----:B------:R-:W1:Y:S01]  /*c130*/  LDCU.64 UR8, c[0x4][0x70] ;  /* 0x01000e00ff0877ac */ /* 0x000e620008000a00 */
[----:B------:R-:W-:Y:S01]  /*c140*/  MOV R3, 0x0 ;  /* 0x0000000000037802 */ /* 0x000fe20000000f00 */
[----:B------:R-:W-:Y:S02]  /*c150*/  HFMA2 R12, -RZ, RZ, 0, 5.9604644775390625e-08 ;  /* 0x00000001ff0c7431 */ /* 0x000fe400000001ff */
[----:B------:R-:W-:Y:S02]  /*c160*/  IMAD.MOV.U32 R8, RZ, RZ, 0x192 ;  /* 0x00000192ff087424 */ /* 0x000fe400078e00ff */
[----:B------:R-:W-:Y:S01]  /*c170*/  IMAD.MOV.U32 R13, RZ, RZ, RZ ;  /* 0x000000ffff0d7224 */ /* 0x000fe200078e00ff */
[----:B------:R-:W2:Y:S01]  /*c180*/  LDCU.64 UR6, c[0x4][0x78] ;  /* 0x01000f00ff0677ac */ /* 0x000ea20008000a00 */
[----:B------:R-:W3:Y:S01]  /*c190*/  LDC.64 R2, c[0x4][R3] ;  /* 0x0100000003027b82 */ /* 0x000ee20000000a00 */
[----:B------:R-:W5:Y:S01]  /*c1a0*/  LDCU.64 UR4, c[0x4][0x10] ;  /* 0x01000200ff0477ac */ /* 0x000f620008000a00 */
[----:B-1----:R-:W-:Y:S01]  /*c1b0*/  MOV R5, UR9 ;  /* 0x0000000900057c02 */ /* 0x002fe20008000f00 */
[----:B------:R-:W-:Y:S01]  /*c1c0*/  IMAD.U32 R4, RZ, RZ, UR8 ;  /* 0x00000008ff047e24 */ /* 0x000fe2000f8e00ff */
[----:B--2---:R-:W-:Y:S01]  /*c1d0*/  MOV R7, UR7 ;  /* 0x0000000700077c02 */ /* 0x004fe20008000f00 */
[----:B------:R-:W-:Y:S01]  /*c1e0*/  IMAD.U32 R6, RZ, RZ, UR6 ;  /* 0x00000006ff067e24 */ /* 0x000fe2000f8e00ff */
[----:B-----5:R-:W-:Y:S01]  /*c1f0*/  MOV R11, UR5 ;  /* 0x00000005000b7c02 */ /* 0x020fe20008000f00 */
[----:B------:R-:W-:Y:S02]  /*c200*/  IMAD.U32 R10, RZ, RZ, UR4 ;  /* 0x00000004ff0a7e24 */ /* 0x000fe4000f8e00ff */
[----:B------:R-:W-:Y:S07]  /*c210*/  LEPC R20, `(.L_x_160) ;  /* 0x000000001014794e */ /* 0x000fee0000000000 */
[----:B---34-:R-:W-:Y:S05]  /*c220*/  CALL.ABS.NOINC R2 ;  /* 0x0000000002007343 */ /* 0x018fea0003c00000 */
.L_x_160:
[----:B------:R-:W-:Y:S05]  /*c230*/  WARPSYNC.ALL ;  /* 0x0000000000007948 */ /* 0x000fea0003800000 */
[C---:B------:R-:W-:Y:S01]  /*c240*/  R2UR UR4, R95.reuse ;  /* 0x000000005f0472ca */ /* 0x040fe200000e0000 */
[----:B------:R-:W-:Y:S05]  /*c250*/  VIADD R3, R95, 0x100040 ;  /* 0x001000405f037836 */ /* 0x000fea0000000000 */
[----:B------:R-:W-:Y:S04]  /*c260*/  SHF.R.U32.HI R3, RZ, 0x15, R3 ;  /* 0x00000015ff037819 */ /* 0x000fe80000011603 */
[----:B------:R-:W-:Y:S03]  /*c270*/  LOP3.LUT P0, RZ, R3, 0x3, R128, 0x48, !PT ;  /* 0x0000000303ff7812 */ /* 0x000fe60007804880 */
[----:B------:R-:W1:Y:S10]  /*c280*/  LDTM.16dp256bit.x8 R24, tmem[UR4+0x40] ;  /* 0x00004004001879ee */ /* 0x000e7400081a0000 */
[----:B-1----:R-:W-:Y:S05]  /*c290*/  @!P0 BRA `(.L_x_161) ;  /* 0x0000000000408947 */ /* 0x002fea0003800000 */
        /* <DEDUP_REMOVED lines=16> */
.L_x_161:
[----:B------:R-:W-:Y:S05]  /*c3a0*/  WARPSYNC.ALL ;  /* 0x0000000000007948 */ /* 0x000fea0003800000 */
[----:B------:R-:W-:Y:S11]  /*c3b0*/  R2UR UR4, R95 ;  /* 0x000000005f0472ca */ /* 0x000ff600000e0000 */
[----:B------:R-:W-:Y:S02]  /*c3c0*/  @!UPT UIADD3 URZ, UPT, UPT, URZ, URZ, URZ ;  /* 0x000000fffffff290 */ /* 0x000fe4000fffe0ff */
[----:B------:R-:W2:Y:S02]  /*c3d0*/  LDTM.16dp256bit.x8 R56, tmem[UR4+0x100040] ;  /* 0x10004004003879ee */ /* 0x000ea400081a0000 */
[----:B--2---:R-:W-:Y:S01]  /*c3e0*/  NOP ;  /* 0x0000000000007918 */ /* 0x004fe20000000000 */
.L_x_159:
[--C-:B------:R-:W-:Y:S01]  /*c3f0*/  HADD2.F32 R4, -RZ, R116.reuse.H0_H0 ;  /* 0x20000074ff047230 */ /* 0x100fe20000004100 */
[----:B------:R-:W-:Y:S05]  /*c400*/  WARPSYNC.ALL ;  /* 0x0000000000007948 */ /* 0x000fea0003800000 */
[-C--:B-1----:R-:W-:Y:S01]  /*c410*/  FMUL R0, R24, R88.reuse ;  /* 0x0000005818007220 */ /* 0x082fe20000400000 */
[----:B------:R-:W-:Y:S02]  /*c420*/  HADD2.F32 R5, -RZ, R116.H1_H1 ;  /* 0x30000074ff057230 */ /* 0x000fe40000004100 */
[----:B------:R-:W-:Y:S01]  /*c430*/  FMUL R2, R25, R88 ;  /* 0x0000005819027220 */ /* 0x000fe20000400000 */
[--C-:B------:R-:W-:Y:S02]  /*c440*/  HADD2.F32 R6, -RZ, R117.reuse.H0_H0 ;  /* 0x20000075ff067230 */ /* 0x100fe40000004100 */
[C---:B------:R-:W-:Y:S01]  /*c450*/  FFMA R0, R89.reuse, R4, R0 ;  /* 0x0000000459007223 */ /* 0x040fe20000000000 */
[-C--:B------:R-:W-:Y:S01]  /*c460*/  FMUL R3, R26, R88.reuse ;  /* 0x000000581a037220 */ /* 0x080fe20000400000 */
[----:B------:R-:W-:Y:S02]  /*c470*/  HADD2.F32 R7, -RZ, R117.H1_H1 ;  /* 0x30000075ff077230 */ /* 0x000fe40000004100 */
[----:B------:R-:W-:Y:S01]  /*c480*/  FFMA R2, R89, R5, R2 ;  /* 0x0000000559027223 */ /* 0x000fe20000000002 */
[----:B------:R-:W-:Y:S01]  /*c490*/  FMUL R4, R27, R88 ;  /* 0x000000581b047220 */ /* 0x000fe20000400000 */
[--C-:B------:R-:W-:Y:S02]  /*c4a0*/  HADD2.F32 R8, -RZ, R118.reuse.H0_H0 ;  /* 0x20000076ff087230 */ /* 0x100fe40000004100 */
[C---:B------:R-:W-:Y:S01]  /*c4b0*/  FFMA R3, R89.reuse, R6, R3 ;  /* 0x0000000659037223 */ /* 0x040fe20000000003 */
[----:B------:R-:W-:Y:S01]  /*c4c0*/  FMUL R5, R28, R88 ;  /* 0x000000581c057220 */ /* 0x000fe20000400000 */
[----:B------:R-:W-:Y:S02]  /*c4d0*/  HADD2.F32 R9, -RZ, R118.H1_H1 ;  /* 0x30000076ff097230 */ /* 0x000fe40000004100 */
[C---:B------:R-:W-:Y:S01]  /*c4e0*/  FFMA R4, R89.reuse, R7, R4 ;  /* 0x0000000759047223 */ /* 0x040fe20000000004 */
[----:B------:R-:W-:Y:S02]  /*c4f0*/  HADD2.F32 R28, -RZ, R110.H0_H0 ;  /* 0x2000006eff1c7230 */ /* 0x000fe40000004100 */
[----:B------:R-:W-:Y:S01]  /*c500*/  FFMA R5, R89, R8, R5 ;  /* 0x0000000859057223 */ /* 0x000fe20000000005 */
[-C--:B------:R-:W-:Y:S01]  /*c510*/  FMUL R6, R29, R88.reuse ;  /* 0x000000581d067220 */ /* 0x080fe20000400000 */
[----:B------:R-:W-:Y:S02]  /*c520*/  HADD2.F32 R29, -RZ, R111.H1_H1 ;  /* 0x3000006fff1d7230 */ /* 0x000fe40000004100 */
[-C--:B------:R-:W-:Y:S01]  /*c530*/  FMUL R19, R64, R88.reuse ;  /* 0x0000005840137220 */ /* 0x080fe20000400000 */
[----:B------:R-:W-:Y:S01]  /*c540*/  FMUL R64, R80, R88 ;  /* 0x0000005850407220 */ /* 0x000fe20000400000 */
[----:B------:R-:W-:Y:S01]  /*c550*/  F2FP.F16.F32.PACK_AB R80, R2, R0 ;  /* 0x000000000250723e */ /* 0x000fe200000000ff */
[--C-:B------:R-:W-:Y:S02]  /*c560*/  HADD2.F32 R7, -RZ, R119.reuse.H0_H0 ;  /* 0x20000077ff077230 */ /* 0x100fe40000004100 */
[----:B------:R-:W-:Y:S01]  /*c570*/  FFMA R6, R89, R9, R6 ;  /* 0x0000000959067223 */ /* 0x000fe20000000006 */
[-C--:B------:R-:W-:Y:S01]  /*c580*/  FMUL R2, R31, R88.reuse ;  /* 0x000000581f027220 */ /* 0x080fe20000400000 */
[-C--:B------:R-:W-:Y:S01]  /*c590*/  FMUL R0, R30, R88.reuse ;  /* 0x000000581e007220 */ /* 0x080fe20000400000 */
[----:B------:R-:W-:Y:S02]  /*c5a0*/  HADD2.F32 R9, -RZ, R119.H1_H1 ;  /* 0x30000077ff097230 */ /* 0x000fe40000004100 */
[-C--:B------:R-:W-:Y:S01]  /*c5b0*/  FMUL R20, R65, R88.reuse ;  /* 0x0000005841147220 */ /* 0x080fe20000400000 */
[-C--:B------:R-:W-:Y:S01]  /*c5c0*/  FMUL R65, R81, R88.reuse ;  /* 0x0000005851417220 */ /* 0x080fe20000400000 */
[----:B------:R-:W-:Y:S01]  /*c5d0*/  F2FP.F16.F32.PACK_AB R81, R4, R3 ;  /* 0x000000030451723e */ /* 0x000fe200000000ff */
[C---:B------:R-:W-:Y:S01]  /*c5e0*/  FFMA R0, R89.reuse, R7, R0 ;  /* 0x0000000759007223 */ /* 0x040fe20000000000 */
[-C--:B------:R-:W-:Y:S01]  /*c5f0*/  FMUL R3, R32, R88.reuse ;  /* 0x0000005820037220 */ /* 0x080fe20000400000 */
[----:B------:R-:W-:Y:S01]  /*c600*/  FFMA R2, R89, R9, R2 ;  /* 0x0000000959027223 */ /* 0x000fe20000000002 */
[--C-:B------:R-:W-:Y:S02]  /*c610*/  HADD2.F32 R8, -RZ, R108.reuse.H0_H0 ;  /* 0x2000006cff087230 */ /* 0x100fe40000004100 */
[-C--:B------:R-:W-:Y:S01]  /*c620*/  FMUL R4, R33, R88.reuse ;  /* 0x0000005821047220 */ /* 0x080fe20000400000 */
[----:B------:R-:W-:Y:S02]  /*c630*/  HADD2.F32 R30, -RZ, R111.H0_H0 ;  /* 0x2000006fff1e7230 */ /* 0x000fe40000004100 */
[-C--:B------:R-:W-:Y:S01]  /*c640*/  FMUL R21, R66, R88.reuse ;  /* 0x0000005842157220 */ /* 0x080fe20000400000 */
[-C--:B------:R-:W-:Y:S01]  /*c650*/  FMUL R66, R82, R88.reuse ;  /* 0x0000005852427220 */ /* 0x080fe20000400000 */
[----:B------:R-:W-:Y:S01]  /*c660*/  HADD2.F32 R7, -RZ, R108.H1_H1 ;  /* 0x3000006cff077230 */ /* 0x000fe20000004100 */
[----:B------:R-:W-:Y:S01]  /*c670*/  F2FP.F16.F32.PACK_AB R82, R6, R5 ;  /* 0x000000050652723e */ /* 0x000fe200000000ff */
[--C-:B------:R-:W-:Y:S02]  /*c680*/  HADD2.F32 R10, -RZ, R109.reuse.H0_H0 ;  /* 0x2000006dff0a7230 */ /* 0x100fe40000004100 */
[-C--:B------:R-:W-:Y:S01]  /*c690*/  FMUL R5, R34, R88.reuse ;  /* 0x0000005822057220 */ /* 0x080fe20000400000 */
[----:B------:R-:W-:Y:S02]  /*c6a0*/  HADD2.F32 R9, -RZ, R109.H1_H1 ;  /* 0x3000006dff097230 */ /* 0x000fe40000004100 */
[----:B------:R-:W-:Y:S01]  /*c6b0*/  FMUL R6, R35, R88 ;  /* 0x0000005823067220 */ /* 0x000fe20000400000 */
[C---:B------:R-:W-:Y:S01]  /*c6c0*/  FFMA R3, R89.reuse, R8, R3 ;  /* 0x0000000859037223 */ /* 0x040fe20000000003 */
[C---:B------:R-:W-:Y:S01]  /*c6d0*/  FFMA R4, R89.reuse, R7, R4 ;  /* 0x0000000759047223 */ /* 0x040fe20000000004 */
[C---:B------:R-:W-:Y:S01]  /*c6e0*/  FFMA R5, R89.reuse, R10, R5 ;  /* 0x0000000a59057223 */ /* 0x040fe20000000005 */
[-C--:B------:R-:W-:Y:S01]  /*c6f0*/  FMUL R7, R36, R88.reuse ;  /* 0x0000005824077220 */ /* 0x080fe20000400000 */
[----:B------:R-:W-:Y:S02]  /*c700*/  HADD2.F32 R27, -RZ, R110.H1_H1 ;  /* 0x3000006eff1b7230 */ /* 0x000fe40000004100 */
[----:B------:R-:W-:Y:S01]  /*c710*/  FFMA R6, R89, R9, R6 ;  /* 0x0000000959067223 */ /* 0x000fe20000000006 */
[-C--:B------:R-:W-:Y:S01]  /*c720*/  FMUL R8, R37, R88.reuse ;  /* 0x0000005825087220 */ /* 0x080fe20000400000 */
[-C--:B------:R-:W-:Y:S01]  /*c730*/  FMUL R9, R38, R88.reuse ;  /* 0x0000005826097220 */ /* 0x080fe20000400000 */
[----:B------:R-:W-:Y:S01]  /*c740*/  FMUL R10, R39, R88 ;  /* 0x00000058270a7220 */ /* 0x000fe20000400000 */
[C---:B------:R-:W-:Y:S01]  /*c750*/  FFMA R7, R89.reuse, R28, R7 ;  /* 0x0000001c59077223 */ /* 0x040fe20000000007 */
[C---:B------:R-:W-:Y:S01]  /*c760*/  FFMA R8, R89.reuse, R27, R8 ;  /* 0x0000001b59087223 */ /* 0x040fe20000000008 */
[----:B------:R-:W-:Y:S02]  /*c770*/  HADD2.F32 R27, -RZ, R103.H1_H1 ;  /* 0x30000067ff1b7230 */ /* 0x000fe40000004100 */
[----:B------:R-:W-:Y:S01]  /*c780*/  FFMA R9, R89, R30, R9 ;  /* 0x0000001e59097223 */ /* 0x000fe20000000009 */
[-C--:B------:R-:W-:Y:S01]  /*c790*/  FMUL R22, R67, R88.reuse ;  /* 0x0000005843167220 */ /* 0x080fe20000400000 */
[----:B------:R-:W-:Y:S01]  /*c7a0*/  FMUL R67, R83, R88 ;  /* 0x0000005853437220 */ /* 0x000fe20000400000 */
[----:B------:R-:W-:Y:S01]  /*c7b0*/  FFMA R10, R89, R29, R10 ;  /* 0x0000001d590a7223 */ /* 0x000fe2000000000a */
[----:B------:R-:W-:Y:S01]  /*c7c0*/  F2FP.F16.F32.PACK_AB R83, R2, R0 ;  /* 0x000000000253723e */ /* 0x000fe200000000ff */
[-C--:B------:R-:W-:Y:S01]  /*c7d0*/  FMUL R0, R40, R88.reuse ;  /* 0x0000005828007220 */ /* 0x080fe20000400000 */
[----:B------:R-:W-:Y:S01]  /*c7e0*/  F2FP.F16.F32.PACK_AB R28, R4, R3 ;  /* 0x00000003041c723e */ /* 0x000fe200000000ff */
[--C-:B------:R-:W-:Y:S01]  /*c7f0*/  HADD2.F32 R4, -RZ, R100.reuse.H0_H0 ;  /* 0x20000064ff047230 */ /* 0x100fe20000004100 */
[----:B------:R-:W-:Y:S01]  /*c800*/  F2FP.F16.F32.PACK_AB R29, R6, R5 ;  /* 0x00000005061d723e */ /* 0x000fe200000000ff */
[----:B------:R-:W-:Y:S01]  /*c810*/  HADD2.F32 R5, -RZ, R100.H1_H1 ;  /* 0x30000064ff057230 */ /* 0x000fe20000004100 */
[----:B------:R-:W-:Y:S01]  /*c820*/  F2FP.F16.F32.PACK_AB R30, R8, R7 ;  /* 0x00000007081e723e */ /* 0x000fe200000000ff */
[--C-:B------:R-:W-:Y:S01]  /*c830*/  HADD2.F32 R6, -RZ, R101.reuse.H0_H0 ;  /* 0x20000065ff067230 */ /* 0x100fe20000004100 */
[----:B------:R-:W-:Y:S01]  /*c840*/  F2FP.F16.F32.PACK_AB R31, R10, R9 ;  /* 0x000000090a1f723e */ /* 0x000fe200000000ff */
[----:B------:R-:W-:Y:S01]  /*c850*/  HADD2.F32 R7, -RZ, R101.H1_H1 ;  /* 0x30000065ff077230 */ /* 0x000fe20000004100 */
[----:B------:R-:W-:Y:S01]  /*c860*/  STSM.16.MT88.4 [R144+0x5000], R80 ;  /* 0x0050005090007844 */ /* 0x000fe20000004200 */
[----:B------:R-:W-:Y:S01]  /*c870*/  FMUL R2, R41, R88 ;  /* 0x0000005829027220 */ /* 0x000fe20000400000 */
[C---:B------:R-:W-:Y:S01]  /*c880*/  FFMA R0, R89.reuse, R4, R0 ;  /* 0x0000000459007223 */ /* 0x040fe20000000000 */
[--C-:B------:R-:W-:Y:S05]  /*c890*/  HADD2.F32 R8, -RZ, R102.reuse.H0_H0 ;  /* 0x20000066ff087230 */ /* 0x100fea0000004100 */
[----:B------:R1:W-:Y:S01]  /*c8a0*/  STSM.16.MT88.4 [R144+0x5800], R28 ;  /* 0x0058001c90007844 */ /* 0x0003e20000004200 */
[-C--:B------:R-:W-:Y:S01]  /*c8b0*/  FMUL R3, R42, R88.reuse ;  /* 0x000000582a037220 */ /* 0x080fe20000400000 */
[----:B------:R-:W-:Y:S01]  /*c8c0*/  FFMA R2, R89, R5, R2 ;  /* 0x0000000559027223 */ /* 0x000fe20000000002 */
[----:B------:R-:W-:Y:S02]  /*c8d0*/  HADD2.F32 R9, -RZ, R103.H0_H0 ;  /* 0x20000067ff097230 */ /* 0x000fe40000004100 */
[----:B------:R-:W-:Y:S01]  /*c8e0*/  FMUL R4, R43, R88 ;  /* 0x000000582b047220 */ /* 0x000fe20000400000 */
[C---:B------:R-:W-:Y:S01]  /*c8f0*/  FFMA R3, R89.reuse, R6, R3 ;  /* 0x0000000659037223 */ /* 0x040fe20000000003 */
[----:B------:R-:W-:Y:S01]  /*c900*/  FMUL R5, R44, R88 ;  /* 0x000000582c057220 */ /* 0x000fe20000400000 */
[----:B------:R-:W-:Y:S01]  /*c910*/  F2FP.F16.F32.PACK_AB R32, R2, R0 ;  /* 0x000000000220723e */ /* 0x000fe200000000ff */
[----:B------:R-:W-:Y:S01]  /*c920*/  FFMA R4, R89, R7, R4 ;  /* 0x0000000759047223 */ /* 0x000fe20000000004 */
[----:B------:R-:W-:Y:S02]  /*c930*/  HADD2.F32 R7, -RZ, R102.H1_H1 ;  /* 0x30000066ff077230 */ /* 0x000fe40000004100 */
[-C--:B------:R-:W-:Y:S01]  /*c940*/  FMUL R0, R45, R88.reuse ;  /* 0x000000582d007220 */ /* 0x080fe20000400000 */
[-C--:B------:R-:W-:Y:S01]  /*c950*/  FMUL R2, R46, R88.reuse ;  /* 0x000000582e027220 */ /* 0x080fe20000400000 */
[----:B------:R-:W-:Y:S01]  /*c960*/  FMUL R6, R47, R88 ;  /* 0x000000582f067220 */ /* 0x000fe20000400000 */
[C---:B------:R-:W-:Y:S01]  /*c970*/  FFMA R5, R89.reuse, R8, R5 ;  /* 0x0000000859057223 */ /* 0x040fe20000000005 */
[--C-:B------:R-:W-:Y:S01]  /*c980*/  HADD2.F32 R8, -RZ, R96.reuse.H0_H0 ;  /* 0x20000060ff087230 */ /* 0x100fe20000004100 */
[----:B------:R-:W-:Y:S01]  /*c990*/  F2FP.F16.F32.PACK_AB R33, R4, R3 ;  /* 0x000000030421723e */ /* 0x000fe200000000ff */
[C---:B------:R-:W-:Y:S01]  /*c9a0*/  FFMA R0, R89.reuse, R7, R0 ;  /* 0x0000000759007223 */ /* 0x040fe20000000000 */
[----:B------:R-:W-:Y:S02]  /*c9b0*/  HADD2.F32 R7, -RZ, R96.H1_H1 ;  /* 0x30000060ff077230 */ /* 0x000fe40000004100 */
[C---:B------:R-:W-:Y:S01]  /*c9c0*/  FFMA R2, R89.reuse, R9, R2 ;  /* 0x0000000959027223 */ /* 0x040fe20000000002 */
[-C--:B------:R-:W-:Y:S01]  /*c9d0*/  FMUL R3, R48, R88.reuse ;  /* 0x0000005830037220 */ /* 0x080fe20000400000 */
[----:B------:R-:W-:Y:S01]  /*c9e0*/  FFMA R6, R89, R27, R6 ;  /* 0x0000001b59067223 */ /* 0x000fe20000000006 */
[----:B------:R-:W-:Y:S01]  /*c9f0*/  FMUL R4, R49, R88 ;  /* 0x0000005831047220 */ /* 0x000fe20000400000 */
[----:B------:R-:W-:Y:S01]  /*ca00*/  F2FP.F16.F32.PACK_AB R34, R0, R5 ;  /* 0x000000050022723e */ /* 0x000fe200000000ff */
[----:B------:R-:W-:Y:S02]  /*ca10*/  HADD2.F32 R5, -RZ, R97.H0_H0 ;  /* 0x20000061ff057230 */ /* 0x000fe40000004100 */
[C---:B------:R-:W-:Y:S01]  /*ca20*/  FFMA R3, R89.reuse, R8, R3 ;  /* 0x0000000859037223 */ /* 0x040fe20000000003 */
[----:B------:R-:W-:Y:S02]  /*ca30*/  HADD2.F32 R8, -RZ, R99.H0_H0 ;  /* 0x20000063ff087230 */ /* 0x000fe40000004100 */
[----:B------:R-:W-:Y:S01]  /*ca40*/  FFMA R4, R89, R7, R4 ;  /* 0x0000000759047223 */ /* 0x000fe20000000004 */
[----:B------:R-:W-:Y:S01]  /*ca50*/  HADD2.F32 R7, -RZ, R97.H1_H1 ;  /* 0x30000061ff077230 */ /* 0x000fe20000004100 */
[----:B------:R-:W-:Y:S01]  /*ca60*/  F2FP.F16.F32.PACK_AB R35, R6, R2 ;  /* 0x000000020623723e */ /* 0x000fe200000000ff */
[--C-:B------:R-:W-:Y:S02]  /*ca70*/  HADD2.F32 R6, -RZ, R98.reuse.H0_H0 ;  /* 0x20000062ff067230 */ /* 0x100fe40000004100 */
[-C--:B------:R-:W-:Y:S01]  /*ca80*/  FMUL R0, R50, R88.reuse ;  /* 0x0000005832007220 */ /* 0x080fe20000400000 */
[-C--:B------:R-:W-:Y:S01]  /*ca90*/  FMUL R2, R51, R88.reuse ;  /* 0x0000005833027220 */ /* 0x080fe20000400000 */
[----:B-1----:R-:W-:Y:S01]  /*caa0*/  F2FP.F16.F32.PACK_AB R28, R4, R3 ;  /* 0x00000003041c723e */ /* 0x002fe200000000ff */
[-C--:B------:R-:W-:Y:S01]  /*cab0*/  FMUL R3, R52, R88.reuse ;  /* 0x0000005834037220 */ /* 0x080fe20000400000 */
[C---:B------:R-:W-:Y:S01]  /*cac0*/  FFMA R0, R89.reuse, R5, R0 ;  /* 0x0000000559007223 */ /* 0x040fe20000000000 */
[----:B------:R-:W-:Y:S01]  /*cad0*/  FFMA R2, R89, R7, R2 ;  /* 0x0000000759027223 */ /* 0x000fe20000000002 */
[----:B------:R-:W-:Y:S02]  /*cae0*/  HADD2.F32 R7, -RZ, R98.H1_H1 ;  /* 0x30000062ff077230 */ /* 0x000fe40000004100 */
[----:B------:R-:W-:Y:S01]  /*caf0*/  FMUL R4, R53, R88 ;  /* 0x0000005835047220 */ /* 0x000fe20000400000 */
[C---:B------:R-:W-:Y:S01]  /*cb00*/  FFMA R3, R89.reuse, R6, R3 ;  /* 0x0000000659037223 */ /* 0x040fe20000000003 */
[----:B------:R-:W-:Y:S02]  /*cb10*/  HADD2.F32 R6, -RZ, R99.H1_H1 ;  /* 0x30000063ff067230 */ /* 0x000fe40000004100 */
[----:B------:R-:W-:Y:S01]  /*cb20*/  FMUL R5, R54, R88 ;  /* 0x0000005836057220 */ /* 0x000fe20000400000 */
[C---:B------:R-:W-:Y:S01]  /*cb30*/  FFMA R4, R89.reuse, R7, R4 ;  /* 0x0000000759047223 */ /* 0x040fe20000000004 */
[--C-:B------:R-:W-:Y:S01]  /*cb40*/  HADD2.F32 R7, -RZ, R104.reuse.H1_H1 ;  /* 0x30000068ff077230 */ /* 0x100fe20000004100 */
[----:B------:R-:W-:Y:S01]  /*cb50*/  F2FP.F16.F32.PACK_AB R29, R2, R0 ;  /* 0x00000000021d723e */ /* 0x000fe200000000ff */
[----:B------:R-:W-:Y:S01]  /*cb60*/  FFMA R5, R89, R8, R5 ;  /* 0x0000000859057223 */ /* 0x000fe20000000005 */
[----:B------:R-:W-:Y:S02]  /*cb70*/  HADD2.F32 R8, -RZ, R104.H0_H0 ;  /* 0x20000068ff087230 */ /* 0x000fe40000004100 */
[-C--:B------:R-:W-:Y:S01]  /*cb80*/  FMUL R0, R55, R88.reuse ;  /* 0x0000005837007220 */ /* 0x080fe20000400000 */
[----:B------:R-:W-:Y:S01]  /*cb90*/  F2FP.F16.F32.PACK_AB R30, R4, R3 ;  /* 0x00000003041e723e */ /* 0x000fe200000000ff */
[----:B------:R-:W-:Y:S02]  /*cba0*/  HADD2.F32 R4, -RZ, R105.H0_H0 ;  /* 0x20000069ff047230 */ /* 0x000fe40000004100 */
[-C--:B------:R-:W-:Y:S01]  /*cbb0*/  FMUL R11, R56, R88.reuse ;  /* 0x00000058380b7220 */ /* 0x080fe20000400000 */
[----:B------:R-:W-:Y:S01]  /*cbc0*/  FMUL R12, R57, R88 ;  /* 0x00000058390c7220 */ /* 0x000fe20000400000 */
[C---:B------:R-:W-:Y:S01]  /*cbd0*/  FFMA R0, R89.reuse, R6, R0 ;  /* 0x0000000659007223 */ /* 0x040fe20000000000 */
[----:B------:R-:W-:Y:S02]  /*cbe0*/  HADD2.F32 R6, -RZ, R107.H0_H0 ;  /* 0x2000006bff067230 */ /* 0x000fe40000004100 */
[----:B------:R-:W-:Y:S01]  /*cbf0*/  FMUL R13, R58, R88 ;  /* 0x000000583a0d7220 */ /* 0x000fe20000400000 */
[C---:B------:R-:W-:Y:S01]  /*cc00*/  FFMA R11, R89.reuse, R8, R11 ;  /* 0x00000008590b7223 */ /* 0x040fe2000000000b */
[----:B------:R-:W-:Y:S02]  /*cc10*/  HADD2.F32 R8, -RZ, R127.H1_H1 ;  /* 0x3000007fff087230 */ /* 0x000fe40000004100 */
[C---:B------:R-:W-:Y:S01]  /*cc20*/  FFMA R12, R89.reuse, R7, R12 ;  /* 0x00000007590c7223 */ /* 0x040fe2000000000c */
[----:B------:R-:W-:Y:S02]  /*cc30*/  HADD2.F32 R7, -RZ, R105.H1_H1 ;  /* 0x30000069ff077230 */ /* 0x000fe40000004100 */
[----:B------:R-:W-:Y:S01]  /*cc40*/  FFMA R13, R89, R4, R13 ;  /* 0x00000004590d7223 */ /* 0x000fe2000000000d */
[--C-:B------:R-:W-:Y:S01]  /*cc50*/  HADD2.F32 R4, -RZ, R106.reuse.H0_H0 ;  /* 0x2000006aff047230 */ /* 0x100fe20000004100 */
[----:B------:R1:W-:Y:S01]  /*cc60*/  STSM.16.MT88.4 [R144+0x6000], R32 ;  /* 0x0060002090007844 */ /* 0x0003e20000004200 */
[----:B------:R-:W-:Y:S01]  /*cc70*/  F2FP.F16.F32.PACK_AB R31, R0, R5 ;  /* 0x00000005001f723e */ /* 0x000fe200000000ff */
[-C--:B------:R-:W-:Y:S01]  /*cc80*/  FMUL R14, R59, R88.reuse ;  /* 0x000000583b0e7220 */ /* 0x080fe20000400000 */
[----:B------:R-:W-:Y:S02]  /*cc90*/  HADD2.F32 R5, -RZ, R106.H1_H1 ;  /* 0x3000006aff057230 */ /* 0x000fe40000004100 */
[-C--:B------:R-:W-:Y:S01]  /*cca0*/  FMUL R15, R60, R88.reuse ;  /* 0x000000583c0f7220 */ /* 0x080fe20000400000 */
[-C--:B------:R-:W-:Y:S01]  /*ccb0*/  FMUL R16, R61, R88.reuse ;  /* 0x000000583d107220 */ /* 0x080fe20000400000 */
[----:B------:R-:W-:Y:S01]  /*ccc0*/  FMUL R17, R62, R88 ;  /* 0x000000583e117220 */ /* 0x000fe20000400000 */
[C---:B------:R-:W-:Y:S01]  /*ccd0*/  FFMA R14, R89.reuse, R7, R14 ;  /* 0x00000007590e7223 */ /* 0x040fe2000000000e */
[----:B------:R-:W-:Y:S02]  /*cce0*/  HADD2.F32 R7, -RZ, R107.H1_H1 ;  /* 0x3000006bff077230 */ /* 0x000fe40000004100 */
[C---:B------:R-:W-:Y:S01]  /*ccf0*/  FFMA R15, R89.reuse, R4, R15 ;  /* 0x00000004590f7223 */ /* 0x040fe2000000000f */
[--C-:B------:R-:W-:Y:S01]  /*cd00*/  HADD2.F32 R4, -RZ, R112.reuse.H0_H0 ;  /* 0x20000070ff047230 */ /* 0x100fe20000004100 */
[----:B------:R2:W-:Y:S01]  /*cd10*/  STSM.16.MT88.4 [R144+0x6800], R28 ;  /* 0x0068001c90007844 */ /* 0x0005e20000004200 */
[C---:B------:R-:W-:Y:S01]  /*cd20*/  FFMA R16, R89.reuse, R5, R16 ;  /* 0x0000000559107223 */ /* 0x040fe20000000010 */
[----:B------:R-:W-:Y:S02]  /*cd30*/  HADD2.F32 R5, -RZ, R112.H1_H1 ;  /* 0x30000070ff057230 */ /* 0x000fe40000004100 */
[----:B------:R-:W-:Y:S01]  /*cd40*/  FFMA R17, R89, R6, R17 ;  /* 0x0000000659117223 */ /* 0x000fe20000000011 */
[-C--:B------:R-:W-:Y:S01]  /*cd50*/  FMUL R18, R63, R88.reuse ;  /* 0x000000583f127220 */ /* 0x080fe20000400000 */
[--C-:B------:R-:W-:Y:S02]  /*cd60*/  HADD2.F32 R6, -RZ, R113.reuse.H0_H0 ;  /* 0x20000071ff067230 */ /* 0x100fe40000004100 */
[-C--:B------:R-:W-:Y:S01]  /*cd70*/  FMUL R23, R68, R88.reuse ;  /* 0x0000005844177220 */ /* 0x080fe20000400000 */
[----:B------:R-:W-:Y:S01]  /*cd80*/  FMUL R24, R69, R88 ;  /* 0x0000005845187220 */ /* 0x000fe20000400000 */
[C---:B------:R-:W-:Y:S01]  /*cd90*/  FFMA R18, R89.reuse, R7, R18 ;  /* 0x0000000759127223 */ /* 0x040fe20000000012 */
[----:B------:R-:W-:Y:S02]  /*cda0*/  HADD2.F32 R7, -RZ, R120.H0_H0 ;  /* 0x20000078ff077230 */ /* 0x000fe40000004100 */
[C---:B------:R-:W-:Y:S01]  /*cdb0*/  FFMA R19, R89.reuse, R4, R19 ;  /* 0x0000000459137223 */ /* 0x040fe20000000013 */
[----:B------:R-:W-:Y:S02]  /*cdc0*/  HADD2.F32 R4, -RZ, R113.H1_H1 ;  /* 0x30000071ff047230 */ /* 0x000fe40000004100 */
[C---:B------:R-:W-:Y:S01]  /*cdd0*/  FFMA R20, R89.reuse, R5, R20 ;  /* 0x0000000559147223 */ /* 0x040fe20000000014 */
[C---:B------:R-:W-:Y:S01]  /*cde0*/  FFMA R21, R89.reuse, R6, R21 ;  /* 0x0000000659157223 */ /* 0x040fe20000000015 */
[--C-:B------:R-:W-:Y:S02]  /*cdf0*/  HADD2.F32 R6, -RZ, R114.reuse.H0_H0 ;  /* 0x20000072ff067230 */ /* 0x100fe40000004100 */
[----:B------:R-:W-:Y:S01]  /*ce00*/  FMUL R25, R70, R88 ;  /* 0x0000005846197220 */ /* 0x000fe20000400000 */
[----:B------:R-:W-:Y:S01]  /*ce10*/  HADD2.F32 R5, -RZ, R114.H1_H1 ;  /* 0x30000072ff057230 */ /* 0x000fe20000004100 */
[----:B------:R-:W-:Y:S01]  /*ce20*/  F2FP.F16.F32.PACK_AB R36, R20, R19 ;  /* 0x000000131424723e */ /* 0x000fe200000000ff */
[C---:B------:R-:W-:Y:S01]  /*ce30*/  FFMA R22, R89.reuse, R4, R22 ;  /* 0x0000000459167223 */ /* 0x040fe20000000016 */
[C---:B------:R-:W-:Y:S01]  /*ce40*/  FFMA R23, R89.reuse, R6, R23 ;  /* 0x0000000659177223 */ /* 0x040fe20000000017 */
[----:B-1----:R-:W-:Y:S01]  /*ce50*/  F2FP.F16.F32.PACK_AB R32, R12, R11 ;  /* 0x0000000b0c20723e */ /* 0x002fe200000000ff */
[----:B------:R-:W-:Y:S01]  /*ce60*/  FFMA R24, R89, R5, R24 ;  /* 0x0000000559187223 */ /* 0x000fe20000000018 */
[--C-:B------:R-:W-:Y:S01]  /*ce70*/  HADD2.F32 R4, -RZ, R115.reuse.H0_H0 ;  /* 0x20000073ff047230 */ /* 0x100fe20000004100 */
[----:B------:R-:W-:Y:S01]  /*ce80*/  F2FP.F16.F32.PACK_AB R33, R14, R13 ;  /* 0x0000000d0e21723e */ /* 0x000fe200000000ff */
[----:B------:R-:W-:Y:S01]  /*ce90*/  HADD2.F32 R5, -RZ, R115.H1_H1 ;  /* 0x30000073ff057230 */ /* 0x000fe20000004100 */
[----:B------:R-:W-:Y:S01]  /*cea0*/  F2FP.F16.F32.PACK_AB R34, R16, R15 ;  /* 0x0000000f1022723e */ /* 0x000fe200000000ff */
[----:B------:R-:W-:Y:S01]  /*ceb0*/  FMUL R26, R71, R88 ;  /* 0x00000058471a7220 */ /* 0x000fe20000400000 */
[----:B------:R-:W-:Y:S01]  /*cec0*/  F2FP.F16.F32.PACK_AB R35, R18, R17 ;  /* 0x000000111223723e */ /* 0x000fe200000000ff */
[C---:B------:R-:W-:Y:S01]  /*ced0*/  FFMA R25, R89.reuse, R4, R25 ;  /* 0x0000000459197223 */ /* 0x040fe20000000019 */
[----:B------:R-:W-:Y:S01]  /*cee0*/  F2FP.F16.F32.PACK_AB R37, R22, R21 ;  /* 0x000000151625723e */ /* 0x000fe200000000ff */
[----:B------:R-:W-:Y:S01]  /*cef0*/  FFMA R26, R89, R5, R26 ;  /* 0x00000005591a7223 */ /* 0x000fe2000000001a */
[----:B------:R-:W-:Y:S01]  /*cf00*/  F2FP.F16.F32.PACK_AB R38, R24, R23 ;  /* 0x000000171826723e */ /* 0x000fe200000000ff */
[----:B------:R2:W-:Y:S01]  /*cf10*/  STSM.16.MT88.4 [R148+0x4000], R32 ;  /* 0x0040002094007844 */ /* 0x0005e20000004200 */
[-C--:B------:R-:W-:Y:S01]  /*cf20*/  FMUL R56, R72, R88.reuse ;  /* 0x0000005848387220 */ /* 0x080fe20000400000 */
[----:B------:R-:W-:Y:S01]  /*cf30*/  HADD2.F32 R4, -RZ, R120.H1_H1 ;  /* 0x30000078ff047230 */ /* 0x000fe20000004100 */
[----:B------:R-:W-:Y:S01]  /*cf40*/  F2FP.F16.F32.PACK_AB R39, R26, R25 ;  /* 0x000000191a27723e */ /* 0x000fe200000000ff */
[-C--:B------:R-:W-:Y:S01]  /*cf50*/  FMUL R57, R73, R88.reuse ;  /* 0x0000005849397220 */ /* 0x080fe20000400000 */
[--C-:B------:R-:W-:Y:S02]  /*cf60*/  HADD2.F32 R5, -RZ, R121.reuse.H0_H0 ;  /* 0x20000079ff057230 */ /* 0x100fe40000004100 */
[C---:B------:R-:W-:Y:S01]  /*cf70*/  FFMA R56, R89.reuse, R7, R56 ;  /* 0x0000000759387223 */ /* 0x040fe20000000038 */
[----:B------:R-:W-:Y:S01]  /*cf80*/  FMUL R58, R74, R88 ;  /* 0x000000584a3a7220 */ /* 0x000fe20000400000 */
[----:B------:R-:W-:Y:S01]  /*cf90*/  HADD2.F32 R6, -RZ, R121.H1_H1 ;  /* 0x30000079ff067230 */ /* 0x000fe20000004100 */
[----:B------:R2:W-:Y:S01]  /*cfa0*/  STSM.16.MT88.4 [R148+0x4800], R36 ;  /* 0x0048002494007844 */ /* 0x0005e20000004200 */
[C---:B------:R-:W-:Y:S01]  /*cfb0*/  FFMA R57, R89.reuse, R4, R57 ;  /* 0x0000000459397223 */ /* 0x040fe20000000039 */
[----:B------:R-:W-:Y:S01]  /*cfc0*/  FFMA R58, R89, R5, R58 ;  /* 0x00000005593a7223 */ /* 0x000fe2000000003a */
[-C--:B------:R-:W-:Y:S01]  /*cfd0*/  FMUL R59, R75, R88.reuse ;  /* 0x000000584b3b7220 */ /* 0x080fe20000400000 */
[--C-:B------:R-:W-:Y:S02]  /*cfe0*/  HADD2.F32 R4, -RZ, R122.reuse.H0_H0 ;  /* 0x2000007aff047230 */ /* 0x100fe40000004100 */
[----:B------:R-:W-:Y:S01]  /*cff0*/  FMUL R60, R76, R88 ;  /* 0x000000584c3c7220 */ /* 0x000fe20000400000 */
[----:B------:R-:W-:Y:S01]  /*d000*/  F2FP.F16.F32.PACK_AB R40, R57, R56 ;  /* 0x000000383928723e */ /* 0x000fe200000000ff */
        /* <DEDUP_REMOVED lines=11> */
[----:B------:R-:W-:Y:S01]  /*d0c0*/  FMUL R68, R84, R88 ;  /* 0x0000005854447220 */ /* 0x000fe20000400000 */
[----:B------:R-:W-:Y:S02]  /*d0d0*/  HADD2.F32 R6, -RZ, R124.H1_H1 ;  /* 0x3000007cff067230 */ /* 0x000fe40000004100 */
[C---:B------:R-:W-:Y:S01]  /*d0e0*/  FFMA R63, R89.reuse, R4, R63 ;  /* 0x00000004593f7223 */ /* 0x040fe2000000003f */
[--C-:B------:R-:W-:Y:S02]  /*d0f0*/  HADD2.F32 R7, -RZ, R125.reuse.H0_H0 ;  /* 0x2000007dff077230 */ /* 0x100fe40000004100 */
[C---:B------:R-:W-:Y:S01]  /*d100*/  FFMA R64, R89.reuse, R5, R64 ;  /* 0x0000000559407223 */ /* 0x040fe20000000040 */
[----:B------:R-:W-:Y:S02]  /*d110*/  HADD2.F32 R4, -RZ, R125.H1_H1 ;  /* 0x3000007dff047230 */ /* 0x000fe40000004100 */
[C---:B------:R-:W-:Y:S01]  /*d120*/  FFMA R65, R89.reuse, R6, R65 ;  /* 0x0000000659417223 */ /* 0x040fe20000000041 */
[--C-:B------:R-:W-:Y:S02]  /*d130*/  HADD2.F32 R5, -RZ, R126.reuse.H0_H0 ;  /* 0x2000007eff057230 */ /* 0x100fe40000004100 */
[----:B------:R-:W-:Y:S01]  /*d140*/  FFMA R66, R89, R7, R66 ;  /* 0x0000000759427223 */ /* 0x000fe20000000042 */
[----:B------:R-:W-:Y:S02]  /*d150*/  HADD2.F32 R6, -RZ, R126.H1_H1 ;  /* 0x3000007eff067230 */ /* 0x000fe40000004100 */
[-C--:B------:R-:W-:Y:S01]  /*d160*/  FMUL R69, R85, R88.reuse ;  /* 0x0000005855457220 */ /* 0x080fe20000400000 */
[----:B------:R-:W-:Y:S02]  /*d170*/  HADD2.F32 R7, -RZ, R127.H0_H0 ;  /* 0x2000007fff077230 */ /* 0x000fe40000004100 */
[----:B------:R-:W-:Y:S01]  /*d180*/  FMUL R70, R86, R88 ;  /* 0x0000005856467220 */ /* 0x000fe20000400000 */
        /* <DEDUP_REMOVED lines=22> */
[----:B-1----:R-:W1:Y:S02]  /*d2f0*/  FENCE.VIEW.ASYNC.S ;  /* 0x00000000000073c6 */ /* 0x002e640000000000 */
[----:B-1----:R-:W-:Y:S06]  /*d300*/  BAR.SYNC.DEFER_BLOCKING 0x1, 0x80 ;  /* 0x0042000000007b1d */ /* 0x002fec0000010000 */
[----:B------:R-:W-:Y:S05]  /*d310*/  @!P0 BRA `(.L_x_163) ;  /* 0x0000000000288947 */ /* 0x000fea0003800000 */
[----:B------:R-:W-:Y:S02]  /*d320*/  UIADD3 UR10, UPT, UPT, UR42, 0x40, URZ ;  /* 0x000000402a0a7890 */ /* 0x000fe4000fffe0ff */
[----:B------:R-:W-:Y:S01]  /*d330*/  UIADD3 UR8, UPT, UPT, UR43, 0x5000, URZ ;  /* 0x000050002b087890 */ /* 0x000fe2000fffe0ff */
[----:B------:R-:W-:Y:S01]  /*d340*/  UMOV UR9, UR41 ;  /* 0x0000002900097c82 */ /* 0x000fe20008000000 */
[----:B------:R-:W-:Y:S02]  /*d350*/  UIADD3 UR5, UPT, UPT, UR41, 0x40, URZ ;  /* 0x0000004029057890 */ /* 0x000fe4000fffe0ff */
[----:B------:R-:W-:Y:S01]  /*d360*/  UIADD3 UR4, UPT, UPT, UR43, 0x7000, URZ ;  /* 0x000070002b047890 */ /* 0x000fe2000fffe0ff */
[----:B------:R-:W-:Y:S04]  /*d370*/  UMOV UR6, UR10 ;  /* 0x0000000a00067c82 */ /* 0x000fe80008000000 */
[----:B------:R1:W-:Y:S04]  /*d380*/  UTMASTG.2D [UR8], [UR56] ;  /* 0x00000008380073b5 */ /* 0x0003e80008008000 */
[----:B------:R1:W-:Y:S01]  /*d390*/  UTMASTG.2D [UR4], [UR56] ;  /* 0x00000004380073b5 */ /* 0x0003e20008008000 */
[----:B------:R0:W-:Y:S01]  /*d3a0*/  UTMACMDFLUSH ;  /* 0x00000000000079b7 */ /* 0x0001e20000000000 */
[----:B-1----:R-:W-:Y:S04]  /*d3b0*/  DEPBAR.LE SB0, 0x1 ;  /* 0x000080400000791a */ /* 0x002fe80000000000 */
.L_x_163:
[----:B------:R-:W-:Y:S05]  /*d3c0*/  BSYNC.RECONVERGENT B0 ;  /* 0x0000000000007941 */ /* 0x000fea0003800200 */
.L_x_162:
[----:B------:R-:W-:Y:S01]  /*d3d0*/  BAR.SYNC.DEFER_BLOCKING 0x1, 0x80 ;  /* 0x0042000000007b1d */ /* 0x000fe20000010000 */
[----:B------:R-:W-:Y:S01]  /*d3e0*/  ULEA UR4, UR53, UR43, 0x3 ;  /* 0x0000002b35047291 */ /* 0x000fe2000f8e18ff */
[----:B------:R-:W-:Y:S01]  /*d3f0*/  SHF.L.U32 R3, R138, 0x1f, RZ ;  /* 0x0000001f8a037819 */ /* 0x000fe200000006ff */
[----:B------:R-:W-:Y:S01]  /*d400*/  UIADD3 UR40, UPT, UPT, UR53, 0x1, URZ ;  /* 0x0000000135287890 */ /* 0x000fe2000fffe0ff */
[----:B------:R-:W-:Y:S01]  /*d410*/  FSETP.NEU.AND P0, PT, R89, RZ, PT ;  /* 0x000000ff5900720b */ /* 0x000fe20003f0d000 */
[----:B------:R-:W-:Y:S01]  /*d420*/  UIADD3 UR4, UPT, UPT, UR4, 0x50, URZ ;  /* 0x0000005004047890 */ /* 0x000fe2000fffe0ff */
[----:B------:R-:W-:Y:S03]  /*d430*/  ISETP.GE.AND P2, PT, R146, 0x1, PT ;  /* 0x000000019200780c */ /* 0x000fe60003f46270 */
[----:B------:R-:W-:Y:S09]  /*d440*/  UPRMT UR4, UR52, 0x654, UR4 ;  /* 0x0000065434047896 */ /* 0x000ff20008000004 */
[----:B------:R-:W-:Y:S01]  /*d450*/  SYNCS.ARRIVE.TRANS64.RED.A1T0 RZ, [UR4], RZ ;  /* 0x000000ffffff79a7 */ /* 0x000fe20008100404 */
[----:B------:R-:W-:Y:S01]  /*d460*/  BSSY B0, `(.L_x_164) ;  /* 0x0000005000007945 */ /* 0x000fe20003800000 */
[----:B------:R-:W1:Y:S03]  /*d470*/  SYNCS.PHASECHK.TRANS64.TRYWAIT P1, [UR43+0x40], R3 ;  /* 0x00004003ff0075a7 */ /* 0x000e66000802112b */
[----:B-1----:R-:W-:Y:S05]  /*d480*/  @P1 BRA `(.L_x_165) ;  /* 0x0000000000081947 */ /* 0x002fea0003800000 */
[----:B------:R-:W1:Y:S02]  /*d490*/  SYNCS.PHASECHK.TRANS64.TRYWAIT P1, [UR43+0x40], R3 ;  /* 0x00004003ff0075a7 */ /* 0x000e64000802112b */
[----:B-1----:R-:W-:Y:S05]  /*d4a0*/  @!P1 BRA `(.L_x_166) ;  /* 0x0000006000809947 */ /* 0x002fea0003800000 */
.L_x_165:
[----:B------:R-:W-:Y:S05]  /*d4b0*/  BSYNC B0 ;  /* 0x0000000000007941 */ /* 0x000fea0003800000 */
.L_x_164:
[----:B------:R-:W-:Y:S05]  /*d4c0*/  @P0 WARPSYNC.ALL ;  /* 0x0000000000000948 */ /* 0x000fea0003800000 */
        /* <DEDUP_REMOVED lines=9> */
[----:B--2---:R-:W-:Y:S02]  /*d560*/  CS2R R42, SRZ ;  /* 0x00000000002a7805 */ /* 0x004fe4000001ff00 */
[----:B------:R-:W-:Y:S02]  /*d570*/  CS2R R40, SRZ ;  /* 0x0000000000287805 */ /* 0x000fe4000001ff00 */
[----:B------:R-:W-:Y:S01]  /*d580*/  CS2R R38, SRZ ;  /* 0x0000000000267805 */ /* 0x000fe2000001ff00 */
[----:B------:R3:W2:Y:S01]  /*d590*/  @P0 LDSM.16.MT88.4 R96, [R139+UR43+0xa800] ;  /* 0x00a8002b8b60083b */ /* 0x0006a20008004200 */
        /* <DEDUP_REMOVED lines=27> */
[----:B--2---:R-:W-:Y:S06]  /*d750*/  @!P2 BRA `(.L_x_167) ;  /* 0x0000000000c4a947 */ /* 0x004fec0003800000 */
        /* <DEDUP_REMOVED lines=21> */
.L_x_168:
        /* <DEDUP_REMOVED lines=23> */
.L_x_169:
[----:B------:R-:W-:Y:S05]  /*da20*/  WARPSYNC.ALL ;  /* 0x0000000000007948 */ /* 0x000fea0003800000 */
[----:B------:R-:W-:Y:S11]  /*da30*/  R2UR UR4, R95 ;  /* 0x000000005f0472ca */ /* 0x000ff600000e0000 */
[----:B------:R-:W-:Y:S02]  /*da40*/  @!UPT UIADD3 URZ, UPT, UPT, URZ, URZ, URZ ;  /* 0x000000fffffff290 */ /* 0x000fe4000fffe0ff */
[----:B------:R-:W2:Y:S02]  /*da50*/  LDTM.16dp256bit.x8 R56, tmem[UR4+0x100080] ;  /* 0x10008004003879ee */ /* 0x000ea400081a0000 */
[----:B--2---:R-:W-:Y:S01]  /*da60*/  NOP ;  /* 0x0000000000007918 */ /* 0x004fe20000000000 */
.L_x_167:
[--C-:B-1----:R-:W-:Y:S01]  /*da70*/  HADD2.F32 R4, -RZ, R116.reuse.H0_H0 ;  /* 0x20000074ff047230 */ /* 0x102fe20000004100 */
[----:B------:R-:W-:Y:S05]  /*da80*/  WARPSYNC.ALL ;  /* 0x0000000000007948 */ /* 0x000fea0003800000 */
[-C--:B------:R-:W-:Y:S01]  /*da90*/  FMUL R0, R24, R88.reuse ;  /* 0x0000005818007220 */ /* 0x080fe20000400000 */
        /* <DEDUP_REMOVED lines=45> */
[----:B------:R-:W-:Y:S01]  /*dd70*/  FFMA R6, R89, R9, R6 ;  /* 0x0000000959067223 */ /* 0x000fe20000000006 */
[-C--:B------:R-:W-:Y:S01]  /*dd80*/  FMUL R7, R36, R88.reuse ;  /* 0x0000005824077220 */ /* 0x080fe20000400000 */
[----:B------:R-:W-:Y:S02]  /*dd90*/  HADD2.F32 R27, -RZ, R110.H1_H1 ;  /* 0x3000006eff1b7230 */ /* 0x000fe40000004100 */
        /* <DEDUP_REMOVED lines=9> */
[C---:B------:R-:W-:Y:S01]  /*de30*/  FFMA R10, R89.reuse, R29, R10 ;  /* 0x0000001d590a7223 */ /* 0x040fe2000000000a */
        /* <DEDUP_REMOVED lines=11> */
[----:B------:R-:W-:Y:S01]  /*def0*/  FFMA R0, R89, R3, R0 ;  /* 0x0000000359007223 */ /* 0x000fe20000000000 */
[-C--:B------:R-:W-:Y:S01]  /*df00*/  FMUL R2, R41, R88.reuse ;  /* 0x0000005829027220 */ /* 0x080fe20000400000 */
        /* <DEDUP_REMOVED lines=40> */
[--C-:B------:R-:W-:Y:S01]  /*e190*/  HADD2.F32 R6, -RZ, R104.reuse.H0_H0 ;  /* 0x20000068ff067230 */ /* 0x100fe20000004100 */
[----:B------:R-:W-:Y:S01]  /*e1a0*/  F2FP.F16.F32.PACK_AB R29, R2, R0 ;  /* 0x00000000021d723e */ /* 0x000fe200000000ff */
[----:B------:R-:W-:Y:S02]  /*e1b0*/  HADD2.F32 R2, -RZ, R99.H1_H1 ;  /* 0x30000063ff027230 */ /* 0x000fe40000004100 */
[-C--:B------:R-:W-:Y:S01]  /*e1c0*/  FMUL R5, R54, R88.reuse ;  /* 0x0000005836057220 */ /* 0x080fe20000400000 */
[----:B------:R-:W-:Y:S01]  /*e1d0*/  FFMA R4, R89, R7, R4 ;  /* 0x0000000759047223 */ /* 0x000fe20000000004 */
[----:B------:R-:W-:Y:S02]  /*e1e0*/  HADD2.F32 R7, -RZ, R104.H1_H1 ;  /* 0x30000068ff077230 */ /* 0x000fe40000004100 */
[----:B------:R-:W-:Y:S01]  /*e1f0*/  FMUL R0, R55, R88 ;  /* 0x0000005837007220 */ /* 0x000fe20000400000 */
[C---:B------:R-:W-:Y:S01]  /*e200*/  FFMA R5, R89.reuse, R8, R5 ;  /* 0x0000000859057223 */ /* 0x040fe20000000005 */
[----:B------:R-:W-:Y:S01]  /*e210*/  FMUL R15, R60, R88 ;  /* 0x000000583c0f7220 */ /* 0x000fe20000400000 */
[----:B------:R-:W-:Y:S01]  /*e220*/  F2FP.F16.F32.PACK_AB R30, R4, R3 ;  /* 0x00000003041e723e */ /* 0x000fe200000000ff */
[--C-:B------:R-:W-:Y:S02]  /*e230*/  HADD2.F32 R3, -RZ, R105.reuse.H1_H1 ;  /* 0x30000069ff037230 */ /* 0x100fe40000004100 */
[C---:B------:R-:W-:Y:S01]  /*e240*/  FFMA R0, R89.reuse, R2, R0 ;  /* 0x0000000259007223 */ /* 0x040fe20000000000 */
[----:B------:R-:W-:Y:S02]  /*e250*/  HADD2.F32 R2, -RZ, R105.H0_H0 ;  /* 0x20000069ff027230 */ /* 0x000fe40000004100 */
[C---:B------:R-:W-:Y:S01]  /*e260*/  FFMA R11, R89.reuse, R6, R11 ;  /* 0x00000006590b7223 */ /* 0x040fe2000000000b */
[----:B------:R-:W-:Y:S01]  /*e270*/  HADD2.F32 R4, -RZ, R127.H1_H1 ;  /* 0x3000007fff047230 */ /* 0x000fe20000004100 */
[----:B------:R1:W-:Y:S01]  /*e280*/  STSM.16.MT88.4 [R144+0xa000], R32 ;  /* 0x00a0002090007844 */ /* 0x0003e20000004200 */
[----:B------:R-:W-:Y:S01]  /*e290*/  F2FP.F16.F32.PACK_AB R31, R0, R5 ;  /* 0x00000005001f723e */ /* 0x000fe200000000ff */
[C---:B------:R-:W-:Y:S01]  /*e2a0*/  FFMA R12, R89.reuse, R7, R12 ;  /* 0x00000007590c7223 */ /* 0x040fe2000000000c */
[--C-:B------:R-:W-:Y:S02]  /*e2b0*/  HADD2.F32 R0, -RZ, R106.reuse.H0_H0 ;  /* 0x2000006aff007230 */ /* 0x100fe40000004100 */
[C---:B------:R-:W-:Y:S01]  /*e2c0*/  FFMA R13, R89.reuse, R2, R13 ;  /* 0x00000002590d7223 */ /* 0x040fe2000000000d */
[C---:B------:R-:W-:Y:S01]  /*e2d0*/  FFMA R14, R89.reuse, R3, R14 ;  /* 0x00000003590e7223 */ /* 0x040fe2000000000e */
[----:B------:R-:W-:Y:S01]  /*e2e0*/  HADD2.F32 R3, -RZ, R106.H1_H1 ;  /* 0x3000006aff037230 */ /* 0x000fe20000004100 */
[----:B------:R1:W-:Y:S01]  /*e2f0*/  STSM.16.MT88.4 [R144+0xa800], R28 ;  /* 0x00a8001c90007844 */ /* 0x0003e20000004200 */
[----:B------:R-:W-:Y:S01]  /*e300*/  F2FP.F16.F32.PACK_AB R12, R12, R11 ;  /* 0x0000000b0c0c723e */ /* 0x000fe200000000ff */
[----:B------:R-:W-:Y:S01]  /*e310*/  FFMA R15, R89, R0, R15 ;  /* 0x00000000590f7223 */ /* 0x000fe2000000000f */
[----:B------:R-:W-:Y:S01]  /*e320*/  F2FP.F16.F32.PACK_AB R13, R14, R13 ;  /* 0x0000000d0e0d723e */ /* 0x000fe200000000ff */
[-C--:B------:R-:W-:Y:S01]  /*e330*/  FMUL R16, R61, R88.reuse ;  /* 0x000000583d107220 */ /* 0x080fe20000400000 */
[--C-:B------:R-:W-:Y:S02]  /*e340*/  HADD2.F32 R2, -RZ, R107.reuse.H0_H0 ;  /* 0x2000006bff027230 */ /* 0x100fe40000004100 */
[-C--:B------:R-:W-:Y:S01]  /*e350*/  FMUL R17, R62, R88.reuse ;  /* 0x000000583e117220 */ /* 0x080fe20000400000 */
[----:B------:R-:W-:Y:S02]  /*e360*/  HADD2.F32 R5, -RZ, R107.H1_H1 ;  /* 0x3000006bff057230 */ /* 0x000fe40000004100 */
[----:B------:R-:W-:Y:S01]  /*e370*/  FFMA R16, R89, R3, R16 ;  /* 0x0000000359107223 */ /* 0x000fe20000000010 */
[----:B------:R-:W-:Y:S01]  /*e380*/  FMUL R18, R63, R88 ;  /* 0x000000583f127220 */ /* 0x000fe20000400000 */
[--C-:B------:R-:W-:Y:S02]  /*e390*/  HADD2.F32 R0, -RZ, R112.reuse.H0_H0 ;  /* 0x20000070ff007230 */ /* 0x100fe40000004100 */
[C---:B------:R-:W-:Y:S01]  /*e3a0*/  FFMA R17, R89.reuse, R2, R17 ;  /* 0x0000000259117223 */ /* 0x040fe20000000011 */
[----:B------:R-:W-:Y:S01]  /*e3b0*/  FMUL R19, R64, R88 ;  /* 0x0000005840137220 */ /* 0x000fe20000400000 */
[----:B------:R-:W-:Y:S01]  /*e3c0*/  HADD2.F32 R3, -RZ, R112.H1_H1 ;  /* 0x30000070ff037230 */ /* 0x000fe20000004100 */
[----:B------:R-:W-:Y:S01]  /*e3d0*/  F2FP.F16.F32.PACK_AB R14, R16, R15 ;  /* 0x0000000f100e723e */ /* 0x000fe200000000ff */
[C---:B------:R-:W-:Y:S01]  /*e3e0*/  FFMA R18, R89.reuse, R5, R18 ;  /* 0x0000000559127223 */ /* 0x040fe20000000012 */
[----:B------:R-:W-:Y:S01]  /*e3f0*/  FFMA R19, R89, R0, R19 ;  /* 0x0000000059137223 */ /* 0x000fe20000000013 */
[-C--:B------:R-:W-:Y:S01]  /*e400*/  FMUL R20, R65, R88.reuse ;  /* 0x0000005841147220 */ /* 0x080fe20000400000 */
[--C-:B------:R-:W-:Y:S02]  /*e410*/  HADD2.F32 R2, -RZ, R113.reuse.H0_H0 ;  /* 0x20000071ff027230 */ /* 0x100fe40000004100 */
[----:B------:R-:W-:Y:S01]  /*e420*/  FMUL R21, R66, R88 ;  /* 0x0000005842157220 */ /* 0x000fe20000400000 */
[----:B------:R-:W-:Y:S01]  /*e430*/  F2FP.F16.F32.PACK_AB R15, R18, R17 ;  /* 0x00000011120f723e */ /* 0x000fe200000000ff */
[C---:B------:R-:W-:Y:S01]  /*e440*/  FFMA R20, R89.reuse, R3, R20 ;  /* 0x0000000359147223 */ /* 0x040fe20000000014 */
[----:B------:R-:W-:Y:S02]  /*e450*/  HADD2.F32 R0, -RZ, R113.H1_H1 ;  /* 0x30000071ff007230 */ /* 0x000fe40000004100 */
[----:B------:R-:W-:Y:S01]  /*e460*/  FFMA R21, R89, R2, R21 ;  /* 0x0000000259157223 */ /* 0x000fe20000000015 */
[----:B------:R-:W-:Y:S01]  /*e470*/  FMUL R22, R67, R88 ;  /* 0x0000005843167220 */ /* 0x000fe20000400000 */
[--C-:B------:R-:W-:Y:S01]  /*e480*/  HADD2.F32 R2, -RZ, R114.reuse.H0_H0 ;  /* 0x20000072ff027230 */ /* 0x100fe20000004100 */
[----:B------:R1:W-:Y:S01]  /*e490*/  STSM.16.MT88.4 [R148+0x8000], R12 ;  /* 0x0080000c94007844 */ /* 0x0003e20000004200 */
[----:B------:R-:W-:Y:S01]  /*e4a0*/  F2FP.F16.F32.PACK_AB R20, R20, R19 ;  /* 0x000000131414723e */ /* 0x000fe200000000ff */
        /* <DEDUP_REMOVED lines=14> */
[C---:B------:R-:W-:Y:S01]  /*e590*/  FFMA R26, R89.reuse, R3, R26 ;  /* 0x00000003591a7223 */ /* 0x040fe2000000001a */
[----:B------:R-:W-:Y:S02]  /*e5a0*/  HADD2.F32 R0, -RZ, R120.H1_H1 ;  /* 0x30000078ff007230 */ /* 0x000fe40000004100 */
[C---:B------:R-:W-:Y:S01]  /*e5b0*/  FFMA R56, R89.reuse, R5, R56 ;  /* 0x0000000559387223 */ /* 0x040fe20000000038 */
[--C-:B------:R-:W-:Y:S02]  /*e5c0*/  HADD2.F32 R3, -RZ, R121.reuse.H0_H0 ;  /* 0x20000079ff037230 */ /* 0x100fe40000004100 */
[----:B------:R-:W-:Y:S01]  /*e5d0*/  FMUL R60, R76, R88 ;  /* 0x000000584c3c7220 */ /* 0x000fe20000400000 */
[----:B------:R-:W-:Y:S01]  /*e5e0*/  HADD2.F32 R2, -RZ, R121.H1_H1 ;  /* 0x30000079ff027230 */ /* 0x000fe20000004100 */
[----:B------:R-:W-:Y:S01]  /*e5f0*/  F2FP.F16.F32.PACK_AB R23, R26, R25 ;  /* 0x000000191a17723e */ /* 0x000fe200000000ff */
[C---:B------:R-:W-:Y:S01]  /*e600*/  FFMA R57, R89.reuse, R0, R57 ;  /* 0x0000000059397223 */ /* 0x040fe20000000039 */
[C---:B------:R-:W-:Y:S01]  /*e610*/  FFMA R58, R89.reuse, R3, R58 ;  /* 0x00000003593a7223 */ /* 0x040fe2000000003a */
[--C-:B------:R-:W-:Y:S02]  /*e620*/  HADD2.F32 R0, -RZ, R122.reuse.H0_H0 ;  /* 0x2000007aff007230 */ /* 0x100fe40000004100 */
[----:B------:R-:W-:Y:S01]  /*e630*/  FFMA R59, R89, R2, R59 ;  /* 0x00000002593b7223 */ /* 0x000fe2000000003b */
[----:B------:R1:W-:Y:S01]  /*e640*/  STSM.16.MT88.4 [R148+0x8800], R20 ;  /* 0x0088001494007844 */ /* 0x0003e20000004200 */
[----:B------:R-:W-:Y:S01]  /*e650*/  HADD2.F32 R2, -RZ, R122.H1_H1 ;  /* 0x3000007aff027230 */ /* 0x000fe20000004100 */
[----:B------:R-:W-:Y:S01]  /*e660*/  F2FP.F16.F32.PACK_AB R56, R57, R56 ;  /* 0x000000383938723e */ /* 0x000fe200000000ff */
[----:B------:R-:W-:Y:S01]  /*e670*/  FFMA R60, R89, R0, R60 ;  /* 0x00000000593c7223 */ /* 0x000fe2000000003c */
[----:B------:R-:W-:Y:S01]  /*e680*/  F2FP.F16.F32.PACK_AB R57, R59, R58 ;  /* 0x0000003a3b39723e */ /* 0x000fe200000000ff */
[-C--:B------:R-:W-:Y:S01]  /*e690*/  FMUL R61, R77, R88.reuse ;  /* 0x000000584d3d7220 */ /* 0x080fe20000400000 */
[--C-:B------:R-:W-:Y:S02]  /*e6a0*/  HADD2.F32 R3, -RZ, R123.reuse.H0_H0 ;  /* 0x2000007bff037230 */ /* 0x100fe40000004100 */
[----:B------:R-:W-:Y:S01]  /*e6b0*/  FMUL R62, R78, R88 ;  /* 0x000000584e3e7220 */ /* 0x000fe20000400000 */
[----:B------:R-:W-:Y:S02]  /*e6c0*/  HADD2.F32 R0, -RZ, R123.H1_H1 ;  /* 0x3000007bff007230 */ /* 0x000fe40000004100 */
[----:B------:R-:W-:Y:S01]  /*e6d0*/  FFMA R61, R89, R2, R61 ;  /* 0x00000002593d7223 */ /* 0x000fe2000000003d */
[-C--:B------:R-:W-:Y:S01]  /*e6e0*/  FMUL R63, R79, R88.reuse ;  /* 0x000000584f3f7220 */ /* 0x080fe20000400000 */
[----:B------:R-:W-:Y:S01]  /*e6f0*/  FFMA R62, R89, R3, R62 ;  /* 0x00000003593e7223 */ /* 0x000fe2000000003e */
[--C-:B------:R-:W-:Y:S02]  /*e700*/  HADD2.F32 R3, -RZ, R124.reuse.H0_H0 ;  /* 0x2000007cff037230 */ /* 0x100fe40000004100 */
[-C--:B------:R-:W-:Y:S01]  /*e710*/  FMUL R64, R80, R88.reuse ;  /* 0x0000005850407220 */ /* 0x080fe20000400000 */
        /* <DEDUP_REMOVED lines=10> */
[----:B------:R-:W-:Y:S01]  /*e7c0*/  FFMA R66, R89, R5, R66 ;  /* 0x0000000559427223 */ /* 0x000fe20000000042 */
[-C--:B------:R-:W-:Y:S01]  /*e7d0*/  FMUL R68, R84, R88.reuse ;  /* 0x0000005854447220 */ /* 0x080fe20000400000 */
        /* <DEDUP_REMOVED lines=37> */
[----:B--2---:R-:W-:Y:S04]  /*ea30*/  DEPBAR.LE SB0, 0x1 ;  /* 0x000080400000791a */ /* 0x004fe80000000000 */
.L_x_171:
[----:B------:R-:W-:Y:S05]  /*ea40*/  BSYNC.RECONVERGENT B0 ;  /* 0x0000000000007941 */ /* 0x000fea0003800200 */
.L_x_170:
[----:B------:R-:W-:Y:S01]  /*ea50*/  UISETP.NE.AND UP0, UPT, UR40, 0x4, UPT ;  /* 0x000000042800788c */ /* 0x000fe2000bf05270 */
[----:B------:R-:W-:Y:S01]  /*ea60*/  BAR.SYNC.DEFER_BLOCKING 0x1, 0x80 ;  /* 0x0042000000007b1d */ /* 0x000fe20000010000 */
[----:B------:R-:W-:Y:S02]  /*ea70*/  SHF.L.U32 R3, R138, 0x1f, RZ ;  /* 0x0000001f8a037819 */ /* 0x000fe400000006ff */
[----:B------:R-:W-:Y:S01]  /*ea80*/  USEL UR5, UR40, URZ, UP0 ;  /* 0x000000ff28057287 */ /* 0x000fe20008000000 */
[----:B------:R-:W-:Y:S02]  /*ea90*/  FSETP.NEU.AND P0, PT, R89, RZ, PT ;  /* 0x000000ff5900720b */ /* 0x000fe40003f0d000 */
[----:B------:R-:W-:Y:S01]  /*eaa0*/  ISETP.GE.AND P2, PT, R146, 0x1, PT ;  /* 0x000000019200780c */ /* 0x000fe20003f46270 */
[----:B------:R-:W-:Y:S02]  /*eab0*/  ULEA UR4, UR5, UR43, 0x3 ;  /* 0x0000002b05047291 */ /* 0x000fe4000f8e18ff */
[----:B------:R-:W-:Y:S02]  /*eac0*/  UIADD3 UR5, UPT, UPT, UR5, 0x1, URZ ;  /* 0x0000000105057890 */ /* 0x000fe4000fffe0ff */
[----:B------:R-:W-:Y:S02]  /*ead0*/  UIADD3 UR4, UPT, UPT, UR4, 0x50, URZ ;  /* 0x0000005004047890 */ /* 0x000fe4000fffe0ff */
[----:B------:R-:W-:Y:S02]  /*eae0*/  UISETP.NE.AND UP0, UPT, UR5, 0x4, UPT ;  /* 0x000000040500788c */ /* 0x000fe4000bf05270 */
[----:B------:R-:W-:Y:S02]  /*eaf0*/  UPRMT UR4, UR52, 0x654, UR4 ;  /* 0x0000065434047896 */ /* 0x000fe40008000004 */
[----:B------:R-:W-:Y:S07]  /*eb00*/  USEL UR53, UR5, URZ, UP0 ;  /* 0x000000ff05357287 */ /* 0x000fee0008000000 */
[----:B------:R-:W-:Y:S01]  /*eb10*/  SYNCS.ARRIVE.TRANS64.RED.A1T0 RZ, [UR4], RZ ;  /* 0x000000ffffff79a7 */ /* 0x000fe20008100404 */
[----:B------:R-:W-:Y:S01]  /*eb20*/  BSSY B0, `(.L_x_172) ;  /* 0x0000005000007945 */ /* 0x000fe20003800000 */
[----:B------:R-:W2:Y:S03]  /*eb30*/  SYNCS.PHASECHK.TRANS64.TRYWAIT P1, [UR43+0x48], R3 ;  /* 0x00004803ff0075a7 */ /* 0x000ea6000802112b */
[----:B--2---:R-:W-:Y:S05]  /*eb40*/  @P1 BRA `(.L_x_173) ;  /* 0x0000000000081947 */ /* 0x004fea0003800000 */
[----:B------:R-:W2:Y:S02]  /*eb50*/  SYNCS.PHASECHK.TRANS64.TRYWAIT P1, [UR43+0x48], R3 ;  /* 0x00004803ff0075a7 */ /* 0x000ea4000802112b */
[----:B--2---:R-:W-:Y:S05]  /*eb60*/  @!P1 BRA `(.L_x_174) ;  /* 0x0000004800e89947 */ /* 0x004fea0003800000 */
.L_x_173:
[----:B------:R-:W-:Y:S05]  /*eb70*/  BSYNC B0 ;  /* 0x0000000000007941 */ /* 0x000fea0003800000 */
.L_x_172:
[----:B------:R-:W-:Y:S05]  /*eb80*/  @P0 WARPSYNC.ALL ;  /* 0x0000000000000948 */ /* 0x000fea0003800000 */
[----:B------:R2:W2:Y:S01]  /*eb90*/  @P0 LDSM.16.MT88.4 R116, [R139+UR43+0xd000] ;  /* 0x00d0002b8b74083b */ /* 0x0004a20008004200 */
[----:B------:R-:W-:Y:S02]  /*eba0*/  CS2R R54, SRZ ;  /* 0x0000000000367805 */ /* 0x000fe4000001ff00 */
[----:B------:R-:W-:Y:S02]  /*ebb0*/  CS2R R52, SRZ ;  /* 0x0000000000347805 */ /* 0x000fe4000001ff00 */
[----:B------:R-:W-:Y:S01]  /*ebc0*/  CS2R R50, SRZ ;  /* 0x0000000000327805 */ /* 0x000fe2000001ff00 */
        /* <DEDUP_REMOVED lines=10> */
[----:B-1----:R-:W-:Y:S02]  /*ec70*/  CS2R R34, SRZ ;  /* 0x0000000000227805 */ /* 0x002fe4000001ff00 */
        /* <DEDUP_REMOVED lines=26> */
[----:B------:R-:W-:Y:S05]  /*ee20*/  VIADD R3, R95, 0xc0 ;  /* 0x000000c05f037836 */ /* 0x000fea0000000000 */
[----:B------:R-:W-:Y:S04]  /*ee30*/  SHF.R.U32.HI R3, RZ, 0x15, R3 ;  /* 0x00000015ff037819 */ /* 0x000fe80000011603 */
[----:B------:R-:W-:Y:S11]  /*ee40*/  LOP3.LUT P0, RZ, R3, 0x3, R128, 0x48, !PT ;  /* 0x0000000303ff7812 */ /* 0x000ff60007804880 */
[----:B------:R-:W-:Y:S02]  /*ee50*/  @!UPT UIADD3 URZ, UPT, UPT, URZ, URZ, URZ ;  /* 0x000000fffffff290 */ /* 0x000fe4000fffe0ff */
[----:B------:R-:W-:Y:S05]  /*ee60*/  @!P0 BRA `(.L_x_176) ;  /* 0x0000000000408947 */ /* 0x000fea0003800000 */
[----:B------:R-:W2:Y:S01]  /*ee70*/  LDCU.64 UR8, c[0x4][0x70] ;  /* 0x01000e00ff0877ac */ /* 0x000ea20008000a00 */
[----:B------:R-:W-:Y:S01]  /*ee80*/  MOV R3, 0x0 ;  /* 0x0000000000037802 */ /* 0x000fe20000000f00 */
[----:B------:R-:W-:Y:S02]  /*ee90*/  HFMA2 R12, -RZ, RZ, 0, 5.9604644775390625e-08 ;  /* 0x00000001ff0c7431 */ /* 0x000fe400000001ff */
[----:B------:R-:W-:Y:S02]  /*eea0*/  IMAD.MOV.U32 R8, RZ, RZ, 0x192 ;  /* 0x00000192ff087424 */ /* 0x000fe400078e00ff */
[----:B------:R-:W-:Y:S01]  /*eeb0*/  IMAD.MOV.U32 R13, RZ, RZ, RZ ;  /* 0x000000ffff0d7224 */ /* 0x000fe200078e00ff */
[----:B------:R-:W5:Y:S01]  /*eec0*/  LDCU.64 UR6, c[0x4][0x78] ;  /* 0x01000f00ff0677ac */ /* 0x000f620008000a00 */
[----:B------:R-:W1:Y:S01]  /*eed0*/  LDC.64 R2, c[0x4][R3] ;  /* 0x0100000003027b82 */ /* 0x000e620000000a00 */
[----:B------:R-:W3:Y:S01]  /*eee0*/  LDCU.64 UR4, c[0x4][0x10] ;  /* 0x01000200ff0477ac */ /* 0x000ee20008000a00 */
[----:B--2---:R-:W-:Y:S01]  /*eef0*/  MOV R5, UR9 ;  /* 0x0000000900057c02 */ /* 0x004fe20008000f00 */
[----:B------:R-:W-:Y:S01]  /*ef00*/  IMAD.U32 R4, RZ, RZ, UR8 ;  /* 0x00000008ff047e24 */ /* 0x000fe2000f8e00ff */
[----:B-----5:R-:W-:Y:S01]  /*ef10*/  MOV R7, UR7 ;  /* 0x0000000700077c02 */ /* 0x020fe20008000f00 */
[----:B------:R-:W-:Y:S01]  /*ef20*/  IMAD.U32 R6, RZ, RZ, UR6 ;  /* 0x00000006ff067e24 */ /* 0x000fe2000f8e00ff */
[----:B---3--:R-:W-:Y:S01]  /*ef30*/  MOV R11, UR5 ;  /* 0x00000005000b7c02 */ /* 0x008fe20008000f00 */
[----:B------:R-:W-:Y:S02]  /*ef40*/  IMAD.U32 R10, RZ, RZ, UR4 ;  /* 0x00000004ff0a7e24 */ /* 0x000fe4000f8e00ff */
[----:B------:R-:W-:Y:S07]  /*ef50*/  LEPC R20, `(.L_x_176) ;  /* 0x000000001014794e */ /* 0x000fee0000000000 */
[----:B-1--4-:R-:W-:Y:S05]  /*ef60*/  CALL.ABS.NOINC R2 ;  /* 0x0000000002007343 */ /* 0x012fea0003c00000 */
.L_x_176:
[----:B------:R-:W-:Y:S05]  /*ef70*/  WARPSYNC.ALL ;  /* 0x0000000000007948 */ /* 0x000fea0003800000 */
[C---:B------:R-:W-:Y:S01]  /*ef80*/  R2UR UR4, R95.reuse ;  /* 0x000000005f0472ca */ /* 0x040fe200000e0000 */
[----:B------:R-:W-:Y:S05]  /*ef90*/  VIADD R3, R95, 0x1000c0 ;  /* 0x001000c05f037836 */ /* 0x000fea0000000000 */
[----:B------:R-:W-:Y:S04]  /*efa0*/  SHF.R.U32.HI R3, RZ, 0x15, R3 ;  /* 0x00000015ff037819 */ /* 0x000fe80000011603 */
[----:B------:R-:W-:Y:S03]  /*efb0*/  LOP3.LUT P0, RZ, R3, 0x3, R128, 0x48, !PT ;  /* 0x0000000303ff7812 */ /* 0x000fe60007804880 */
[----:B------:R-:W2:Y:S10]  /*efc0*/  LDTM.16dp256bit.x8 R24, tmem[UR4+0xc0] ;  /* 0x0000c004001879ee */ /* 0x000eb400081a0000 */
[----:B--2---:R-:W-:Y:S05]  /*efd0*/  @!P0 BRA `(.L_x_177) ;  /* 0x0000000000408947 */ /* 0x004fea0003800000 */
        /* <DEDUP_REMOVED lines=16> */
.L_x_177:
[----:B------:R-:W-:Y:S05]  /*f0e0*/  WARPSYNC.ALL ;  /* 0x0000000000007948 */ /* 0x000fea0003800000 */
[----:B------:R-:W-:Y:S11]  /*f0f0*/  R2UR UR4, R95 ;  /* 0x000000005f0472ca */ /* 0x000ff600000e0000 */
[----:B------:R-:W-:Y:S02]  /*f100*/  @!UPT UIADD3 URZ, UPT, UPT, URZ, URZ, URZ ;  /* 0x000000fffffff290 */ /* 0x000fe4000fffe0ff */
[----:B------:R-:W2:Y:S02]  /*f110*/  LDTM.16dp256bit.x8 R56, tmem[UR4+0x1000c0] ;  /* 0x1000c004003879ee */ /* 0x000ea400081a0000 */
[----:B--2---:R-:W-:Y:S01]  /*f120*/  NOP ;  /* 0x0000000000007918 */ /* 0x004fe20000000000 */
.L_x_175:
[----:B------:R-:W-:Y:S01]  /*f130*/  HADD2.F32 R91, -RZ, R103.H1_H1 ;  /* 0x30000067ff5b7230 */ /* 0x000fe20000004100 */
[----:B------:R-:W-:Y:S01]  /*f140*/  ISETP.GE.AND P0, PT, R146, 0x1, PT ;  /* 0x000000019200780c */ /* 0x000fe20003f06270 */
[-C--:B------:R-:W-:Y:S01]  /*f150*/  FMUL R19, R42, R88.reuse ;  /* 0x000000582a137220 */ /* 0x080fe20000400000 */
[----:B------:R-:W2:Y:S01]  /*f160*/  S2R R146, SR_CgaCtaId ;  /* 0x0000000000927919 */ /* 0x000ea20000008800 */
[-C--:B------:R-:W-:Y:S01]  /*f170*/  FMUL R21, R44, R88.reuse ;  /* 0x000000582c157220 */ /* 0x080fe20000400000 */
[-C--:B------:R-:W-:Y:S01]  /*f180*/  FMUL R42, R65, R88.reuse ;  /* 0x00000058412a7220 */ /* 0x080fe20000400000 */
[--C-:B------:R-:W-:Y:S02]  /*f190*/  HADD2.F32 R65, -RZ, R116.reuse.H0_H0 ;  /* 0x20000074ff417230 */ /* 0x100fe40000004100 */
[-C--:B------:R-:W-:Y:S01]  /*f1a0*/  FMUL R20, R43, R88.reuse ;  /* 0x000000582b147220 */ /* 0x080fe20000400000 */
[-C--:B------:R-:W-:Y:S01]  /*f1b0*/  FMUL R44, R67, R88.reuse ;  /* 0x00000058432c7220 */ /* 0x080fe20000400000 */
[----:B------:R-:W-:Y:S02]  /*f1c0*/  HADD2.F32 R67, -RZ, R116.H1_H1 ;  /* 0x30000074ff437230 */ /* 0x000fe40000004100 */
[-C--:B------:R-:W-:Y:S01]  /*f1d0*/  FMUL R0, R24, R88.reuse ;  /* 0x0000005818007220 */ /* 0x080fe20000400000 */
[-C--:B------:R-:W-:Y:S01]  /*f1e0*/  FMUL R23, R46, R88.reuse ;  /* 0x000000582e177220 */ /* 0x080fe20000400000 */
[----:B------:R-:W-:Y:S02]  /*f1f0*/  HADD2.F32 R93, -RZ, R96.H1_H1 ;  /* 0x30000060ff5d7230 */ /* 0x000fe40000004100 */
[-C--:B------:R-:W-:Y:S01]  /*f200*/  FMUL R43, R66, R88.reuse ;  /* 0x00000058422b7220 */ /* 0x080fe20000400000 */
[----:B------:R-:W-:Y:S05]  /*f210*/  @P0 WARPSYNC.ALL ;  /* 0x0000000000000948 */ /* 0x000fea0003800000 */
[----:B------:R-:W-:Y:S01]  /*f220*/  @P0 NOP ;  /* 0x0000000000000918 */ /* 0x000fe20000000000 */
[----:B------:R-:W-:Y:S01]  /*f230*/  FFMA R0, R89, R65, R0 ;  /* 0x0000004159007223 */ /* 0x000fe20000000000 */
[----:B------:R-:W-:Y:S01]  /*f240*/  HADD2.F32 R66, -RZ, R117.H0_H0 ;  /* 0x20000075ff427230 */ /* 0x000fe20000004100 */
[----:B------:R-:W-:Y:S01]  /*f250*/  @P0 IADD3 R145, PT, PT, R145, 0x110, RZ ;  /* 0x0000011091910810 */ /* 0x000fe20007ffe0ff */
[-C--:B------:R-:W-:Y:S01]  /*f260*/  FMUL R2, R25, R88.reuse ;  /* 0x0000005819027220 */ /* 0x080fe20000400000 */
[-C--:B------:R-:W-:Y:S01]  /*f270*/  FMUL R22, R45, R88.reuse ;  /* 0x000000582d167220 */ /* 0x080fe20000400000 */
[----:B------:R-:W-:Y:S02]  /*f280*/  HADD2.F32 R90, -RZ, R97.H0_H0 ;  /* 0x20000061ff5a7230 */ /* 0x000fe40000004100 */
[-C--:B------:R-:W-:Y:S01]  /*f290*/  FMUL R46, R69, R88.reuse ;  /* 0x00000058452e7220 */ /* 0x080fe20000400000 */
[C---:B------:R-:W-:Y:S01]  /*f2a0*/  FFMA R2, R89.reuse, R67, R2 ;  /* 0x0000004359027223 */ /* 0x040fe20000000002 */
[----:B------:R-:W-:Y:S02]  /*f2b0*/  HADD2.F32 R69, -RZ, R117.H1_H1 ;  /* 0x30000075ff457230 */ /* 0x000fe40000004100 */
[-C--:B------:R-:W-:Y:S01]  /*f2c0*/  FMUL R3, R26, R88.reuse ;  /* 0x000000581a037220 */ /* 0x080fe20000400000 */
[----:B------:R-:W-:Y:S01]  /*f2d0*/  FMUL R25, R48, R88 ;  /* 0x0000005830197220 */ /* 0x000fe20000400000 */
[----:B------:R-:W-:Y:S01]  /*f2e0*/  HADD2.F32 R95, -RZ, R97.H1_H1 ;  /* 0x30000061ff5f7230 */ /* 0x000fe20000004100 */
[----:B------:R-:W-:Y:S01]  /*f2f0*/  F2FP.F16.F32.PACK_AB R152, R2, R0 ;  /* 0x000000000298723e */ /* 0x000fe200000000ff */
[----:B------:R-:W-:Y:S01]  /*f300*/  FFMA R3, R89, R66, R3 ;  /* 0x0000004259037223 */ /* 0x000fe20000000003 */
[-C--:B------:R-:W-:Y:S01]  /*f310*/  FMUL R45, R68, R88.reuse ;  /* 0x00000058442d7220 */ /* 0x080fe20000400000 */
[----:B------:R-:W-:Y:S01]  /*f320*/  HADD2.F32 R68, -RZ, R118.H0_H0 ;  /* 0x20000076ff447230 */ /* 0x000fe20000004100 */
[----:B--2---:R-:W-:Y:S01]  /*f330*/  @P0 PRMT R146, R146, 0x654, R145 ;  /* 0x0000065492920816 */ /* 0x004fe20000000091 */
[-C--:B------:R-:W-:Y:S01]  /*f340*/  FMUL R4, R27, R88.reuse ;  /* 0x000000581b047220 */ /* 0x080fe20000400000 */
[----:B------:R-:W-:Y:S01]  /*f350*/  FMUL R24, R47, R88 ;  /* 0x000000582f187220 */ /* 0x000fe20000400000 */
[----:B------:R-:W-:Y:S01]  /*f360*/  HADD2.F32 R92, -RZ, R98.H0_H0 ;  /* 0x20000062ff5c7230 */ /* 0x000fe20000004100 */
[----:B------:R2:W-:Y:S06]  /*f370*/  @P0 SYNCS.ARRIVE.TRANS64.RED.A1T0 RZ, [R146+URZ], RZ ;  /* 0x000000ff92ff09a7 */ /* 0x0005ec00081004ff */
[----:B------:R-:W-:Y:S05]  /*f380*/  WARPSYNC.ALL ;  /* 0x0000000000007948 */ /* 0x000fea0003800000 */
[----:B------:R-:W-:Y:S01]  /*f390*/  FFMA R4, R89, R69, R4 ;  /* 0x0000004559047223 */ /* 0x000fe20000000004 */
[-C--:B------:R-:W-:Y:S01]  /*f3a0*/  FMUL R48, R71, R88.reuse ;  /* 0x0000005847307220 */ /* 0x080fe20000400000 */
[----:B------:R-:W-:Y:S02]  /*f3b0*/  HADD2.F32 R71, -RZ, R118.H1_H1 ;  /* 0x30000076ff477230 */ /* 0x000fe40000004100 */
[-C--:B------:R-:W-:Y:S01]  /*f3c0*/  FMUL R5, R28, R88.reuse ;  /* 0x000000581c057220 */ /* 0x080fe20000400000 */
[----:B------:R-:W-:Y:S01]  /*f3d0*/  FMUL R27, R50, R88 ;  /* 0x00000058321b7220 */ /* 0x000fe20000400000 */
[----:B------:R-:W-:Y:S01]  /*f3e0*/  HADD2.F32 R97, -RZ, R98.H1_H1 ;  /* 0x30000062ff617230 */ /* 0x000fe20000004100 */
[----:B------:R-:W-:Y:S01]  /*f3f0*/  F2FP.F16.F32.PACK_AB R153, R4, R3 ;  /* 0x000000030499723e */ /* 0x000fe200000000ff */
[----:B------:R-:W-:Y:S01]  /*f400*/  FFMA R5, R89, R68, R5 ;  /* 0x0000004459057223 */ /* 0x000fe20000000005 */
[----:B------:R-:W-:Y:S01]  /*f410*/  FMUL R47, R70, R88 ;  /* 0x00000058462f7220 */ /* 0x000fe20000400000 */
[----:B------:R-:W-:-:S02]  /*f420*/  HADD2.F32 R70, -RZ, R119.H0_H0 ;  /* 0x20000077ff467230 */ /* 0x000fc40000004100 */
        /* <DEDUP_REMOVED lines=15> */
[----:B-1----:R-:W-:Y:S02]  /*f520*/  HADD2.F32 R98, -RZ, R105.H0_H0 ;  /* 0x20000069ff627230 */ /* 0x002fe40000004100 */
[-C--:B------:R-:W-:Y:S01]  /*f530*/  FMUL R52, R75, R88.reuse ;  /* 0x000000584b347220 */ /* 0x080fe20000400000 */
[C---:B------:R-:W-:Y:S01]  /*f540*/  FFMA R8, R89.reuse, R73, R8 ;  /* 0x0000004959087223 */ /* 0x040fe20000000008 */
[----:B------:R-:W-:Y:S02]  /*f550*/  HADD2.F32 R75, -RZ, R108.H1_H1 ;  /* 0x3000006cff4b7230 */ /* 0x000fe40000004100 */
[-C--:B------:R-:W-:Y:S01]  /*f560*/  FMUL R9, R32, R88.reuse ;  /* 0x0000005820097220 */ /* 0x080fe20000400000 */
[----:B------:R-:W-:Y:S01]  /*f570*/  FMUL R31, R54, R88 ;  /* 0x00000058361f7220 */ /* 0x000fe20000400000 */
[----:B------:R-:W-:Y:S01]  /*f580*/  HADD2.F32 R108, -RZ, R114.H0_H0 ;  /* 0x20000072ff6c7230 */ /* 0x000fe20000004100 */
[----:B------:R-:W-:Y:S01]  /*f590*/  F2FP.F16.F32.PACK_AB R155, R8, R7 ;  /* 0x00000007089b723e */ /* 0x000fe200000000ff */
[----:B------:R-:W-:Y:S01]  /*f5a0*/  FFMA R9, R89, R72, R9 ;  /* 0x0000004859097223 */ /* 0x000fe20000000009 */
[----:B------:R-:W-:Y:S01]  /*f5b0*/  FMUL R51, R74, R88 ;  /* 0x000000584a337220 */ /* 0x000fe20000400000 */
[----:B------:R-:W-:-:S02]  /*f5c0*/  HADD2.F32 R74, -RZ, R109.H0_H0 ;  /* 0x2000006dff4a7230 */ /* 0x000fc40000004100 */
[-C--:B------:R-:W-:Y:S01]  /*f5d0*/  FMUL R10, R33, R88.reuse ;  /* 0x00000058210a7220 */ /* 0x080fe20000400000 */
[----:B------:R-:W-:Y:S01]  /*f5e0*/  STSM.16.MT88.4 [R144+0xd000], R152 ;  /* 0x00d0009890007844 */ /* 0x000fe20000004200 */
[-C--:B------:R-:W-:Y:S01]  /*f5f0*/  FMUL R30, R53, R88.reuse ;  /* 0x00000058351e7220 */ /* 0x080fe20000400000 */
[----:B------:R-:W-:Y:S02]  /*f600*/  HADD2.F32 R117, -RZ, R120.H1_H1 ;  /* 0x30000078ff757230 */ /* 0x000fe40000004100 */
        /* <DEDUP_REMOVED lines=12> */
[----:B------:R-:W-:Y:S02]  /*f6d0*/  HADD2.F32 R119, -RZ, R121.H1_H1 ;  /* 0x30000079ff777230 */ /* 0x000fe40000004100 */
        /* <DEDUP_REMOVED lines=27> */
[----:B------:R-:W-:Y:S01]  /*f890*/  FFMA R16, R89, R81, R16 ;  /* 0x0000005159107223 */ /* 0x000fe20000000010 */
[----:B------:R-:W-:Y:S02]  /*f8a0*/  HADD2.F32 R83, -RZ, R100.H1_H1 ;  /* 0x30000064ff537230 */ /* 0x000fe40000004100 */
[-C--:B------:R-:W-:Y:S01]  /*f8b0*/  FMUL R17, R40, R88.reuse ;  /* 0x0000005828117220 */ /* 0x080fe20000400000 */
[----:B------:R-:W-:Y:S01]  /*f8c0*/  FMUL R39, R62, R88 ;  /* 0x000000583e277220 */ /* 0x000fe20000400000 */
[----:B------:R-:W-:Y:S01]  /*f8d0*/  ISETP.NE.AND P2, PT, R147, RZ, PT ;  /* 0x000000ff9300720c */ /* 0x000fe20003f45270 */
[----:B------:R-:W-:Y:S01]  /*f8e0*/  HADD2.F32 R100, -RZ, R106.H0_H0 ;  /* 0x2000006aff647230 */ /* 0x000fe20000004100 */
[----:B------:R-:W-:Y:S01]  /*f8f0*/  F2FP.F16.F32.PACK_AB R7, R16, R15 ;  /* 0x0000000f1007723e */ /* 0x000fe200000000ff */
[----:B------:R-:W-:Y:S01]  /*f900*/  FFMA R17, R89, R80, R17 ;  /* 0x0000005059117223 */ /* 0x000fe20000000011 */
[----:B------:R-:W-:Y:S01]  /*f910*/  FMUL R59, R82, R88 ;  /* 0x00000058523b7220 */ /* 0x000fe20000400000 */
[----:B------:R-:W-:-:S02]  /*f920*/  HADD2.F32 R82, -RZ, R101.H0_H0 ;  /* 0x20000065ff527230 */ /* 0x000fc40000004100 */
[-C--:B------:R-:W-:Y:S01]  /*f930*/  FMUL R18, R41, R88.reuse ;  /* 0x0000005829127220 */ /* 0x080fe20000400000 */
[----:B------:R1:W-:Y:S01]  /*f940*/  STSM.16.MT88.4 [R144+0xd800], R4 ;  /* 0x00d8000490007844 */ /* 0x0003e20000004200 */
[----:B------:R-:W-:Y:S01]  /*f950*/  FMUL R38, R61, R88 ;  /* 0x000000583d267220 */ /* 0x000fe20000400000 */
[----:B------:R-:W-:Y:S01]  /*f960*/  @P0 IADD3 R0, PT, PT, R137, 0x1, RZ ;  /* 0x0000000189000810 */ /* 0x000fe20007ffe0ff */
[--C-:B------:R-:W-:Y:S02]  /*f970*/  HADD2.F32 R118, -RZ, R123.reuse.H0_H0 ;  /* 0x2000007bff767230 */ /* 0x100fe40000004100 */
[C---:B------:R-:W-:Y:S01]  /*f980*/  FFMA R18, R89.reuse, R83, R18 ;  /* 0x0000005359127223 */ /* 0x040fe20000000012 */
[----:B------:R-:W-:Y:S01]  /*f990*/  FFMA R19, R89, R82, R19 ;  /* 0x0000005259137223 */ /* 0x000fe20000000013 */
[----:B------:R-:W-:Y:S01]  /*f9a0*/  @P0 ISETP.NE.AND P1, PT, R0, 0x2, PT ;  /* 0x000000020000080c */ /* 0x000fe20003f25270 */
[----:B------:R-:W-:Y:S02]  /*f9b0*/  HADD2.F32 R123, -RZ, R123.H1_H1 ;  /* 0x3000007bff7b7230 */ /* 0x000fe40000004100 */
[-C--:B------:R-:W-:Y:S01]  /*f9c0*/  FMUL R62, R85, R88.reuse ;  /* 0x00000058553e7220 */ /* 0x080fe20000400000 */
[----:B------:R-:W-:Y:S01]  /*f9d0*/  F2FP.F16.F32.PACK_AB R8, R18, R17 ;  /* 0x000000111208723e */ /* 0x000fe200000000ff */
[----:B------:R-:W-:Y:S01]  /*f9e0*/  FMUL R41, R64, R88 ;  /* 0x0000005840297220 */ /* 0x000fe20000400000 */
[----:B------:R-:W-:-:S02]  /*f9f0*/  HADD2.F32 R85, -RZ, R101.H1_H1 ;  /* 0x30000065ff557230 */ /* 0x000fc40000004100 */
[-C--:B------:R-:W-:Y:S01]  /*fa00*/  FMUL R61, R84, R88.reuse ;  /* 0x00000058543d7220 */ /* 0x080fe20000400000 */
[-C--:B------:R-:W-:Y:S01]  /*fa10*/  FMUL R40, R63, R88.reuse ;  /* 0x000000583f287220 */ /* 0x080fe20000400000 */
[----:B------:R-:W-:Y:S01]  /*fa20*/  @P0 SEL R2, RZ, 0x1, P1 ;  /* 0x00000001ff020807 */ /* 0x000fe20000800000 */
[--C-:B------:R-:W-:Y:S02]  /*fa30*/  HADD2.F32 R84, -RZ, R102.reuse.H0_H0 ;  /* 0x20000066ff547230 */ /* 0x100fe40000004100 */
[----:B------:R-:W-:Y:S01]  /*fa40*/  FFMA R20, R89, R85, R20 ;  /* 0x0000005559147223 */ /* 0x000fe20000000014 */
[-C--:B------:R-:W-:Y:S01]  /*fa50*/  FMUL R64, R87, R88.reuse ;  /* 0x0000005857407220 */ /* 0x080fe20000400000 */
[----:B------:R-:W-:Y:S01]  /*fa60*/  FMUL R63, R86, R88 ;  /* 0x00000058563f7220 */ /* 0x000fe20000400000 */
[----:B------:R-:W-:Y:S02]  /*fa70*/  HADD2.F32 R87, -RZ, R102.H1_H1 ;  /* 0x30000066ff577230 */ /* 0x000fe40000004100 */
[----:B------:R-:W-:Y:S01]  /*fa80*/  FFMA R21, R89, R84, R21 ;  /* 0x0000005459157223 */ /* 0x000fe20000000015 */
[----:B------:R-:W-:Y:S01]  /*fa90*/  F2FP.F16.F32.PACK_AB R9, R20, R19 ;  /* 0x000000131409723e */ /* 0x000fe200000000ff */
[----:B------:R-:W-:Y:S01]  /*faa0*/  HADD2.F32 R86, -RZ, R103.H0_H0 ;  /* 0x20000067ff567230 */ /* 0x000fe20000004100 */
[----:B------:R-:W-:Y:S01]  /*fab0*/  BSSY.RECONVERGENT B0, `(.L_x_178) ;  /* 0x000006e000007945 */ /* 0x000fe20003800200 */
[----:B------:R-:W-:-:S02]  /*fac0*/  HADD2.F32 R88, -RZ, R96.H0_H0 ;  /* 0x20000060ff587230 */ /* 0x000fc40000004100 */
[C---:B------:R-:W-:Y:S01]  /*fad0*/  FFMA R22, R89.reuse, R87, R22 ;  /* 0x0000005759167223 */ /* 0x040fe20000000016 */
[--C-:B------:R-:W-:Y:S02]  /*fae0*/  HADD2.F32 R96, -RZ, R104.reuse.H0_H0 ;  /* 0x20000068ff607230 */ /* 0x100fe40000004100 */
[C---:B------:R-:W-:Y:S01]  /*faf0*/  FFMA R23, R89.reuse, R86, R23 ;  /* 0x0000005659177223 */ /* 0x040fe20000000017 */
[C---:B------:R-:W-:Y:S01]  /*fb00*/  FFMA R24, R89.reuse, R91, R24 ;  /* 0x0000005b59187223 */ /* 0x040fe20000000018 */
[C---:B------:R-:W-:Y:S01]  /*fb10*/  FFMA R25, R89.reuse, R88, R25 ;  /* 0x0000005859197223 */ /* 0x040fe20000000019 */
[----:B------:R-:W-:Y:S01]  /*fb20*/  F2FP.F16.F32.PACK_AB R10, R22, R21 ;  /* 0x00000015160a723e */ /* 0x000fe200000000ff */
[C---:B------:R-:W-:Y:S01]  /*fb30*/  FFMA R26, R89.reuse, R93, R26 ;  /* 0x0000005d591a7223 */ /* 0x040fe2000000001a */
[C---:B------:R-:W-:Y:S01]  /*fb40*/  FFMA R27, R89.reuse, R90, R27 ;  /* 0x0000005a591b7223 */ /* 0x040fe2000000001b */
[----:B------:R-:W-:Y:S01]  /*fb50*/  F2FP.F16.F32.PACK_AB R11, R24, R23 ;  /* 0x00000017180b723e */ /* 0x000fe200000000ff */
[C---:B------:R-:W-:Y:S01]  /*fb60*/  FFMA R28, R89.reuse, R95, R28 ;  /* 0x0000005f591c7223 */ /* 0x040fe2000000001c */
[C---:B------:R-:W-:Y:S01]  /*fb70*/  FFMA R29, R89.reuse, R92, R29 ;  /* 0x0000005c591d7223 */ /* 0x040fe2000000001d */
[----:B------:R-:W-:Y:S01]  /*fb80*/  F2FP.F16.F32.PACK_AB R12, R26, R25 ;  /* 0x000000191a0c723e */ /* 0x000fe200000000ff */
[C---:B------:R-:W-:Y:S01]  /*fb90*/  FFMA R30, R89.reuse, R97, R30 ;  /* 0x00000061591e7223 */ /* 0x040fe2000000001e */
[----:B------:R-:W-:Y:S01]  /*fba0*/  FFMA R31, R89, R94, R31 ;  /* 0x0000005e591f7223 */ /* 0x000fe2000000001f */
[----:B------:R-:W-:Y:S01]  /*fbb0*/  F2FP.F16.F32.PACK_AB R13, R28, R27 ;  /* 0x0000001b1c0d723e */ /* 0x000fe200000000ff */
[----:B------:R-:W-:Y:S01]  /*fbc0*/  HADD2.F32 R101, -RZ, R104.H1_H1 ;  /* 0x30000068ff657230 */ /* 0x000fe20000004100 */
[----:B------:R5:W-:Y:S01]  /*fbd0*/  STSM.16.MT88.4 [R144+0xe000], R8 ;  /* 0x00e0000890007844 */ /* 0x000be20000004200 */
[----:B------:R-:W-:Y:S01]  /*fbe0*/  F2FP.F16.F32.PACK_AB R14, R30, R29 ;  /* 0x0000001d1e0e723e */ /* 0x000fe200000000ff */
[----:B------:R-:W-:-:S02]  /*fbf0*/  HADD2.F32 R103, -RZ, R105.H1_H1 ;  /* 0x30000069ff677230 */ /* 0x000fc40000004100 */
[C---:B------:R-:W-:Y:S01]  /*fc00*/  FFMA R32, R89.reuse, R99, R32 ;  /* 0x0000006359207223 */ /* 0x040fe20000000020 */
[C---:B------:R-:W-:Y:S01]  /*fc10*/  FFMA R33, R89.reuse, R96, R33 ;  /* 0x0000006059217223 */ /* 0x040fe20000000021 */
[C---:B------:R-:W-:Y:S01]  /*fc20*/  FFMA R34, R89.reuse, R101, R34 ;  /* 0x0000006559227223 */ /* 0x040fe20000000022 */
[C---:B------:R-:W-:Y:S01]  /*fc30*/  FFMA R35, R89.reuse, R98, R35 ;  /* 0x0000006259237223 */ /* 0x040fe20000000023 */
[C---:B------:R-:W-:Y:S01]  /*fc40*/  FFMA R36, R89.reuse, R103, R36 ;  /* 0x0000006759247223 */ /* 0x040fe20000000024 */
[----:B------:R-:W-:Y:S01]  /*fc50*/  F2FP.F16.F32.PACK_AB R15, R32, R31 ;  /* 0x0000001f200f723e */ /* 0x000fe200000000ff */
[----:B------:R-:W-:Y:S01]  /*fc60*/  HADD2.F32 R105, -RZ, R106.H1_H1 ;  /* 0x3000006aff697230 */ /* 0x000fe20000004100 */
[----:B-1----:R-:W-:Y:S01]  /*fc70*/  F2FP.F16.F32.PACK_AB R4, R34, R33 ;  /* 0x000000212204723e */ /* 0x002fe200000000ff */
[----:B------:R-:W-:Y:S01]  /*fc80*/  FFMA R37, R89, R100, R37 ;  /* 0x0000006459257223 */ /* 0x000fe20000000025 */
[----:B------:R-:W-:Y:S01]  /*fc90*/  F2FP.F16.F32.PACK_AB R5, R36, R35 ;  /* 0x000000232405723e */ /* 0x000fe200000000ff */
[----:B------:R1:W-:Y:S01]  /*fca0*/  STSM.16.MT88.4 [R144+0xe800], R12 ;  /* 0x00e8000c90007844 */ /* 0x0003e20000004200 */
[----:B------:R-:W-:-:S02]  /*fcb0*/  HADD2.F32 R102, -RZ, R107.H0_H0 ;  /* 0x2000006bff667230 */ /* 0x000fc40000004100 */
[C---:B------:R-:W-:Y:S01]  /*fcc0*/  FFMA R38, R89.reuse, R105, R38 ;  /* 0x0000006959267223 */ /* 0x040fe20000000026 */
[----:B------:R-:W-:Y:S02]  /*fcd0*/  HADD2.F32 R107, -RZ, R107.H1_H1 ;  /* 0x3000006bff6b7230 */ /* 0x000fe40000004100 */
[----:B------:R-:W-:Y:S02]  /*fce0*/  HADD2.F32 R104, -RZ, R112.H0_H0 ;  /* 0x20000070ff687230 */ /* 0x000fe40000004100 */
[C---:B------:R-:W-:Y:S01]  /*fcf0*/  FFMA R39, R89.reuse, R102, R39 ;  /* 0x0000006659277223 */ /* 0x040fe20000000027 */
[----:B------:R-:W-:Y:S02]  /*fd00*/  HADD2.F32 R106, -RZ, R113.H0_H0 ;  /* 0x20000071ff6a7230 */ /* 0x000fe40000004100 */
[C---:B------:R-:W-:Y:S01]  /*fd10*/  FFMA R40, R89.reuse, R107, R40 ;  /* 0x0000006b59287223 */ /* 0x040fe20000000028 */
[----:B------:R-:W-:Y:S02]  /*fd20*/  HADD2.F32 R113, -RZ, R114.H1_H1 ;  /* 0x30000072ff717230 */ /* 0x000fe40000004100 */
[C---:B------:R-:W-:Y:S01]  /*fd30*/  FFMA R41, R89.reuse, R104, R41 ;  /* 0x0000006859297223 */ /* 0x040fe20000000029 */
[C---:B------:R-:W-:Y:S01]  /*fd40*/  FFMA R42, R89.reuse, R109, R42 ;  /* 0x0000006d592a7223 */ /* 0x040fe2000000002a */
[C---:B------:R-:W-:Y:S01]  /*fd50*/  FFMA R43, R89.reuse, R106, R43 ;  /* 0x0000006a592b7223 */ /* 0x040fe2000000002b */
[----:B------:R-:W-:Y:S01]  /*fd60*/  FFMA R44, R89, R111, R44 ;  /* 0x0000006f592c7223 */ /* 0x000fe2000000002c */
[----:B------:R-:W-:-:S02]  /*fd70*/  HADD2.F32 R112, -RZ, R120.H0_H0 ;  /* 0x20000078ff707230 */ /* 0x000fc40000004100 */
[C---:B------:R-:W-:Y:S01]  /*fd80*/  FFMA R45, R89.reuse, R108, R45 ;  /* 0x0000006c592d7223 */ /* 0x040fe2000000002d */
[C---:B------:R-:W-:Y:S01]  /*fd90*/  FFMA R46, R89.reuse, R113, R46 ;  /* 0x00000071592e7223 */ /* 0x040fe2000000002e */
[----:B------:R-:W-:Y:S02]  /*fda0*/  HADD2.F32 R114, -RZ, R121.H0_H0 ;  /* 0x20000079ff727230 */ /* 0x000fe40000004100 */
[C---:B------:R-:W-:Y:S01]  /*fdb0*/  FFMA R47, R89.reuse, R110, R47 ;  /* 0x0000006e592f7223 */ /* 0x040fe2000000002f */
[C---:B------:R-:W-:Y:S01]  /*fdc0*/  FFMA R48, R89.reuse, R115, R48 ;  /* 0x0000007359307223 */ /* 0x040fe20000000030 */
[C---:B------:R-:W-:Y:S01]  /*fdd0*/  FFMA R49, R89.reuse, R112, R49 ;  /* 0x0000007059317223 */ /* 0x040fe20000000031 */
[----:B------:R-:W-:Y:S02]  /*fde0*/  HADD2.F32 R121, -RZ, R122.H1_H1 ;  /* 0x3000007aff797230 */ /* 0x000fe40000004100 */
[C---:B------:R-:W-:Y:S01]  /*fdf0*/  FFMA R50, R89.reuse, R117, R50 ;  /* 0x0000007559327223 */ /* 0x040fe20000000032 */
[C---:B------:R-:W-:Y:S01]  /*fe00*/  FFMA R51, R89.reuse, R114, R51 ;  /* 0x0000007259337223 */ /* 0x040fe20000000033 */
[----:B------:R-:W-:Y:S01]  /*fe10*/  FFMA R52, R89, R119, R52 ;  /* 0x0000007759347223 */ /* 0x000fe20000000034 */
[----:B------:R-:W-:-:S02]  /*fe20*/  HADD2.F32 R120, -RZ, R124.H0_H0 ;  /* 0x2000007cff787230 */ /* 0x000fc40000004100 */
[C---:B------:R-:W-:Y:S01]  /*fe30*/  FFMA R53, R89.reuse, R116, R53 ;  /* 0x0000007459357223 */ /* 0x040fe20000000035 */
[----:B------:R-:W-:Y:S02]  /*fe40*/  HADD2.F32 R65, -RZ, R124.H1_H1 ;  /* 0x3000007cff417230 */ /* 0x000fe40000004100 */
[C---:B------:R-:W-:Y:S01]  /*fe50*/  FFMA R54, R89.reuse, R121, R54 ;  /* 0x0000007959367223 */ /* 0x040fe20000000036 */
[--C-:B------:R-:W-:Y:S02]  /*fe60*/  HADD2.F32 R122, -RZ, R125.reuse.H0_H0 ;  /* 0x2000007dff7a7230 */ /* 0x100fe40000004100 */
[C---:B------:R-:W-:Y:S01]  /*fe70*/  FFMA R55, R89.reuse, R118, R55 ;  /* 0x0000007659377223 */ /* 0x040fe20000000037 */
[----:B------:R-:W-:Y:S02]  /*fe80*/  HADD2.F32 R67, -RZ, R125.H1_H1 ;  /* 0x3000007dff437230 */ /* 0x000fe40000004100 */
[C---:B------:R-:W-:Y:S01]  /*fe90*/  FFMA R56, R89.reuse, R123, R56 ;  /* 0x0000007b59387223 */ /* 0x040fe20000000038 */
[--C-:B------:R-:W-:Y:S01]  /*fea0*/  HADD2.F32 R124, -RZ, R126.reuse.H0_H0 ;  /* 0x2000007eff7c7230 */ /* 0x100fe20000004100 */
[----:B------:R-:W-:Y:S01]  /*feb0*/  F2FP.F16.F32.PACK_AB R6, R38, R37 ;  /* 0x000000252606723e */ /* 0x000fe200000000ff */
[----:B------:R-:W-:Y:S01]  /*fec0*/  FFMA R57, R89, R120, R57 ;  /* 0x0000007859397223 */ /* 0x000fe20000000039 */
[----:B------:R-:W-:Y:S01]  /*fed0*/  F2FP.F16.F32.PACK_AB R7, R40, R39 ;  /* 0x000000272807723e */ /* 0x000fe200000000ff */
[----:B------:R-:W-:-:S02]  /*fee0*/  HADD2.F32 R125, -RZ, R126.H1_H1 ;  /* 0x3000007eff7d7230 */ /* 0x000fc40000004100 */
[C---:B------:R-:W-:Y:S01]  /*fef0*/  FFMA R58, R89.reuse, R65, R58 ;  /* 0x00000041593a7223 */ /* 0x040fe2000000003a */
[--C-:B------:R-:W-:Y:S02]  /*ff00*/  HADD2.F32 R126, -RZ, R127.reuse.H0_H0 ;  /* 0x2000007fff7e7230 */ /* 0x100fe40000004100 */
[C---:B------:R-:W-:Y:S01]  /*ff10*/  FFMA R59, R89.reuse, R122, R59 ;  /* 0x0000007a593b7223 */ /* 0x040fe2000000003b */
[----:B------:R2:W-:Y:S01]  /*ff20*/  STSM.16.MT88.4 [R148+0xc000], R4 ;  /* 0x00c0000494007844 */ /* 0x0005e20000004200 */
[----:B------:R-:W-:Y:S02]  /*ff30*/  HADD2.F32 R127, -RZ, R127.H1_H1 ;  /* 0x3000007fff7f7230 */ /* 0x000fe40000004100 */
[C---:B------:R-:W-:Y:S01]  /*ff40*/  FFMA R60, R89.reuse, R67, R60 ;  /* 0x00000043593c7223 */ /* 0x040fe2000000003c */
[----:B-----5:R-:W-:Y:S01]  /*ff50*/  F2FP.F16.F32.PACK_AB R8, R42, R41 ;  /* 0x000000292a08723e */ /* 0x020fe200000000ff */
[C---:B------:R-:W-:Y:S01]  /*ff60*/  FFMA R61, R89.reuse, R124, R61 ;  /* 0x0000007c593d7223 */ /* 0x040fe2000000003d */
[----:B------:R-:W-:Y:S01]  /*ff70*/  F2FP.F16.F32.PACK_AB R9, R44, R43 ;  /* 0x0000002b2c09723e */ /* 0x000fe200000000ff */
[C---:B------:R-:W-:Y:S01]  /*ff80*/  FFMA R62, R89.reuse, R125, R62 ;  /* 0x0000007d593e7223 */ /* 0x040fe2000000003e */
[----:B------:R-:W-:Y:S01]  /*ff90*/  F2FP.F16.F32.PACK_AB R10, R46, R45 ;  /* 0x0000002d2e0a723e */ /* 0x000fe200000000ff */
[C---:B------:R-:W-:Y:S01]  /*ffa0*/  FFMA R63, R89.reuse, R126, R63 ;  /* 0x0000007e593f7223 */ /* 0x040fe2000000003f */
[----:B------:R-:W-:Y:S01]  /*ffb0*/  F2FP.F16.F32.PACK_AB R11, R48, R47 ;  /* 0x0000002f300b723e */ /* 0x000fe200000000ff */
[----:B------:R-:W-:Y:S01]  /*ffc0*/  FFMA R64, R89, R127, R64 ;  /* 0x0000007f59407223 */ /* 0x000fe20000000040 */
[----:B-1----:R-:W-:-:S02]  /*ffd0*/  F2FP.F16.F32.PACK_AB R12, R50, R49 ;  /* 0x00000031320c723e */ /* 0x002fc400000000ff */
[----:B------:R-:W-:Y:S01]  /*ffe0*/  F2FP.F16.F32.PACK_AB R13, R52, R51 ;  /* 0x00000033340d723e */ /* 0x000fe200000000ff */
[----:B------:R2:W-:Y:S01]  /*fff0*/  STSM.16.MT88.4 [R148+0xc800], R8 ;  /* 0x00c8000894007844 */ /* 0x0005e20000004200 */
[----:B------:R-:W-:Y:S02]  /*10000*/  F2FP.F16.F32.PACK_AB R14, R54, R53 ;  /* 0x00000035360e723e */ /* 0x000fe400000000ff */
[----:B------:R-:W-:Y:S02]  /*10010*/  F2FP.F16.F32.PACK_AB R15, R56, R55 ;  /* 0x00000037380f723e */ /* 0x000fe400000000ff */
[----:B------:R-:W-:Y:S02]  /*10020*/  F2FP.F16.F32.PACK_AB R16, R58, R57 ;  /* 0x000000393a10723e */ /* 0x000fe400000000ff */
[----:B------:R-:W-:Y:S01]  /*10030*/  F2FP.F16.F32.PACK_AB R17, R60, R59 ;  /* 0x0000003b3c11723e */ /* 0x000fe200000000ff */
[----:B------:R2:W-:Y:S01]  /*10040*/  STSM.16.MT88.4 [R148+0xd000], R12 ;  /* 0x00d0000c94007844 */ /* 0x0005e20000004200 */
[----:B------:R-:W-:-:S02]  /*10050*/  F2FP.F16.F32.PACK_AB R18, R62, R61 ;  /* 0x0000003d3e12723e */ /* 0x000fc400000000ff */
[----:B------:R-:W-:-:S05]  /*10060*/  F2FP.F16.F32.PACK_AB R19, R64, R63 ;  /* 0x0000003f4013723e */ /* 0x000fca00000000ff */
[----:B------:R2:W-:Y:S01]  /*10070*/  STSM.16.MT88.4 [R148+0xd800], R16 ;  /* 0x00d8001094007844 */ /* 0x0005e20000004200 */
[----:B------:R-:W-:Y:S01]  /*10080*/  @!PT LDS RZ, [RZ] ;  /* 0x00000000fffff984 */ /* 0x000fe20000000800 */
[----:B------:R-:W-:Y:S01]  /*10090*/  @!PT LDS RZ, [RZ] ;  /* 0x00000000fffff984 */ /* 0x000fe20000000800 */
[----:B------:R-:W-:Y:S01]  /*100a0*/  @!PT LDS RZ, [RZ] ;  /* 0x00000000fffff984 */ /* 0x000fe20000000800 */
[----:B------:R-:W-:Y:S01]  /*100b0*/  @!PT LDS RZ, [RZ] ;  /* 0x00000000fffff984 */ /* 0x000fe20000000800 */
[----:B------:R1:W-:Y:S06]  /*100c0*/  MEMBAR.ALL.CTA ;  /* 0x0000000000007992 */ /* 0x0003ec0000008000 */
        /* <DEDUP_REMOVED lines=10> */
[----:B------:R1:W-:Y:S02]  /*10170*/  UTMASTG.2D [UR4], [UR56] ;  /* 0x00000004380073b5 */ /* 0x0003e40008008000 */
[----:B-1----:R0:W-:Y:S02]  /*10180*/  UTMACMDFLUSH ;  /* 0x00000000000079b7 */ /* 0x0021e40000000000 */
.L_x_179:
[----:B------:R-:W-:Y:S05]  /*10190*/  BSYNC.RECONVERGENT B0 ;  /* 0x0000000000007941 */ /* 0x000fea0003800200 */
.L_x_178:
[----:B------:R-:W-:Y:S01]  /*101a0*/  @P0 SEL R137, R0, RZ, P1 ;  /* 0x000000ff00890207 */ /* 0x000fe20000800000 */
[----:B------:R-:W-:Y:S01]  /*101b0*/  BSSY.RECONVERGENT B0, `(.L_x_180) ;  /* 0x0000004000007945 */ /* 0x000fe20003800200 */
[----:B------:R-:W-:Y:S03]  /*101c0*/  @P0 LOP3.LUT R135, R135, R2, RZ, 0x3c, !PT ;  /* 0x0000000287870212 */ /* 0x000fe600078e3cff */
[----:B------:R-:W-:Y:S05]  /*101d0*/  @!P2 BRA `(.L_x_181) ;  /* 0x000000000004a947 */ /* 0x000fea0003800000 */
[----:B------:R-:W-:Y:S04]  /*101e0*/  DEPBAR.LE SB0, 0x1 ;  /* 0x000080400000791a */ /* 0x000fe80000000000 */
.L_x_181:
[----:B------:R-:W-:Y:S05]  /*101f0*/  BSYNC.RECONVERGENT B0 ;  /* 0x0000000000007941 */ /* 0x000fea0003800200 */
.L_x_180:
[----:B------:R-:W-:Y:S01]  /*10200*/  UISETP.NE.AND UP1, UPT, UR54, -0x4, UPT ;  /* 0xfffffffc3600788c */ /* 0x000fe2000bf25270 */
[----:B------:R-:W-:Y:S01]  /*10210*/  BAR.SYNC.DEFER_BLOCKING 0x1, 0x80 ;  /* 0x0042000000007b1d */ /* 0x000fe20000010000 */
[----:B------:R-:W-:Y:S01]  /*10220*/  UISETP.NE.AND UP0, UPT, UR55, 0x8, UPT ;  /* 0x000000083700788c */ /* 0x000fe2000bf05270 */
[----:B------:R-:W-:Y:S01]  /*10230*/  PLOP3.LUT P2, PT, PT, PT, PT, 0x8, 0x80 ;  /* 0x000000000080781c */ /* 0x000fe20003f4e170 */
[----:B------:R-:W-:Y:S01]  /*10240*/  UIADD3 UR54, UPT, UPT, UR54, 0x4, URZ ;  /* 0x0000000436367890 */ /* 0x000fe2000fffe0ff */
[----:B--2---:R-:W-:Y:S01]  /*10250*/  IMAD.MOV.U32 R14, RZ, RZ, R133 ;  /* 0x000000ffff0e7224 */ /* 0x004fe200078e0085 */
[----:B------:R-:W-:Y:S01]  /*10260*/  USEL UR6, URZ, 0x1, UP0 ;  /* 0x00000001ff067887 */ /* 0x000fe20008000000 */
[----:B------:R-:W-:Y:S01]  /*10270*/  PLOP3.LUT P0, PT, PT, PT, UP1, 0x80, 0x8 ;  /* 0x000000000008781c */ /* 0x000fe20003f0f018 */
[----:B------:R-:W-:Y:S01]  /*10280*/  USEL UR5, UR55, URZ, UP0 ;  /* 0x000000ff37057287 */ /* 0x000fe20008000000 */
[----:B------:R-:W-:Y:S02]  /*10290*/  IMAD.MOV.U32 R0, RZ, RZ, R132 ;  /* 0x000000ffff007224 */ /* 0x000fe400078e0084 */
[----:B------:R-:W-:Y:S01]  /*102a0*/  @UP1 ULEA UR4, UR53, UR43, 0x3 ;  /* 0x0000002b35041291 */ /* 0x000fe2000f8e18ff */
[----:B------:R-:W-:Y:S01]  /*102b0*/  LOP3.LUT R134, R134, UR6, RZ, 0x3c, !PT ;  /* 0x0000000686867c12 */ /* 0x000fe2000f8e3cff */
[----:B------:R-:W-:Y:S02]  /*102c0*/  IMAD.MOV.U32 R16, RZ, RZ, R131 ;  /* 0x000000ffff107224 */ /* 0x000fe400078e0083 */
[----:B------:R-:W-:Y:S04]  /*102d0*/  @UP1 UIADD3 UR4, UPT, UPT, UR4, 0x50, URZ ;  /* 0x0000005004041890 */ /* 0x000fe8000fffe0ff */
[----:B------:R-:W-:Y:S09]  /*102e0*/  @UP1 UPRMT UR4, UR52, 0x654, UR4 ;  /* 0x0000065434041896 */ /* 0x000ff20008000004 */
[----:B------:R-:W-:Y:S01]  /*102f0*/  @P0 SYNCS.ARRIVE.TRANS64.RED.A1T0 RZ, [UR4], RZ ;  /* 0x000000ffffff09a7 */ /* 0x000fe20008100404 */
[----:B------:R-:W-:Y:S01]  /*10300*/  @UP1 UIADD3 UR4, UPT, UPT, UR53, 0x1, URZ ;  /* 0x0000000135041890 */ /* 0x000fe2000fffe0ff */
[----:B------:R-:W-:Y:S03]  /*10310*/  ISETP.NE.AND P0, PT, R130, RZ, PT ;  /* 0x000000ff8200720c */ /* 0x000fe60003f05270 */
[----:B------:R-:W-:Y:S04]  /*10320*/  @UP1 UISETP.NE.AND UP0, UPT, UR4, 0x4, UPT ;  /* 0x000000040400188c */ /* 0x000fe8000bf05270 */
[----:B------:R-:W-:Y:S06]  /*10330*/  @UP1 USEL UR53, UR4, URZ, UP0 ;  /* 0x000000ff04351287 */ /* 0x000fec0008000000 */
[----:B------:R-:W-:Y:S06]  /*10340*/  @P0 BRA `(.L_x_182) ;  /* 0xffffff9400480947 */ /* 0x000fec000383ffff */
[----:B------:R-:W-:Y:S01]  /*10350*/  ULEA UR4, UR53, UR43, 0x3 ;  /* 0x0000002b35047291 */ /* 0x000fe2000f8e18ff */
[----:B------:R-:W-:-:S04]  /*10360*/  DEPBAR.LE SB0, 0x0 ;  /* 0x000080000000791a */ /* 0x000fc80000000000 */
[----:B------:R-:W-:-:S04]  /*10370*/  UIADD3 UR4, UPT, UPT, UR4, 0x50, URZ ;  /* 0x0000005004047890 */ /* 0x000fc8000fffe0ff */
[----:B------:R-:W-:-:S09]  /*10380*/  UPRMT UR4, UR52, 0x654, UR4 ;  /* 0x0000065434047896 */ /* 0x000fd20008000004 */
[----:B------:R-:W-:Y:S01]  /*10390*/  SYNCS.ARRIVE.TRANS64.RED.A1T0 RZ, [UR4], RZ ;  /* 0x000000ffffff79a7 */ /* 0x000fe20008100404 */
[----:B------:R-:W-:Y:S05]  /*103a0*/  EXIT ;  /* 0x000000000000794d */ /* 0x000fea0003800000 */
.L_x_126:
[----:B------:R-:W-:-:S08]  /*103b0*/  NOP ;  /* 0x0000000000007918 */ /* 0x000fd00000000000 */
[----:B-----5:R-:W-:-:S00]  /*103c0*/  USETMAXREG.DEALLOC.CTAPOOL 0x88 ;  /* 0x00000088000079c8 */ /* 0x020fc000080e0500 */
[----:B------:R-:W-:Y:S05]  /*103d0*/  EXIT ;  /* 0x000000000000794d */ /* 0x000fea0003800000 */
.L_x_276:
[----:B------:R-:W-:-:S08]  /*103e0*/  NOP ;  /* 0x0000000000007918 */ /* 0x000fd00000000000 */
[----:B-----5:R-:W1:-:S00]  /*103f0*/  USETMAXREG.DEALLOC.CTAPOOL 0x88 ;  /* 0x00000088000079c8 */ /* 0x020e4000080e0500 */
[----:B-1----:R-:W1:Y:S01]  /*10400*/  SHFL.IDX PT, R128, R128, RZ, 0x1f ;  /* 0x00001fff80807589 */ /* 0x002e6200000e0000 */
[----:B------:R-:W2:Y:S05]  /*10410*/  LDCU UR18, c[0x0][0xc1c] ;  /* 0x00018380ff1277ac */ /* 0x000eaa0008000800 */
[----:B------:R-:W3:Y:S01]  /*10420*/  LDC.64 R8, c[0x0][0x900] ;  /* 0x00024000ff087b82 */ /* 0x000ee20000000a00 */
[----:B------:R-:W-:Y:S01]  /*10430*/  BSSY.RECONVERGENT B0, `(.L_x_183) ;  /* 0x000003f000007945 */ /* 0x000fe20003800200 */
[----:B------:R-:W-:Y:S01]  /*10440*/  ELECT P0, URZ, PT ;  /* 0x0000000000ff782f */ /* 0x000fe20003800000 */
[----:B------:R-:W-:Y:S02]  /*10450*/  UMOV UR4, 0x400 ;  /* 0x0000040000047882 */ /* 0x000fe40000000000 */
[----:B------:R-:W-:-:S03]  /*10460*/  ULEA UR4, UR5, UR4, 0x18 ;  /* 0x0000000405047291 */ /* 0x000fc6000f8ec0ff */
[----:B------:R-:W4:Y:S08]  /*10470*/  LDC.64 R10, c[0x0][0x908] ;  /* 0x00024200ff0a7b82 */ /* 0x000f300000000a00 */
[----:B------:R-:W3:Y:S01]  /*10480*/  LDC.64 R4, c[0x0][0x910] ;  /* 0x00024400ff047b82 */ /* 0x000ee20000000a00 */
[----:B--2---:R-:W-:Y:S01]  /*10490*/  UIADD3 UR18, UPT, UPT, UR26, UR18, URZ ;  /* 0x000000121a127290 */ /* 0x004fe2000fffe0ff */
[----:B-1----:R-:W-:-:S06]  /*104a0*/  R2UR UR7, R128 ;  /* 0x00000000800772ca */ /* 0x002fcc00000e0000 */
[----:B------:R-:W1:Y:S08]  /*104b0*/  LDC.64 R6, c[0x0][0x918] ;  /* 0x00024600ff067b82 */ /* 0x000e700000000a00 */
[----:B------:R-:W2:Y:S01]  /*104c0*/  LDC.64 R64, c[0x0][0x920] ;  /* 0x00024800ff407b82 */ /* 0x000ea20000000a00 */
[----:B------:R-:W-:Y:S02]  /*104d0*/  USHF.R.U32.HI UR6, URZ, 0x3, UR7 ;  /* 0x00000003ff067899 */ /* 0x000fe40008011607 */
[----:B------:R-:W-:-:S02]  /*104e0*/  ULEA UR20, UR7, UR4, 0x9 ;  /* 0x0000000407147291 */ /* 0x000fc4000f8e48ff */
[----:B------:R-:W-:-:S06]  /*104f0*/  ULOP3.LUT UR6, UR6, 0x1, URZ, 0xc0, !UPT ;  /* 0x0000000106067892 */ /* 0x000fcc000f8ec0ff */
[----:B------:R-:W-:Y:S01]  /*10500*/  IMAD.U32 R0, RZ, RZ, UR6 ;  /* 0x00000006ff007e24 */ /* 0x000fe2000f8e00ff */
[----:B------:R-:W-:Y:S06]  /*10510*/  @!P0 BRA `(.L_x_184) ;  /* 0x0000000000c08947 */ /* 0x000fec0003800000 */
[----:B------:R-:W5:Y:S08]  /*10520*/  LDC.64 R20, c[0x0][0x400] ;  /* 0x00010000ff147b82 */ /* 0x000f700000000a00 */
[----:B------:R-:W5:Y:S08]  /*10530*/  LDC.64 R22, c[0x0][0x408] ;  /* 0x00010200ff167b82 */ /* 0x000f700000000a00 */
[----:B------:R-:W4:Y:S08]  /*10540*/  LDC.64 R16, c[0x0][0x410] ;  /* 0x00010400ff107b82 */ /* 0x000f300000000a00 */
[----:B------:R-:W4:Y:S08]  /*10550*/  LDC.64 R18, c[0x0][0x418] ;  /* 0x00010600ff127b82 */ /* 0x000f300000000a00 */
[----:B------:R-:W3:Y:S01]  /*10560*/  LDC.64 R12, c[0x0][0x420] ;  /* 0x00010800ff0c7b82 */ /* 0x000ee20000000a00 */
[----:B-----5:R5:W-:Y:S07]  /*10570*/  STS.128 [UR20+-0x980], R20 ;  /* 0xfff68014ff007988 */ /* 0x020bee0008000c14 */
[----:B------:R-:W3:Y:S01]  /*10580*/  LDC.64 R14, c[0x0][0x428] ;  /* 0x00010a00ff0e7b82 */ /* 0x000ee20000000a00 */
[----:B----4-:R4:W-:Y:S07]  /*10590*/  STS.128 [UR20+-0x970], R16 ;  /* 0xfff69010ff007988 */ /* 0x0109ee0008000c14 */
[----:B------:R-:W1:Y:S08]  /*105a0*/  LDC.64 R60, c[0x0][0x430] ;  /* 0x00010c00ff3c7b82 */ /* 0x000e700000000a00 */
[----:B------:R-:W1:Y:S01]  /*105b0*/  LDC.64 R62, c[0x0][0x438] ;  /* 0x00010e00ff3e7b82 */ /* 0x000e620000000a00 */
[----:B---3--:R3:W-:Y:S07]  /*105c0*/  STS.128 [UR20+-0x960], R12 ;  /* 0xfff6a00cff007988 */ /* 0x0087ee0008000c14 */
[----:B------:R-:W2:Y:S08]  /*105d0*/  LDC.64 R56, c[0x0][0x440] ;  /* 0x00011000ff387b82 */ /* 0x000eb00000000a00 */
[----:B------:R-:W2:Y:S08]  /*105e0*/  LDC.64 R58, c[0x0][0x448] ;  /* 0x00011200ff3a7b82 */ /* 0x000eb00000000a00 */
[----:B------:R-:W5:Y:S01]  /*105f0*/  LDC.64 R52, c[0x0][0x450] ;  /* 0x00011400ff347b82 */ /* 0x000f620000000a00 */
[----:B-1----:R1:W-:Y:S07]  /*10600*/  STS.128 [UR20+-0x950], R60 ;  /* 0xfff6b03cff007988 */ /* 0x0023ee0008000c14 */
[----:B------:R-:W5:Y:S08]  /*10610*/  LDC.64 R54, c[0x0][0x458] ;  /* 0x00011600ff367b82 */ /* 0x000f700000000a00 */
[----:B------:R-:W4:Y:S01]  /*10620*/  LDC.64 R48, c[0x0][0x460] ;  /* 0x00011800ff307b82 */ /* 0x000f220000000a00 */
[----:B--2---:R1:W-:Y:S07]  /*10630*/  STS.128 [UR20+-0x940], R56 ;  /* 0xfff6c038ff007988 */ /* 0x0043ee0008000c14 */
[----:B------:R-:W4:Y:S08]  /*10640*/  LDC.64 R50, c[0x0][0x468] ;  /* 0x00011a00ff327b82 */ /* 0x000f300000000a00 */
[----:B------:R-:W2:Y:S01]  /*10650*/  LDC.64 R44, c[0x0][0x470] ;  /* 0x00011c00ff2c7b82 */ /* 0x000ea20000000a00 */
[----:B-----5:R1:W-:Y:S07]  /*10660*/  STS.128 [UR20+-0x930], R52 ;  /* 0xfff6d034ff007988 */ /* 0x0203ee0008000c14 */
[----:B------:R-:W2:Y:S08]  /*10670*/  LDC.64 R46, c[0x0][0x478] ;  /* 0x00011e00ff2e7b82 */ /* 0x000eb00000000a00 */
[----:B------:R-:W5:Y:S01]  /*10680*/  LDC.64 R40, c[0x0][0x500] ;  /* 0x00014000ff287b82 */ /* 0x000f620000000a00 */
[----:B----4-:R1:W-:Y:S07]  /*10690*/  STS.128 [UR20+-0x920], R48 ;  /* 0xfff6e030ff007988 */ /* 0x0103ee0008000c14 */
        /* <DEDUP_REMOVED lines=19> */
[----:B---3--:R-:W3:Y:S01]  /*107d0*/  LDC.64 R12, c[0x0][0x570] ;  /* 0x00015c00ff0c7b82 */ /* 0x008ee20000000a00 */
[----:B--2---:R1:W-:Y:S07]  /*107e0*/  STS.128 [UR20+-0x8b0], R20 ;  /* 0xfff75014ff007988 */ /* 0x0043ee0008000c14 */
[----:B------:R-:W3:Y:S01]  /*107f0*/  LDC.64 R14, c[0x0][0x578] ;  /* 0x00015e00ff0e7b82 */ /* 0x000ee20000000a00 */
[----:B-----5:R1:W-:Y:S04]  /*10800*/  STS.128 [UR20+-0x8a0], R16 ;  /* 0xfff76010ff007988 */ /* 0x0203e80008000c14 */
[----:B---3--:R1:W-:Y:S02]  /*10810*/  STS.128 [UR20+-0x890], R12 ;  /* 0xfff7700cff007988 */ /* 0x0083e40008000c14 */
.L_x_184:
[----:B------:R-:W-:Y:S05]  /*10820*/  BSYNC.RECONVERGENT B0 ;  /* 0x0000000000007941 */ /* 0x000fea0003800200 */
.L_x_183:
[----:B-1----:R-:W1:Y:S01]  /*10830*/  LDC.64 R16, c[0x0][0x960] ;  /* 0x00025800ff107b82 */ /* 0x002e620000000a00 */
[----:B------:R-:W-:Y:S01]  /*10840*/  ELECT P1, URZ, PT ;  /* 0x0000000000ff782f */ /* 0x000fe20003820000 */
[----:B------:R-:W-:-:S06]  /*10850*/  NOP ;  /* 0x0000000000007918 */ /* 0x000fcc0000000000 */
[----:B------:R-:W1:Y:S01]  /*10860*/  LDC.64 R18, c[0x0][0x968] ;  /* 0x00025a00ff127b82 */ /* 0x000e620000000a00 */
[----:B------:R-:W-:Y:S01]  /*10870*/  ELECT P0, URZ, PT ;  /* 0x0000000000ff782f */ /* 0x000fe20003800000 */
[----:B------:R-:W-:Y:S02]  /*10880*/  ULOP3.LUT UR7, UR7, 0x7, URZ, 0xc0, !UPT ;  /* 0x0000000707077892 */ /* 0x000fe4000f8ec0ff */
[----:B------:R-:W-:Y:S02]  /*10890*/  UIMAD UR9, UR26, 0xe, URZ ;  /* 0x0000000e1a0978a4 */ /* 0x000fe4000f8e02ff */
[----:B---34-:R-:W-:Y:S01]  /*108a0*/  @P1 STS.128 [UR20+-0xa80], R8 ;  /* 0xfff58008ff001988 */ /* 0x018fe20008000c14 */
[----:B------:R-:W-:Y:S01]  /*108b0*/  UIMAD UR19, UR18, 0xe, URZ ;  /* 0x0000000e121378a4 */ /* 0x000fe2000f8e02ff */
[----:B------:R-:W3:Y:S01]  /*108c0*/  LDC.64 R12, c[0x0][0x970] ;  /* 0x00025c00ff0c7b82 */ /* 0x000ee20000000a00 */
[----:B------:R-:W-:Y:S01]  /*108d0*/  UIADD3 UR23, UPT, UPT, UR20, -0x980, URZ ;  /* 0xfffff68014177890 */ /* 0x000fe2000fffe0ff */
[----:B------:R-:W-:Y:S01]  /*108e0*/  @P1 STS.128 [UR20+-0xa70], R4 ;  /* 0xfff59004ff001988 */ /* 0x000fe20008000c14 */
[----:B------:R-:W-:-:S02]  /*108f0*/  UIADD3 UR22, UPT, UPT, UR20, -0x900, URZ ;  /* 0xfffff70014167890 */ /* 0x000fc4000fffe0ff */
[----:B------:R-:W-:Y:S02]  /*10900*/  UIADD3 UR21, UPT, UPT, UR20, -0xa80, URZ ;  /* 0xfffff58014157890 */ /* 0x000fe4000fffe0ff */
[----:B------:R-:W-:Y:S01]  /*10910*/  UIMAD UR26, UR26, 0xd, URZ ;  /* 0x0000000d1a1a78a4 */ /* 0x000fe2000f8e02ff */
[----:B------:R-:W3:Y:S01]  /*10920*/  LDC.64 R14, c[0x0][0x978] ;  /* 0x00025e00ff0e7b82 */ /* 0x000ee20000000a00 */
[----:B------:R-:W4:Y:S01]  /*10930*/  LDCU.64 UR10, c[0x0][0xb18] ;  /* 0x00016300ff0a77ac */ /* 0x000f220008000a00 */
[----:B------:R-:W1:Y:S06]  /*10940*/  LDCU.64 UR12, c[0x0][0xb20] ;  /* 0x00016400ff0c77ac */ /* 0x000e6c0008000a00 */
[----:B------:R-:W2:Y:S01]  /*10950*/  LDC.64 R66, c[0x0][0x928] ;  /* 0x00024a00ff427b82 */ /* 0x000ea20000000a00 */
[----:B-1----:R1:W-:Y:S01]  /*10960*/  @P1 STS.128 [UR20+-0xa20], R16 ;  /* 0xfff5e010ff001988 */ /* 0x0023e20008000c14 */
[----:B------:R-:W1:Y:S01]  /*10970*/  LDCU.64 UR16, c[0x0][0x820] ;  /* 0x00010400ff1077ac */ /* 0x000e620008000a00 */
[----:B------:R-:W1:Y:S05]  /*10980*/  LDCU.64 UR14, c[0x0][0xb00] ;  /* 0x00016000ff0e77ac */ /* 0x000e6a0008000a00 */
[----:B------:R-:W5:Y:S01]  /*10990*/  LDC.64 R28, c[0x0][0x930] ;  /* 0x00024c00ff1c7b82 */ /* 0x000f620000000a00 */
[----:B------:R-:W-:Y:S01]  /*109a0*/  UIMAD UR18, UR18, 0xd, URZ ;  /* 0x0000000d121278a4 */ /* 0x000fe2000f8e02ff */
[----:B------:R-:W-:-:S06]  /*109b0*/  UMOV UR8, UR7 ;  /* 0x0000000700087c82 */ /* 0x000fcc0008000000 */
[----:B------:R-:W5:Y:S01]  /*109c0*/  LDC.64 R30, c[0x0][0x938] ;  /* 0x00024e00ff1e7b82 */ /* 0x000f620000000a00 */
[----:B---3--:R3:W-:Y:S07]  /*109d0*/  @P1 STS.128 [UR20+-0xa10], R12 ;  /* 0xfff5f00cff001988 */ /* 0x0087ee0008000c14 */
[----:B------:R-:W4:Y:S01]  /*109e0*/  LDC.64 R24, c[0x0][0x940] ;  /* 0x00025000ff187b82 */ /* 0x000f220000000a00 */
[----:B--2---:R2:W-:Y:S01]  /*109f0*/  @P1 STS.128 [UR20+-0xa60], R64 ;  /* 0xfff5a040ff001988 */ /* 0x0045e20008000c14 */
[----:B-1----:R-:W-:-:S06]  /*10a00*/  LOP3.LUT R17, R0, 0x1, RZ, 0x3c, !PT ;  /* 0x0000000100117812 */ /* 0x002fcc00078e3cff */
[----:B------:R-:W4:Y:S08]  /*10a10*/  LDC.64 R26, c[0x0][0x948] ;  /* 0x00025200ff1a7b82 */ /* 0x000f300000000a00 */
[----:B------:R-:W1:Y:S01]  /*10a20*/  LDC.64 R20, c[0x0][0x950] ;  /* 0x00025400ff147b82 */ /* 0x000e620000000a00 */
[----:B-----5:R2:W-:Y:S07]  /*10a30*/  @P1 STS.128 [UR20+-0xa50], R28 ;  /* 0xfff5b01cff001988 */ /* 0x0205ee0008000c14 */
[----:B------:R-:W1:Y:S08]  /*10a40*/  LDC.64 R22, c[0x0][0x958] ;  /* 0x00025600ff167b82 */ /* 0x000e700000000a00 */
[----:B------:R-:W5:Y:S01]  /*10a50*/  LDC.64 R52, c[0x0][0xa00] ;  /* 0x00028000ff347b82 */ /* 0x000f620000000a00 */
[----:B----4-:R2:W-:Y:S07]  /*10a60*/  @P1 STS.128 [UR20+-0xa40], R24 ;  /* 0xfff5c018ff001988 */ /* 0x0105ee0008000c14 */
[----:B------:R-:W5:Y:S08]  /*10a70*/  LDC.64 R54, c[0x0][0xa08] ;  /* 0x00028200ff367b82 */ /* 0x000f700000000a00 */
[----:B------:R-:W4:Y:S01]  /*10a80*/  LDC.64 R48, c[0x0][0xa10] ;  /* 0x00028400ff307b82 */ /* 0x000f220000000a00 */
[----:B-1----:R2:W-:Y:S01]  /*10a90*/  @P1 STS.128 [UR20+-0xa30], R20 ;  /* 0xfff5d014ff001988 */ /* 0x0025e20008000c14 */
[----:B------:R-:W-:-:S06]  /*10aa0*/  NOP ;  /* 0x0000000000007918 */ /* 0x000fcc0000000000 */
        /* <DEDUP_REMOVED lines=8> */
[----:B-1----:R2:W-:Y:S07]  /*10b30*/  @P0 STS.128 [UR20+-0x9e0], R44 ;  /* 0xfff6202cff000988 */ /* 0x0025ee0008000c14 */
        /* <DEDUP_REMOVED lines=12> */
[----:B---3--:R-:W3:Y:S08]  /*10c00*/  LDC.64 R12, c[0x0][0xb08] ;  /* 0x0002c200ff0c7b82 */ /* 0x008ef00000000a00 */
[----:B------:R-:W1:Y:S01]  /*10c10*/  LDC.64 R2, c[0x0][0xb10] ;  /* 0x0002c400ff027b82 */ /* 0x000e620000000a00 */
[----:B----4-:R2:W-:Y:S01]  /*10c20*/  @P0 STS.128 [UR20+-0x990], R4 ;  /* 0xfff67004ff000988 */ /* 0x0105e20008000c14 */
[----:B------:R-:W-:Y:S01]  /*10c30*/  UIADD3 UR20, UPT, UPT, UR20, -0xa00, URZ ;  /* 0xfffff60014147890 */ /* 0x000fe2000fffe0ff */
[----:B------:R-:W-:-:S06]  /*10c40*/  NOP ;  /* 0x0000000000007918 */ /* 0x000fcc0000000000 */
.L_x_198:
[----:B------:R-:W-:Y:S09]  /*10c50*/  UISETP.NE.AND UP0, UPT, UR37, 0x1, UPT ;  /* 0x000000012500788c */ /* 0x000ff2000bf05270 */
[----:B----4-:R-:W-:Y:S05]  /*10c60*/  BRA.U UP0, `(.L_x_185) ;  /* 0x0000000100047547 */ /* 0x010fea000b800000 */
[----:B------:R-:W-:Y:S05]  /*10c70*/  BPT.TRAP 0x1 ;  /* 0x000000040000795c */ /* 0x000fea0000300000 */
.L_x_185:
[----:B------:R-:W-:Y:S01]  /*10c80*/  ULEA UR24, UR7, UR4, 0x3 ;  /* 0x0000000407187291 */ /* 0x000fe2000f8e18ff */
[----:B--2---:R-:W-:Y:S08]  /*10c90*/  SHF.L.U32 R5, R17, 0x1f, RZ ;  /* 0x0000001f11057819 */ /* 0x004ff000000006ff */
[----:B------:R-:W2:Y:S02]  /*10ca0*/  SYNCS.PHASECHK.TRANS64.TRYWAIT P0, [UR24+0x80], R5 ;  /* 0x00008005ff0075a7 */ /* 0x000ea40008001118 */
[----:B--2---:R-:W-:Y:S05]  /*10cb0*/  @!P0 BRA `(.L_x_186) ;  /* 0x0000002800ac8947 */ /* 0x004fea0003800000 */
.L_x_254:
[----:B------:R-:W-:Y:S09]  /*10cc0*/  UIMAD UR6, UR7, 0x14, UR36 ;  /* 0x00000014070678a4 */ /* 0x000ff2000f8e0224 */
[----:B------:R-:W4:Y:S04]  /*10cd0*/  LDS R10, [UR6+0x10] ;  /* 0x00001006ff0a7984 */ /* 0x000f280008000800 */
        /* <DEDUP_REMOVED lines=10> */
[----:B----4-:R-:W-:Y:S01]  /*10d80*/  PRMT R21, R10, 0x7632, R21 ;  /* 0x000076320a157816 */ /* 0x010fe20000000015 */
[----:B------:R-:W-:Y:S06]  /*10d90*/  BRA.U UP0, `(.L_x_187) ;  /* 0x0000000100047547 */ /* 0x000fec000b800000 */
[----:B------:R-:W-:Y:S05]  /*10da0*/  BPT.TRAP 0x1 ;  /* 0x000000040000795c */ /* 0x000fea0000300000 */
.L_x_187:
[----:B------:R-:W-:Y:S02]  /*10db0*/  UIADD3 UR6, UPT, UPT, UR24, 0xc0, URZ ;  /* 0x000000c018067890 */ /* 0x000fe4000fffe0ff */
[----:B------:R-:W-:Y:S02]  /*10dc0*/  UISETP.NE.AND UP0, UPT, UR37, 0x8, UPT ;  /* 0x000000082500788c */ /* 0x000fe4000bf05270 */
[----:B------:R-:W-:Y:S09]  /*10dd0*/  UPRMT UR6, UR5, 0x654, UR6 ;  /* 0x0000065405067896 */ /* 0x000ff20008000006 */
[----:B-1----:R-:W-:Y:S01]  /*10de0*/  SYNCS.ARRIVE.TRANS64.RED.A1T0 RZ, [UR6], RZ ;  /* 0x000000ffffff79a7 */ /* 0x002fe20008100406 */
[----:B------:R-:W-:Y:S05]  /*10df0*/  BRA.U !UP0, `(.L_x_188) ;  /* 0x0000000108047547 */ /* 0x000fea000b800000 */
[----:B------:R-:W-:Y:S05]  /*10e00*/  BPT.TRAP 0x1 ;  /* 0x000000040000795c */ /* 0x000fea0000300000 */
.L_x_188:
[----:B------:R-:W-:Y:S01]  /*10e10*/  ULEA UR24, UR8, UR4, 0x3 ;  /* 0x0000000408187291 */ /* 0x000fe2000f8e18ff */
[----:B--2---:R-:W-:Y:S02]  /*10e20*/  SHF.L.U32 R5, R0, 0x1f, RZ ;  /* 0x0000001f00057819 */ /* 0x004fe400000006ff */
[----:B------:R-:W-:Y:S04]  /*10e30*/  PRMT R4, R10, 0x9910, RZ ;  /* 0x000099100a047816 */ /* 0x000fe800000000ff */
[----:B------:R-:W-:Y:S02]  /*10e40*/  ISETP.NE.AND P0, PT, R4, RZ, PT ;  /* 0x000000ff0400720c */ /* 0x000fe40003f05270 */
[----:B------:R-:W1:Y:S02]  /*10e50*/  SYNCS.PHASECHK.TRANS64.TRYWAIT P1, [UR24+0x180], R5 ;  /* 0x00018005ff0075a7 */ /* 0x000e640008021118 */
[----:B------:R-:W-:Y:S01]  /*10e60*/  ISETP.EQ.OR P0, PT, R11, RZ, !P0 ;  /* 0x000000ff0b00720c */ /* 0x000fe20004702670 */
[----:B------:R-:W-:Y:S01]  /*10e70*/  @!UPT UIADD3 URZ, UPT, UPT, URZ, URZ, URZ ;  /* 0x000000fffffff290 */ /* 0x000fe2000fffe0ff */
[----:B-1----:R-:W-:Y:S11]  /*10e80*/  @!P1 BRA `(.L_x_189) ;  /* 0x0000002800509947 */ /* 0x002ff60003800000 */
.L_x_256:
[----:B------:R-:W-:Y:S05]  /*10e90*/  @P0 BRA `(.L_x_190) ;  /* 0x0000000c00d00947 */ /* 0x000fea0003800000 */
[----:B------:R-:W-:Y:S01]  /*10ea0*/  ELECT P0, URZ, PT ;  /* 0x0000000000ff782f */ /* 0x000fe20003800000 */
[----:B------:R-:W2:Y:S01]  /*10eb0*/  LDC.64 R8, c[0x0][0x838] ;  /* 0x00020e00ff087b82 */ /* 0x000ea20000000a00 */
[----:B------:R-:W-:Y:S07]  /*10ec0*/  BSSY.RECONVERGENT B0, `(.L_x_191) ;  /* 0x000009c000007945 */ /* 0x000fee0003800200 */
[----:B-1----:R-:W1:Y:S08]  /*10ed0*/  LDC.64 R4, c[0x0][0x830] ;  /* 0x00020c00ff047b82 */ /* 0x002e700000000a00 */
[----:B------:R-:W4:Y:S08]  /*10ee0*/  @P0 LDC.64 R32, c[0x0][0x828] ;  /* 0x00020a00ff200b82 */ /* 0x000f300000000a00 */
[----:B------:R-:W5:Y:S08]  /*10ef0*/  @P0 LDC.64 R30, c[0x0][0x390] ;  /* 0x0000e400ff1e0b82 */ /* 0x000f700000000a00 */
[----:B------:R-:W3:Y:S02]  /*10f00*/  @P0 LDC.64 R6, c[0x0][0x840] ;  /* 0x00021000ff060b82 */ /* 0x000ee40000000a00 */
[C---:B---3--:R-:W-:Y:S04]  /*10f10*/  @P0 IMAD.WIDE R6, R14.reuse, 0x8, R6 ;  /* 0x000000080e060825 */ /* 0x048fe800078e0206 */
[C---:B----4-:R-:W-:Y:S01]  /*10f20*/  @P0 IMAD.WIDE R32, R14.reuse, 0x8, R32 ;  /* 0x000000080e200825 */ /* 0x050fe200078e0220 */
[----:B------:R-:W3:Y:S03]  /*10f30*/  @P0 LDG.E.64 R22, desc[UR50][R6.64] ;  /* 0x0000003206160981 */ /* 0x000ee6000c1e1b00 */
[C---:B--2---:R-:W-:Y:S02]  /*10f40*/  @P0 IMAD.WIDE R8, R14.reuse, 0x8, R8 ;  /* 0x000000080e080825 */ /* 0x044fe400078e0208 */
[----:B------:R-:W2:Y:S02]  /*10f50*/  @P0 LDG.E.64 R32, desc[UR50][R32.64] ;  /* 0x0000003220200981 */ /* 0x000ea4000c1e1b00 */
[C---:B-1----:R-:W-:Y:S02]  /*10f60*/  @P0 IMAD.WIDE R4, R14.reuse, 0x8, R4 ;  /* 0x000000080e040825 */ /* 0x042fe400078e0204 */
[----:B------:R-:W4:Y:S02]  /*10f70*/  @P0 LDG.E.64 R8, desc[UR50][R8.64] ;  /* 0x0000003208080981 */ /* 0x000f24000c1e1b00 */
[----:B-----5:R-:W-:Y:S02]  /*10f80*/  @P0 IMAD.WIDE R30, R14, 0xc, R30 ;  /* 0x0000000c0e1e0825 */ /* 0x020fe400078e021e */
[----:B------:R-:W5:Y:S04]  /*10f90*/  @P0 LDG.E.64 R26, desc[UR50][R4.64] ;  /* 0x00000032041a0981 */ /* 0x000f68000c1e1b00 */
[----:B------:R-:W5:Y:S04]  /*10fa0*/  @P0 LDG.E R20, desc[UR50][R30.64+0x4] ;  /* 0x000004321e140981 */ /* 0x000f68000c1e1900 */
[----:B------:R-:W5:Y:S04]  /*10fb0*/  @P0 LDG.E R5, desc[UR50][R30.64] ;  /* 0x000000321e050981 */ /* 0x000f68000c1e1900 */
[----:B------:R-:W5:Y:S01]  /*10fc0*/  @P0 LDG.E R4, desc[UR50][R30.64+0x8] ;  /* 0x000008321e040981 */ /* 0x000f62000c1e1900 */
[----:B---3--:R-:W-:Y:S03]  /*10fd0*/  @P0 LOP3.LUT R23, R23, 0x1fffffff, RZ, 0xc0, !PT ;  /* 0x1fffffff17170812 */ /* 0x008fe600078ec0ff */
[----:B--2---:R-:W-:Y:S04]  /*10fe0*/  @P0 STS.64 [UR23], R32 ;  /* 0x00000020ff000988 */ /* 0x004fe80008000a17 */
[----:B----4-:R-:W-:Y:S04]  /*10ff0*/  @P0 STS.64 [UR22], R8 ;  /* 0x00000008ff000988 */ /* 0x010fe80008000a16 */
[----:B------:R-:W1:Y:S01]  /*11000*/  @P0 LDS R7, [UR23+0x1c] ;  /* 0x00001c17ff070984 */ /* 0x000e620008000800 */
[----:B-----5:R-:W-:Y:S03]  /*11010*/  @P0 LOP3.LUT R25, R27, 0x1fffffff, RZ, 0xc0, !PT ;  /* 0x1fffffff1b190812 */ /* 0x020fe600078ec0ff */
[----:B------:R-:W-:Y:S01]  /*11020*/  @P0 STS [UR23+0x30], RZ ;  /* 0x000030ffff000988 */ /* 0x000fe20008000817 */
[--C-:B------:R-:W-:Y:S02]  /*11030*/  @P0 SHF.R.U32.HI R6, RZ, 0x4, R25.reuse ;  /* 0x00000004ff060819 */ /* 0x100fe40000011619 */
[----:B------:R-:W-:Y:S02]  /*11040*/  @P0 SHF.R.U64 R25, R26, 0x4, R25 ;  /* 0x000000041a190819 */ /* 0x000fe40000001219 */
[--C-:B------:R-:W-:Y:S02]  /*11050*/  @P0 SHF.R.U32.HI R26, RZ, 0x4, R23.reuse ;  /* 0x00000004ff1a0819 */ /* 0x100fe40000011617 */
[----:B------:R-:W-:Y:S01]  /*11060*/  @P0 SHF.R.U64 R23, R22, 0x4, R23 ;  /* 0x0000000416170819 */ /* 0x000fe20000001217 */
[----:B------:R2:W-:Y:S01]  /*11070*/  @P0 STS [UR23+0xc], R25 ;  /* 0x00000c19ff000988 */ /* 0x0005e20008000817 */
[----:B------:R-:W-:Y:S02]  /*11080*/  @P0 VIADD R5, R5, 0xffffffff ;  /* 0xffffffff05050836 */ /* 0x000fe40000000000 */
[----:B------:R-:W-:Y:S01]  /*11090*/  @P0 VIADD R4, R4, 0xffffffff ;  /* 0xffffffff04040836 */ /* 0x000fe20000000000 */
[----:B--2---:R-:W2:Y:S01]  /*110a0*/  S2R R25, SR_LANEID ;  /* 0x0000000000197919 */ /* 0x004ea20000000000 */
[----:B-1----:R-:W-:Y:S01]  /*110b0*/  @P0 LOP3.LUT R28, R7, 0xf, R6, 0xb8, !PT ;  /* 0x0000000f071c0812 */ /* 0x002fe200078eb806 */
[----:B------:R-:W-:Y:S04]  /*110c0*/  IMAD.U32 R7, RZ, RZ, UR23 ;  /* 0x00000017ff077e24 */ /* 0x000fe8000f8e00ff */
[----:B------:R-:W-:Y:S01]  /*110d0*/  @P0 STS [UR23+0x1c], R28 ;  /* 0x00001c1cff000988 */ /* 0x000fe20008000817 */
[----:B------:R-:W-:Y:S03]  /*110e0*/  @P0 SHF.R.U64 R8, R7, 0x4, RZ ;  /* 0x0000000407080819 */ /* 0x000fe600000012ff */
[----:B------:R-:W1:Y:S04]  /*110f0*/  @P0 LDS R6, [UR23+0x1c] ;  /* 0x00001c17ff060984 */ /* 0x000e680008000800 */
[----:B------:R-:W-:Y:S04]  /*11100*/  @P0 STS [UR23+0x10], R8 ;  /* 0x00001008ff000988 */ /* 0x000fe80008000817 */
[----:B------:R-:W-:Y:S01]  /*11110*/  @P0 STS [UR23+0x14], R8 ;  /* 0x00001408ff000988 */ /* 0x000fe20008000817 */
[----:B-1----:R-:W-:Y:S05]  /*11120*/  @P0 LOP3.LUT R27, R6, 0xf0, RZ, 0xb8, !PT ;  /* 0x000000f0061b0812 */ /* 0x002fea00078eb8ff */
[----:B------:R-:W-:Y:S04]  /*11130*/  @P0 STS [UR23+0x1c], R27 ;  /* 0x00001c1bff000988 */ /* 0x000fe80008000817 */
[----:B------:R-:W1:Y:S02]  /*11140*/  @P0 LDS R6, [UR23+0x1c] ;  /* 0x00001c17ff060984 */ /* 0x000e640008000800 */
[----:B-1----:R-:W-:Y:S02]  /*11150*/  @P0 LOP3.LUT R9, R6, 0xf00, RZ, 0xb8, !PT ;  /* 0x00000f0006090812 */ /* 0x002fe400078eb8ff */
[----:B------:R-:W-:Y:S03]  /*11160*/  CS2R R6, SRZ ;  /* 0x0000000000067805 */ /* 0x000fe6000001ff00 */
[----:B------:R-:W-:Y:S04]  /*11170*/  @P0 STS.64 [UR23+0x18], R8 ;  /* 0x00001808ff000988 */ /* 0x000fe80008000a17 */
[----:B------:R-:W1:Y:S04]  /*11180*/  @P0 LDS R24, [UR23+0x1c] ;  /* 0x00001c17ff180984 */ /* 0x000e680008000800 */
[----:B------:R3:W-:Y:S02]  /*11190*/  @P0 STS.128 [UR23+0x20], R4 ;  /* 0x00002004ff000988 */ /* 0x0007e40008000c17 */
[----:B---3--:R-:W-:Y:S05]  /*111a0*/  IMAD.U32 R6, RZ, RZ, UR22 ;  /* 0x00000016ff067e24 */ /* 0x008fea000f8e00ff */
[----:B------:R-:W-:Y:S01]  /*111b0*/  @P0 SHF.R.U64 R8, R6, 0x4, RZ ;  /* 0x0000000406080819 */ /* 0x000fe200000012ff */
[----:B------:R-:W-:Y:S01]  /*111c0*/  IMAD.MOV.U32 R6, RZ, RZ, RZ ;  /* 0x000000ffff067224 */ /* 0x000fe200078e00ff */
[----:B-1----:R-:W-:Y:S05]  /*111d0*/  @P0 LOP3.LUT R24, R24, 0xf000, RZ, 0xb8, !PT ;  /* 0x0000f00018180812 */ /* 0x002fea00078eb8ff */
[----:B------:R1:W-:Y:S04]  /*111e0*/  @P0 STS [UR23+0x1c], R24 ;  /* 0x00001c18ff000988 */ /* 0x0003e80008000817 */
[----:B------:R-:W3:Y:S04]  /*111f0*/  @P0 LDS R9, [UR22+0x1c] ;  /* 0x00001c16ff090984 */ /* 0x000ee80008000800 */
[----:B------:R-:W-:Y:S04]  /*11200*/  @P0 STS [UR22+0x10], R8 ;  /* 0x00001008ff000988 */ /* 0x000fe80008000816 */
[----:B------:R-:W-:Y:S04]  /*11210*/  @P0 STS [UR22+0x14], R8 ;  /* 0x00001408ff000988 */ /* 0x000fe80008000816 */
[----:B------:R-:W-:Y:S04]  /*11220*/  @P0 STS [UR22+0xc], R23 ;  /* 0x00000c17ff000988 */ /* 0x000fe80008000816 */
[----:B------:R-:W-:Y:S01]  /*11230*/  @P0 STS [UR22+0x30], RZ ;  /* 0x000030ffff000988 */ /* 0x000fe20008000816 */
[----:B-1----:R-:W-:Y:S02]  /*11240*/  PRMT R24, R10, 0x7732, RZ ;  /* 0x000077320a187816 */ /* 0x002fe400000000ff */
[----:B---3--:R-:W-:Y:S05]  /*11250*/  @P0 LOP3.LUT R27, R9, 0xf, R26, 0xb8, !PT ;  /* 0x0000000f091b0812 */ /* 0x008fea00078eb81a */
[----:B------:R1:W-:Y:S04]  /*11260*/  @P0 STS [UR22+0x1c], R27 ;  /* 0x00001c1bff000988 */ /* 0x0003e80008000816 */
[----:B------:R-:W3:Y:S01]  /*11270*/  @P0 LDS R26, [UR22+0x1c] ;  /* 0x00001c16ff1a0984 */ /* 0x000ee20008000800 */
[----:B-1----:R-:W-:Y:S01]  /*11280*/  IMAD R27, R24, 0x4ec5, RZ ;  /* 0x00004ec5181b7824 */ /* 0x002fe200078e02ff */
[----:B------:R-:W-:Y:S04]  /*11290*/  SHF.R.U32.HI R24, RZ, 0x1, R24 ;  /* 0x00000001ff187819 */ /* 0x000fe80000011618 */
[----:B------:R-:W-:Y:S04]  /*112a0*/  SHF.R.U32.HI R27, RZ, 0x12, R27 ;  /* 0x00000012ff1b7819 */ /* 0x000fe8000001161b */
[----:B------:R-:W-:Y:S05]  /*112b0*/  PRMT R27, R27, 0x9910, RZ ;  /* 0x000099101b1b7816 */ /* 0x000fea00000000ff */
[----:B------:R-:W-:Y:S04]  /*112c0*/  IMAD R27, R27, 0xd, RZ ;  /* 0x0000000d1b1b7824 */ /* 0x000fe800078e02ff */
[----:B------:R-:W-:Y:S01]  /*112d0*/  IMAD.MOV R27, RZ, RZ, -R27 ;  /* 0x000000ffff1b7224 */ /* 0x000fe200078e0a1b */
[----:B---3--:R-:W-:Y:S04]  /*112e0*/  @P0 LOP3.LUT R28, R26, 0xf0, RZ, 0xb8, !PT ;  /* 0x000000f01a1c0812 */ /* 0x008fe800078eb8ff */
[----:B------:R-:W-:Y:S01]  /*112f0*/  PRMT R22, R27, 0x7710, RZ ;  /* 0x000077101b167816 */ /* 0x000fe200000000ff */
[----:B------:R-:W-:Y:S04]  /*11300*/  @P0 STS [UR22+0x1c], R28 ;  /* 0x00001c1cff000988 */ /* 0x000fe80008000816 */
[----:B------:R-:W-:Y:S01]  /*11310*/  IMAD.IADD R22, R21, 0x1, R22 ;  /* 0x0000000115167824 */ /* 0x000fe200078e0216 */
[----:B------:R-:W1:Y:S04]  /*11320*/  @P0 LDS R5, [UR22+0x1c] ;  /* 0x00001c16ff050984 */ /* 0x000e680008000800 */
[----:B------:R-:W-:Y:S11]  /*11330*/  R2UR UR6, R22 ;  /* 0x00000000160672ca */ /* 0x000ff600000e0000 */
[----:B------:R-:W-:Y:S02]  /*11340*/  @!UPT UIADD3 URZ, UPT, UPT, URZ, URZ, URZ ;  /* 0x000000fffffff290 */ /* 0x000fe4000fffe0ff */
[----:B------:R-:W-:Y:S04]  /*11350*/  ULOP3.LUT UR6, UR6, 0xffff, URZ, 0xc0, !UPT ;  /* 0x0000ffff06067892 */ /* 0x000fe8000f8ec0ff */
[----:B------:R-:W-:Y:S02]  /*11360*/  UIADD3 UR25, UP2, UPT, UR26, UR6, URZ ;  /* 0x000000061a197290 */ /* 0x000fe4000ff5e0ff */
[----:B------:R-:W-:Y:S02]  /*11370*/  UIADD3 UR6, UP1, UPT, UR18, UR6, URZ ;  /* 0x0000000612067290 */ /* 0x000fe4000ff3e0ff */
[----:B------:R-:W-:Y:S02]  /*11380*/  UIADD3.X UR31, UPT, UPT, URZ, URZ, URZ, UP2, !UPT ;  /* 0x000000ffff1f7290 */ /* 0x000fe400097fe4ff */
[----:B------:R-:W-:Y:S02]  /*11390*/  ULEA UR32, UP2, UR25, UR16, 0x7 ;  /* 0x0000001019207291 */ /* 0x000fe4000f8438ff */
[----:B------:R-:W-:Y:S02]  /*113a0*/  UIADD3.X UR29, UPT, UPT, URZ, URZ, URZ, UP1, !UPT ;  /* 0x000000ffff1d7290 */ /* 0x000fe40008ffe4ff */
[----:B------:R-:W-:Y:S02]  /*113b0*/  ULEA UR30, UP1, UR6, UR16, 0x7 ;  /* 0x00000010061e7291 */ /* 0x000fe4000f8238ff */
[----:B------:R-:W-:Y:S02]  /*113c0*/  ULEA.HI.X UR31, UR25, UR17, UR31, 0x7, UP2 ;  /* 0x00000011191f7291 */ /* 0x000fe400090f3c1f */
[----:B------:R-:W-:Y:S01]  /*113d0*/  ULEA.HI.X UR29, UR6, UR17, UR29, 0x7, UP1 ;  /* 0x00000011061d7291 */ /* 0x000fe200088f3c1d */
[----:B-1----:R-:W-:Y:S01]  /*113e0*/  @P0 LOP3.LUT R9, R5, 0xf00, RZ, 0xb8, !PT ;  /* 0x00000f0005090812 */ /* 0x002fe200078eb8ff */
[----:B------:R-:W-:Y:S02]  /*113f0*/  @P0 VIADD R5, R20, 0xffffffff ;  /* 0xffffffff14050836 */ /* 0x000fe40000000000 */
[----:B--2---:R-:W-:Y:S02]  /*11400*/  IMAD.SHL.U32 R20, R25, 0x4, RZ ;  /* 0x0000000419147824 */ /* 0x004fe400078e00ff */
[----:B------:R-:W-:Y:S03]  /*11410*/  @P0 STS.64 [UR22+0x18], R8 ;  /* 0x00001808ff000988 */ /* 0x000fe60008000a16 */
[----:B------:R-:W-:Y:S01]  /*11420*/  IADD3 R22, P1, PT, R20, UR32, RZ ;  /* 0x0000002014167c10 */ /* 0x000fe2000ff3e0ff */
[----:B------:R-:W1:Y:S04]  /*11430*/  @P0 LDS R26, [UR22+0x1c] ;  /* 0x00001c16ff1a0984 */ /* 0x000e680008000800 */
[----:B------:R2:W-:Y:S01]  /*11440*/  @P0 STS.128 [UR22+0x20], R4 ;  /* 0x00002004ff000988 */ /* 0x0005e20008000c16 */
[----:B------:R-:W-:Y:S01]  /*11450*/  IMAD.X R23, RZ, RZ, UR31, P1 ;  /* 0x0000001fff177e24 */ /* 0x000fe200088e06ff */
[----:B--2---:R-:W-:Y:S05]  /*11460*/  LOP3.LUT R4, R24, 0xffff, RZ, 0xc0, !PT ;  /* 0x0000ffff18047812 */ /* 0x004fea00078ec0ff */
[----:B------:R-:W-:Y:S01]  /*11470*/  IMAD R4, R4, 0x4925, RZ ;  /* 0x0000492504047824 */ /* 0x000fe200078e02ff */
[----:B-1----:R-:W-:Y:S04]  /*11480*/  @P0 LOP3.LUT R26, R26, 0xf000, RZ, 0xb8, !PT ;  /* 0x0000f0001a1a0812 */ /* 0x002fe800078eb8ff */
[----:B------:R-:W-:Y:S01]  /*11490*/  SHF.R.U32.HI R4, RZ, 0x11, R4 ;  /* 0x00000011ff047819 */ /* 0x000fe20000011604 */
[----:B------:R-:W-:Y:S01]  /*114a0*/  @P0 STS [UR22+0x1c], R26 ;  /* 0x00001c1aff000988 */ /* 0x000fe20008000816 */
[----:B------:R-:W-:Y:S03]  /*114b0*/  NOP ;  /* 0x0000000000007918 */ /* 0x000fe60000000000 */
[----:B------:R-:W1:Y:S01]  /*114c0*/  LDS R6, [R20+UR23] ;  /* 0x0000001714067984 */ /* 0x000e620008000800 */
[----:B------:R-:W-:Y:S02]  /*114d0*/  IADD3 R8, P0, PT, R20, UR30, RZ ;  /* 0x0000001e14087c10 */ /* 0x000fe4000ff1e0ff */
[----:B------:R-:W-:Y:S01]  /*114e0*/  PRMT R4, R4, 0x9910, RZ ;  /* 0x0000991004047816 */ /* 0x000fe200000000ff */
[----:B------:R-:W2:Y:S02]  /*114f0*/  LDS R5, [R20+UR23+0x80] ;  /* 0x0000801714057984 */ /* 0x000ea40008000800 */
[----:B------:R-:W-:Y:S02]  /*11500*/  IMAD.X R9, RZ, RZ, UR29, P0 ;  /* 0x0000001dff097e24 */ /* 0x000fe400080e06ff */
[----:B------:R-:W-:Y:S04]  /*11510*/  IMAD R4, R4, 0xe, RZ ;  /* 0x0000000e04047824 */ /* 0x000fe800078e02ff */
[----:B------:R-:W-:Y:S05]  /*11520*/  IMAD.MOV R4, RZ, RZ, -R4 ;  /* 0x000000ffff047224 */ /* 0x000fea00078e0a04 */
[----:B------:R-:W-:Y:S05]  /*11530*/  PRMT R4, R4, 0x7710, RZ ;  /* 0x0000771004047816 */ /* 0x000fea00000000ff */
[----:B------:R-:W-:Y:S05]  /*11540*/  IMAD.IADD R4, R21, 0x1, R4 ;  /* 0x0000000115047824 */ /* 0x000fea00078e0204 */
[----:B------:R-:W-:Y:S01]  /*11550*/  R2UR UR25, R4 ;  /* 0x00000000041972ca */ /* 0x000fe200000e0000 */
[----:B-1----:R1:W3:Y:S04]  /*11560*/  ATOMG.E.EXCH.STRONG.GPU PT, RZ, [R22], R6 ;  /* 0x0000000616ff73a8 */ /* 0x0022e800041ee100 */
[----:B--2---:R1:W3:Y:S02]  /*11570*/  ATOMG.E.EXCH.STRONG.GPU PT, RZ, [R8], R5 ;  /* 0x0000000508ff73a8 */ /* 0x0042e400041ee100 */
[----:B---3--:R-:W-:Y:S11]  /*11580*/  ELECT P0, URZ, PT ;  /* 0x0000000000ff782f */ /* 0x008ff60003800000 */
[----:B------:R-:W-:Y:S02]  /*11590*/  @!UPT UIADD3 URZ, UPT, UPT, URZ, URZ, URZ ;  /* 0x000000fffffff290 */ /* 0x000fe4000fffe0ff */
[----:B------:R-:W-:Y:S05]  /*115a0*/  @!P0 BRA `(.L_x_192) ;  /* 0x0000000000b48947 */ /* 0x000fea0003800000 */
[----:B------:R-:W-:Y:S01]  /*115b0*/  STS [UR21+0x30], RZ ;  /* 0x000030ffff007988 */ /* 0x000fe20008000815 */
[----:B------:R-:W-:Y:S01]  /*115c0*/  ISETP.NE.U32.AND P0, PT, R2, RZ, PT ;  /* 0x000000ff0200720c */ /* 0x000fe20003f05070 */
[----:B-1----:R-:W-:Y:S01]  /*115d0*/  IMAD.WIDE R8, R14, 0xc, R18 ;  /* 0x0000000c0e087825 */ /* 0x002fe200078e0212 */
[----:B------:R-:W-:Y:S02]  /*115e0*/  ISETP.NE.U32.AND P1, PT, R12, RZ, PT ;  /* 0x000000ff0c00720c */ /* 0x000fe40003f25070 */
[----:B------:R-:W-:Y:S02]  /*115f0*/  ISETP.NE.AND.EX P0, PT, R3, RZ, PT, P0 ;  /* 0x000000ff0300720c */ /* 0x000fe40003f05300 */
[----:B------:R-:W2:Y:S01]  /*11600*/  LDG.E R28, desc[UR50][R8.64] ;  /* 0x00000032081c7981 */ /* 0x000ea2000c1e1900 */
[----:B------:R-:W-:Y:S10]  /*11610*/  ISETP.NE.AND.EX P1, PT, R13, RZ, PT, P1 ;  /* 0x000000ff0d00720c */ /* 0x000ff40003f25310 */
[----:B------:R-:W1:Y:S08]  /*11620*/  @P0 LDC.64 R4, c[0x0][0xb10] ;  /* 0x0002c400ff040b82 */ /* 0x000e700000000a00 */
[----:B------:R-:W3:Y:S01]  /*11630*/  @P1 LDC.64 R6, c[0x0][0xb08] ;  /* 0x0002c200ff061b82 */ /* 0x000ee20000000a00 */
[----:B--2---:R-:W-:Y:S01]  /*11640*/  SHF.R.S32.HI R29, RZ, 0x1f, R28 ;  /* 0x0000001fff1d7819 */ /* 0x004fe2000001141c */
[C---:B-1----:R-:W-:Y:S04]  /*11650*/  @P0 IMAD.WIDE R4, R14.reuse, 0x8, R4 ;  /* 0x000000080e040825 */ /* 0x042fe800078e0204 */
[----:B---3--:R-:W-:Y:S01]  /*11660*/  @P1 IMAD.WIDE R6, R14, 0x8, R6 ;  /* 0x000000080e061825 */ /* 0x008fe200078e0206 */
[----:B------:R-:W2:Y:S04]  /*11670*/  @P0 LDG.E.64 R24, desc[UR50][R4.64] ;  /* 0x0000003204180981 */ /* 0x000ea8000c1e1b00 */
[----:B------:R1:W3:Y:S04]  /*11680*/  @P1 LDG.E.64 R26, desc[UR50][R6.64] ;  /* 0x00000032061a1981 */ /* 0x0002e8000c1e1b00 */
[----:B------:R4:W5:Y:S04]  /*11690*/  LDG.E R5, desc[UR50][R8.64+0x4] ;  /* 0x0000043208057981 */ /* 0x000968000c1e1900 */
[----:B-1----:R-:W1:Y:S01]  /*116a0*/  LDS R7, [UR21+0x1c] ;  /* 0x00001c15ff077984 */ /* 0x002e620008000800 */
[----:B------:R-:W-:Y:S05]  /*116b0*/  IMAD.U32 R6, RZ, RZ, UR21 ;  /* 0x00000015ff067e24 */ /* 0x000fea000f8e00ff */
[----:B----4-:R-:W-:Y:S05]  /*116c0*/  SHF.R.U64 R8, R6, 0x4, RZ ;  /* 0x0000000406087819 */ /* 0x010fea00000012ff */
[----:B------:R-:W-:Y:S04]  /*116d0*/  STS [UR21+0x10], R8 ;  /* 0x00001008ff007988 */ /* 0x000fe80008000815 */
[----:B------:R-:W-:Y:S01]  /*116e0*/  STS [UR21+0x14], R8 ;  /* 0x00001408ff007988 */ /* 0x000fe20008000815 */
[----:B------:R-:W-:Y:S02]  /*116f0*/  @!P0 IMAD.MOV.U32 R24, RZ, RZ, R28 ;  /* 0x000000ffff188224 */ /* 0x000fe400078e001c */
[----:B------:R-:W-:Y:S01]  /*11700*/  @!P0 IMAD.MOV.U32 R25, RZ, RZ, R29 ;  /* 0x000000ffff198224 */ /* 0x000fe200078e001d */
[----:B---3--:R-:W-:Y:S04]  /*11710*/  @P1 STS.64 [UR21], R26 ;  /* 0x0000001aff001988 */ /* 0x008fe80008000a15 */
        /* <DEDUP_REMOVED lines=9> */
[----:B-----5:R-:W-:Y:S03]  /*117b0*/  VIADD R5, R5, 0xffffffff ;  /* 0xffffffff05057836 */ /* 0x020fe60000000000 */
        /* <DEDUP_REMOVED lines=12> */
.L_x_192:
[----:B------:R-:W-:Y:S05]  /*11880*/  BSYNC.RECONVERGENT B0 ;  /* 0x0000000000007941 */ /* 0x000fea0003800200 */
.L_x_191:
[----:B------:R-:W-:Y:S01]  /*11890*/  ULOP3.LUT UR25, UR25, 0xffff, URZ, 0xc0, !UPT ;  /* 0x0000ffff19197892 */ /* 0x000fe2000f8ec0ff */
[----:B------:R-:W-:Y:S03]  /*118a0*/  NOP ;  /* 0x0000000000007918 */ /* 0x000fe60000000000 */
[----:B------:R-:W-:Y:S01]  /*118b0*/  UIADD3 UR6, UP1, UPT, UR9, UR25, URZ ;  /* 0x0000001909067290 */ /* 0x000fe2000ff3e0ff */
[----:B--2---:R-:W2:Y:S01]  /*118c0*/  LDS R4, [R20+UR21] ;  /* 0x0000001514047984 */ /* 0x004ea20008000800 */
[----:B------:R-:W-:Y:S02]  /*118d0*/  BSSY.RECONVERGENT B0, `(.L_x_193) ;  /* 0x0000039000007945 */ /* 0x000fe40003800200 */
[----:B------:R-:W-:Y:S02]  /*118e0*/  UIADD3.X UR27, UPT, UPT, URZ, URZ, URZ, UP1, !UPT ;  /* 0x000000ffff1b7290 */ /* 0x000fe40008ffe4ff */
[----:B------:R-:W-:Y:S04]  /*118f0*/  ULEA UR28, UP1, UR6, UR14, 0x7 ;  /* 0x0000000e061c7291 */ /* 0x000fe8000f8238ff */
[----:B------:R-:W-:Y:S02]  /*11900*/  ULEA.HI.X UR27, UR6, UR15, UR27, 0x7, UP1 ;  /* 0x0000000f061b7291 */ /* 0x000fe400088f3c1b */
[----:B------:R-:W-:Y:S01]  /*11910*/  UIADD3 UR25, UP1, UPT, UR19, UR25, URZ ;  /* 0x0000001913197290 */ /* 0x000fe2000ff3e0ff */
[----:B-1----:R-:W-:Y:S03]  /*11920*/  IADD3 R6, P0, PT, R20, UR28, RZ ;  /* 0x0000001c14067c10 */ /* 0x002fe6000ff1e0ff */
[----:B------:R-:W-:Y:S02]  /*11930*/  UIADD3.X UR6, UPT, UPT, URZ, URZ, URZ, UP1, !UPT ;  /* 0x000000ffff067290 */ /* 0x000fe40008ffe4ff */
[----:B------:R-:W-:Y:S05]  /*11940*/  IMAD.X R7, RZ, RZ, UR27, P0 ;  /* 0x0000001bff077e24 */ /* 0x000fea00080e06ff */
[----:B--2---:R1:W2:Y:S02]  /*11950*/  ATOMG.E.EXCH.STRONG.GPU PT, RZ, [R6], R4 ;  /* 0x0000000406ff73a8 */ /* 0x0042a400041ee100 */
[----:B--2---:R-:W-:Y:S11]  /*11960*/  ELECT P0, URZ, PT ;  /* 0x0000000000ff782f */ /* 0x004ff60003800000 */
[----:B------:R-:W-:Y:S02]  /*11970*/  @!UPT UIADD3 URZ, UPT, UPT, URZ, URZ, URZ ;  /* 0x000000fffffff290 */ /* 0x000fe4000fffe0ff */
[----:B------:R-:W-:Y:S05]  /*11980*/  @!P0 BRA `(.L_x_194) ;  /* 0x0000000000b48947 */ /* 0x000fea0003800000 */
[----:B------:R-:W-:Y:S01]  /*11990*/  STS [UR20+0x30], RZ ;  /* 0x000030ffff007988 */ /* 0x000fe20008000814 */
[----:B------:R-:W-:Y:S01]  /*119a0*/  ISETP.NE.U32.AND P0, PT, RZ, UR12, PT ;  /* 0x0000000cff007c0c */ /* 0x000fe2000bf05070 */
[C---:B------:R-:W-:Y:S03]  /*119b0*/  IMAD.WIDE R8, R14.reuse, 0xc, R18 ;  /* 0x0000000c0e087825 */ /* 0x040fe600078e0212 */
[----:B------:R-:W-:Y:S02]  /*119c0*/  ISETP.NE.AND.EX P1, PT, RZ, UR13, PT, P0 ;  /* 0x0000000dff007c0c */ /* 0x000fe4000bf25300 */
[----:B------:R-:W2:Y:S01]  /*119d0*/  LDG.E R28, desc[UR50][R8.64] ;  /* 0x00000032081c7981 */ /* 0x000ea2000c1e1900 */
[C---:B-1----:R-:W-:Y:S03]  /*119e0*/  LEA R6, P0, R14.reuse, RZ, 0x3 ;  /* 0x000000ff0e067211 */ /* 0x042fe600078018ff */
[----:B------:R1:W3:Y:S01]  /*119f0*/  LDG.E R5, desc[UR50][R8.64+0x4] ;  /* 0x0000043208057981 */ /* 0x0002e2000c1e1900 */
[----:B------:R-:W-:Y:S06]  /*11a00*/  LEA.HI.X.SX32 R7, R14, RZ, 0x3, P0 ;  /* 0x000000ff0e077211 */ /* 0x000fec00000f1eff */
[C---:B------:R-:W-:Y:S04]  /*11a10*/  @P1 IADD3 R22, P0, PT, R6.reuse, UR12, RZ ;  /* 0x0000000c06161c10 */ /* 0x040fe8000ff1e0ff */
[C---:B------:R-:W-:Y:S02]  /*11a20*/  @P1 IADD3.X R23, PT, PT, R7.reuse, UR13, RZ, P0, !PT ;  /* 0x0000000d07171c10 */ /* 0x040fe400087fe4ff */
[----:B------:R-:W-:Y:S01]  /*11a30*/  IADD3 R26, P0, PT, R6, UR10, RZ ;  /* 0x0000000a061a7c10 */ /* 0x000fe2000ff1e0ff */
[----:B------:R-:W-:Y:S02]  /*11a40*/  IMAD.U32 R6, RZ, RZ, UR20 ;  /* 0x00000014ff067e24 */ /* 0x000fe4000f8e00ff */
[----:B------:R-:W4:Y:S01]  /*11a50*/  @P1 LDG.E.64 R24, desc[UR50][R22.64] ;  /* 0x0000003216181981 */ /* 0x000f22000c1e1b00 */
[----:B------:R-:W-:Y:S03]  /*11a60*/  IADD3.X R27, PT, PT, R7, UR11, RZ, P0, !PT ;  /* 0x0000000b071b7c10 */ /* 0x000fe600087fe4ff */
[----:B------:R-:W5:Y:S04]  /*11a70*/  LDS R7, [UR20+0x1c] ;  /* 0x00001c14ff077984 */ /* 0x000f680008000800 */
[----:B------:R-:W5:Y:S01]  /*11a80*/  LDG.E.64 R26, desc[UR50][R26.64] ;  /* 0x000000321a1a7981 */ /* 0x000f62000c1e1b00 */
[----:B-1----:R-:W-:Y:S05]  /*11a90*/  SHF.R.U64 R8, R6, 0x4, RZ ;  /* 0x0000000406087819 */ /* 0x002fea00000012ff */
[----:B------:R-:W-:Y:S04]  /*11aa0*/  STS [UR20+0x10], R8 ;  /* 0x00001008ff007988 */ /* 0x000fe80008000814 */
[----:B------:R-:W-:Y:S04]  /*11ab0*/  STS [UR20+0x14], R8 ;  /* 0x00001408ff007988 */ /* 0x000fe80008000814 */
[----:B-----5:R-:W-:Y:S01]  /*11ac0*/  STS.64 [UR20], R26 ;  /* 0x0000001aff007988 */ /* 0x020fe20008000a14 */
        /* <DEDUP_REMOVED lines=11> */
[----:B------:R-:W-:Y:S01]  /*11b80*/  CS2R R6, SRZ ;  /* 0x0000000000067805 */ /* 0x000fe2000001ff00 */
[----:B------:R-:W-:Y:S04]  /*11b90*/  STS [UR20+0xc], R21 ;  /* 0x00000c15ff007988 */ /* 0x000fe80008000814 */
        /* <DEDUP_REMOVED lines=12> */
.L_x_194:
[----:B------:R-:W-:Y:S05]  /*11c60*/  BSYNC.RECONVERGENT B0 ;  /* 0x0000000000007941 */ /* 0x000fea0003800200 */
.L_x_193:
[----:B------:R-:W-:Y:S01]  /*11c70*/  NOP ;  /* 0x0000000000007918 */ /* 0x000fe20000000000 */
[----:B-12---:R-:W1:Y:S01]  /*11c80*/  LDS R4, [R20+UR20] ;  /* 0x0000001414047984 */ /* 0x006e620008000800 */
[----:B------:R-:W-:Y:S01]  /*11c90*/  ULEA UR34, UP1, UR25, UR14, 0x7 ;  /* 0x0000000e19227291 */ /* 0x000fe2000f8238ff */
[----:B------:R-:W-:Y:S01]  /*11ca0*/  UMOV UR33, UR31 ;  /* 0x0000001f00217c82 */ /* 0x000fe20008000000 */
[----:B------:R-:W-:Y:S02]  /*11cb0*/  UMOV UR31, UR29 ;  /* 0x0000001d001f7c82 */ /* 0x000fe40008000000 */
[----:B------:R-:W-:Y:S02]  /*11cc0*/  ULEA.HI.X UR35, UR25, UR15, UR6, 0x7, UP1 ;  /* 0x0000000f19237291 */ /* 0x000fe400088f3c06 */
[----:B------:R-:W-:Y:S01]  /*11cd0*/  IADD3 R6, P0, PT, R20, UR34, RZ ;  /* 0x0000002214067c10 */ /* 0x000fe2000ff1e0ff */
[----:B------:R-:W-:Y:S03]  /*11ce0*/  UMOV UR29, UR27 ;  /* 0x0000001b001d7c82 */ /* 0x000fe60008000000 */
[----:B------:R-:W-:Y:S05]  /*11cf0*/  IADD3.X R7, PT, PT, RZ, UR35, RZ, P0, !PT ;  /* 0x00000023ff077c10 */ /* 0x000fea00087fe4ff */
[----:B-1----:R2:W5:Y:S01]  /*11d00*/  ATOMG.E.EXCH.STRONG.GPU PT, RZ, [R6], R4 ;  /* 0x0000000406ff73a8 */ /* 0x00256200041ee100 */
[----:B------:R-:W-:Y:S04]  /*11d10*/  DEPBAR {5,4,3,2,1,0} ;  /* 0x0000003f0000791a */ /* 0x000fe80000000000 */
[----:B------:R-:W1:Y:S02]  /*11d20*/  CCTL.E.C.LDCU.IV.DEEP [UR32] ;  /* 0x0000000020007540 */ /* 0x000e640009c08000 */
[----:B-1----:R2:W-:Y:S01]  /*11d30*/  UTMACCTL.IV [UR32] ;  /* 0x00000000200079b9 */ /* 0x0025e20008000000 */
        /* <DEDUP_REMOVED lines=9> */
[----:B------:R-:W-:Y:S01]  /*11dd0*/  NOP ;  /* 0x0000000000007918 */ /* 0x000fe20000000000 */
.L_x_190:
[----:B-----5:R-:W-:Y:S01]  /*11de0*/  ELECT P0, URZ, PT ;  /* 0x0000000000ff782f */ /* 0x020fe20003800000 */
[----:B------:R-:W-:Y:S11]  /*11df0*/  BSSY.RECONVERGENT B0, `(.L_x_195) ;  /* 0x0000011000007945 */ /* 0x000ff60003800200 */
[----:B------:R-:W-:Y:S01]  /*11e00*/  @!UPT UIADD3 URZ, UPT, UPT, URZ, URZ, URZ ;  /* 0x000000fffffff290 */ /* 0x000fe2000fffe0ff */
[----:B------:R-:W-:Y:S05]  /*11e10*/  @!P0 BRA `(.L_x_196) ;  /* 0x0000000000388947 */ /* 0x000fea0003800000 */
[----:B------:R0:W-:Y:S01]  /*11e20*/  UTMACMDFLUSH ;  /* 0x00000000000079b7 */ /* 0x0001e20000000000 */
[----:B------:R-:W-:Y:S09]  /*11e30*/  UIMAD UR6, UR8, 0x14, UR4 ;  /* 0x00000014080678a4 */ /* 0x000ff2000f8e0204 */
[----:B------:R4:W-:Y:S04]  /*11e40*/  STS [UR6+0x260], R16 ;  /* 0x00026010ff007988 */ /* 0x0009e80008000806 */
        /* <DEDUP_REMOVED lines=9> */
[----:B-----5:R-:W1:Y:S01]  /*11ee0*/  FENCE.VIEW.ASYNC.S ;  /* 0x00000000000073c6 */ /* 0x020e620000000000 */
[----:B------:R-:W-:Y:S04]  /*11ef0*/  DEPBAR.LE SB0, 0x0 ;  /* 0x000080000000791a */ /* 0x000fe80000000000 */
.L_x_196:
[----:B--2---:R-:W-:Y:S05]  /*11f00*/  BSYNC.RECONVERGENT B0 ;  /* 0x0000000000007941 */ /* 0x004fea0003800200 */
.L_x_195:
[----:B------:R-:W-:Y:S05]  /*11f10*/  BRA.U !UP0, `(.L_x_197) ;  /* 0x0000000108047547 */ /* 0x000fea000b800000 */
[----:B------:R-:W-:Y:S05]  /*11f20*/  BPT.TRAP 0x1 ;  /* 0x000000040000795c */ /* 0x000fea0000300000 */
.L_x_197:
[----:B------:R-:W-:Y:S01]  /*11f30*/  UIADD3 UR6, UPT, UPT, UR8, -0x4, URZ ;  /* 0xfffffffc08067890 */ /* 0x000fe2000fffe0ff */
[----:B-1----:R-:W-:Y:S01]  /*11f40*/  SYNCS.ARRIVE.TRANS64.A1T0 RZ, [UR24+0x140], RZ ;  /* 0x000140ffffff79a7 */ /* 0x002fe20008100018 */
[----:B------:R-:W-:Y:S01]  /*11f50*/  UIADD3 UR24, UPT, UPT, UR7, -0x4, URZ ;  /* 0xfffffffc07187890 */ /* 0x000fe2000fffe0ff */
[----:B------:R-:W-:Y:S01]  /*11f60*/  ISETP.NE.AND P0, PT, R11, RZ, PT ;  /* 0x000000ff0b00720c */ /* 0x000fe20003f05270 */
[----:B------:R-:W-:Y:S02]  /*11f70*/  UISETP.GE.U32.AND UP1, UPT, UR6, -0x8, UPT ;  /* 0xfffffff80600788c */ /* 0x000fe4000bf26070 */
[----:B------:R-:W-:Y:S02]  /*11f80*/  UISETP.GE.U32.AND UP0, UPT, UR24, -0x8, UPT ;  /* 0xfffffff81800788c */ /* 0x000fe4000bf06070 */
[----:B------:R-:W-:Y:S02]  /*11f90*/  USEL UR24, URZ, 0x1, UP1 ;  /* 0x00000001ff187887 */ /* 0x000fe40008800000 */
[----:B------:R-:W-:Y:S02]  /*11fa0*/  USEL UR6, URZ, 0x1, UP0 ;  /* 0x00000001ff067887 */ /* 0x000fe40008000000 */
[----:B------:R-:W-:Y:S02]  /*11fb0*/  ULOP3.LUT UR27, UR8, 0x7, URZ, 0xc0, !UPT ;  /* 0x00000007081b7892 */ /* 0x000fe4000f8ec0ff */
[----:B------:R-:W-:Y:S01]  /*11fc0*/  ULOP3.LUT UR25, UR7, 0x7, URZ, 0xc0, !UPT ;  /* 0x0000000707197892 */ /* 0x000fe2000f8ec0ff */
[----:B------:R-:W-:Y:S01]  /*11fd0*/  LOP3.LUT R0, R0, UR24, RZ, 0x3c, !PT ;  /* 0x0000001800007c12 */ /* 0x000fe2000f8e3cff */
[----:B------:R-:W-:Y:S01]  /*11fe0*/  ULOP3.LUT UR8, UR27, 0x4, URZ, 0x3c, !UPT ;  /* 0x000000041b087892 */ /* 0x000fe2000f8e3cff */
[----:B------:R-:W-:Y:S01]  /*11ff0*/  LOP3.LUT R17, R17, UR6, RZ, 0x3c, !PT ;  /* 0x0000000611117c12 */ /* 0x000fe2000f8e3cff */
[----:B------:R-:W-:Y:S01]  /*12000*/  ULOP3.LUT UR7, UR25, 0x4, URZ, 0x3c, !UPT ;  /* 0x0000000419077892 */ /* 0x000fe2000f8e3cff */
[----:B------:R-:W-:Y:S11]  /*12010*/  @!P0 EXIT ;  /* 0x000000000000894d */ /* 0x000ff60003800000 */
[----:B------:R-:W-:Y:S05]  /*12020*/  BRA `(.L_x_198) ;  /* 0xffffffec00087947 */ /* 0x000fea000383ffff */
.L_x_268:
[----:B------:R-:W-:Y:S01]  /*12030*/  UMOV UR4, 0x40 ;  /* 0x0000004000047882 */ /* 0x000fe20000000000 */
[----:B------:R-:W-:Y:S01]  /*12040*/  NOP ;  /* 0x0000000000007918 */ /* 0x000fe20000000000 */
[----:B------:R-:W-:Y:S01]  /*12050*/  ULEA UR4, UR5, UR4, 0x18 ;  /* 0x0000000405047291 */ /* 0x000fe2000f8ec0ff */
[----:B------:R-:W-:Y:S01]  /*12060*/  UMOV UR6, 0x400 ;  /* 0x0000040000067882 */ /* 0x000fe20000000000 */
[----:B------:R-:W-:Y:S02]  /*12070*/  UISETP.NE.AND UP3, UPT, UR37, URZ, UPT ;  /* 0x000000ff2500728c */ /* 0x000fe4000bf65270 */
[----:B------:R-:W-:-:S05]  /*12080*/  ULEA UR6, UR5, UR6, 0x18 ;  /* 0x0000000605067291 */ /* 0x000fca000f8ec0ff */
[----:B------:R-:W1:Y:S02]  /*12090*/  LDS.U8 R0, [UR4+0x1c] ;  /* 0x00001c04ff007984 */ /* 0x000e640008000000 */
[----:B-1----:R-:W-:-:S13]  /*120a0*/  ISETP.NE.AND P0, PT, R0, RZ, PT ;  /* 0x000000ff0000720c */ /* 0x002fda0003f05270 */
[----:B------:R-:W-:Y:S05]  /*120b0*/  @P0 BRA `(.L_x_199) ;  /* 0x0000000000580947 */ /* 0x000fea0003800000 */
[----:B------:R-:W-:-:S13]  /*120c0*/  ELECT P0, URZ, PT ;  /* 0x0000000000ff782f */ /* 0x000fda0003800000 */
[----:B------:R-:W-:Y:S05]  /*120d0*/  @!P0 BRA `(.L_x_200) ;  /* 0x0000000000608947 */ /* 0x000fea0003800000 */
[----:B------:R-:W-:Y:S01]  /*120e0*/  UMOV UR5, 0x10 ;  /* 0x0000001000057882 */ /* 0x000fe20000000000 */
[----:B------:R-:W-:Y:S01]  /*120f0*/  HFMA2 R0, -RZ, RZ, 0, 5.9604644775390625e-08 ;  /* 0x00000001ff007431 */ /* 0x000fe200000001ff */
[----:B------:R-:W-:-:S03]  /*12100*/  MOV R2, 0xffff ;  /* 0x0000ffff00027802 */ /* 0x000fc60000000f00 */
[----:B------:R-:W-:Y:S04]  /*12110*/  DEPBAR.LE SB1, 0x36 ;  /* 0x00009d800000791a */ /* 0x000fe80000000000 */
[----:B------:R-:W1:Y:S02]  /*12120*/  UTCATOMSWS.FIND_AND_SET.ALIGN UP0, UR5, UR5 ;  /* 0x00000005000575e3 */ /* 0x000e640008000800 */
[----:B-1----:R-:W-:Y:S01]  /*12130*/  MOV R3, UR5 ;  /* 0x0000000500037c02 */ /* 0x002fe20008000f00 */
[----:B------:R-:W-:Y:S06]  /*12140*/  BRA.U UP0, `(.L_x_201) ;  /* 0x0000000100187547 */ /* 0x000fec000b800000 */
.L_x_202:
[----:B------:R-:W-:Y:S05]  /*12150*/  NANOSLEEP 0x64 ;  /* 0x000000640000795d */ /* 0x000fea0003800000 */
[----:B------:R-:W-:-:S05]  /*12160*/  UMOV UR5, 0x10 ;  /* 0x0000001000057882 */ /* 0x000fca0000000000 */
[----:B------:R-:W-:Y:S04]  /*12170*/  DEPBAR.LE SB1, 0x36 ;  /* 0x00009d800000791a */ /* 0x000fe80000000000 */
[----:B------:R-:W1:Y:S02]  /*12180*/  UTCATOMSWS.FIND_AND_SET.ALIGN UP0, UR5, UR5 ;  /* 0x00000005000575e3 */ /* 0x000e640008000800 */
[----:B-1----:R-:W-:Y:S01]  /*12190*/  MOV R3, UR5 ;  /* 0x0000000500037c02 */ /* 0x002fe20008000f00 */
[----:B------:R-:W-:Y:S05]  /*121a0*/  BRA.U !UP0, `(.L_x_202) ;  /* 0xfffffffd08e87547 */ /* 0x000fea000b83ffff */
.L_x_201:
[-C--:B------:R-:W-:Y:S02]  /*121b0*/  SHF.L.U32 R2, R2, R3.reuse, RZ ;  /* 0x0000000302027219 */ /* 0x080fe400000006ff */
[----:B------:R-:W-:Y:S01]  /*121c0*/  SHF.L.U32 R0, R0, R3, RZ ;  /* 0x0000000300007219 */ /* 0x000fe200000006ff */
[----:B------:R-:W-:Y:S02]  /*121d0*/  IMAD.SHL.U32 R3, R3, 0x20, RZ ;  /* 0x0000002003037824 */ /* 0x000fe400078e00ff */
[----:B------:R1:W-:Y:S04]  /*121e0*/  ATOMS.OR RZ, [UR4+0x14], R2 ;  /* 0x00001402ffff798c */ /* 0x0003e8000b000004 */
[----:B------:R1:W-:Y:S04]  /*121f0*/  ATOMS.OR RZ, [UR4+0x18], R0 ;  /* 0x00001800ffff798c */ /* 0x0003e8000b000004 */
[----:B------:R1:W-:Y:S01]  /*12200*/  STS [UR6+0x300], R3 ;  /* 0x00030003ff007988 */ /* 0x0003e20008000806 */
[----:B------:R-:W-:Y:S05]  /*12210*/  BRA `(.L_x_200) ;  /* 0x0000000000107947 */ /* 0x000fea0003800000 */
.L_x_199:
[----:B------:R-:W-:Y:S02]  /*12220*/  MOV R0, 0xffffffff ;  /* 0xffffffff00007802 */ /* 0x000fe40000000f00 */
[----:B------:R-:W-:-:S03]  /*12230*/  MOV R2, 0x12260 ;  /* 0x0001226000027802 */ /* 0x000fc60000000f00 */
[----:B------:R1:W-:Y:S04]  /*12240*/  STS [UR6+0x300], R0 ;  /* 0x00030000ff007988 */ /* 0x0003e80008000806 */
[----:B-1---5:R-:W-:Y:S05]  /*12250*/  CALL.REL.NOINC `($__internal_1_$__cuda_sm10x_tcgen05_guardrail_trap_phase_invalid_during_alloc) ;  /* 0x0000001400f87944 */ /* 0x022fea0003c00000 */
.L_x_200:
[----:B------:R-:W-:Y:S05]  /*12260*/  WARPSYNC.ALL ;  /* 0x0000000000007948 */ /* 0x000fea0003800000 */
[----:B------:R-:W2:Y:S01]  /*12270*/  S2UR UR5, SR_CgaCtaId ;  /* 0x00000000000579c3 */ /* 0x000ea20000008800 */
[----:B------:R-:W-:Y:S01]  /*12280*/  UMOV UR4, 0x400 ;  /* 0x0000040000047882 */ /* 0x000fe20000000000 */
[----:B------:R-:W-:-:S06]  /*12290*/  NOP ;  /* 0x0000000000007918 */ /* 0x000fcc0000000000 */
[----:B------:R-:W-:Y:S06]  /*122a0*/  BAR.ARV 0x6, 0xa0 ;  /* 0x0182800000007b1d */ /* 0x000fec0000002000 */
[----:B--2---:R-:W-:-:S04]  /*122b0*/  ULEA UR4, UR5, UR4, 0x18 ;  /* 0x0000000405047291 */ /* 0x004fc8000f8ec0ff */
[----:B------:R-:W-:Y:S02]  /*122c0*/  UIADD3 UR6, UPT, UPT, UR4, 0x11400, URZ ;  /* 0x0001140004067890 */ /* 0x000fe4000fffe0ff */
[----:B------:R-:W-:Y:S02]  /*122d0*/  UIADD3 UR7, UPT, UPT, UR4, 0x1d400, URZ ;  /* 0x0001d40004077890 */ /* 0x000fe4000fffe0ff */
[----:B------:R-:W-:Y:S01]  /*122e0*/  USHF.R.U32.HI UR6, URZ, 0x4, UR6 ;  /* 0x00000004ff067899 */ /* 0x000fe20008011606 */
[----:B-1----:R-:W1:Y:S01]  /*122f0*/  LDS R0, [UR4+0x300] ;  /* 0x00030004ff007984 */ /* 0x002e620008000800 */
[----:B------:R-:W-:Y:S02]  /*12300*/  USHF.R.U32.HI UR7, URZ, 0x4, UR7 ;  /* 0x00000004ff077899 */ /* 0x000fe40008011607 */
[----:B------:R-:W-:Y:S02]  /*12310*/  ULOP3.LUT UR6, UR6, 0x3fff, URZ, 0xc0, !UPT ;  /* 0x00003fff06067892 */ /* 0x000fe4000f8ec0ff */
[----:B------:R-:W-:-:S02]  /*12320*/  ULOP3.LUT UR7, UR7, 0x3fff, URZ, 0xc0, !UPT ;  /* 0x00003fff07077892 */ /* 0x000fc4000f8ec0ff */
[----:B------:R-:W-:Y:S02]  /*12330*/  ULOP3.LUT UR6, UR6, 0x10000, URZ, 0xfc, !UPT ;  /* 0x0001000006067892 */ /* 0x000fe4000f8efcff */
[----:B------:R-:W-:Y:S01]  /*12340*/  ULOP3.LUT UR7, UR7, 0x10000, URZ, 0xfc, !UPT ;  /* 0x0001000007077892 */ /* 0x000fe2000f8efcff */
[----:B-1----:R-:W-:Y:S01]  /*12350*/  R2UR UR8, R0 ;  /* 0x00000000000872ca */ /* 0x002fe200000e0000 */
[----:B-----5:R-:W1:-:S00]  /*12360*/  USETMAXREG.DEALLOC.CTAPOOL 0x88 ;  /* 0x00000088000079c8 */ /* 0x020e4000080e0500 */
[----:B-1----:R-:W-:Y:S01]  /*12370*/  HFMA2 R3, -RZ, RZ, 0, 5.9604644775390625e-08 ;  /* 0x00000001ff037431 */ /* 0x002fe200000001ff */
[----:B------:R-:W-:Y:S01]  /*12380*/  MOV R2, RZ ;  /* 0x000000ff00027202 */ /* 0x000fe20000000f00 */
[----:B------:R-:W-:Y:S01]  /*12390*/  HFMA2 R0, -RZ, RZ, 0, 0 ;  /* 0x00000000ff007431 */ /* 0x000fe200000001ff */
[----:B------:R-:W-:Y:S01]  /*123a0*/  UISETP.EQ.OR UP3, UPT, UR20, 0x4, UP3 ;  /* 0x000000041400788c */ /* 0x000fe20009f62670 */
[----:B------:R-:W-:Y:S01]  /*123b0*/  UMOV UR16, URZ ;  /* 0x000000ff00107c82 */ /* 0x000fe20008000000 */
[----:B------:R-:W-:Y:S01]  /*123c0*/  UMOV UR15, URZ ;  /* 0x000000ff000f7c82 */ /* 0x000fe20008000000 */
[----:B------:R-:W-:-:S06]  /*123d0*/  UMOV UR17, URZ ;  /* 0x000000ff00117c82 */ /* 0x000fcc0008000000 */
.L_x_213:
[----:B-1----:R-:W1:Y:S02]  /*123e0*/  LDC.64 R4, c[0x0][0x390] ;  /* 0x0000e400ff047b82 */ /* 0x002e640000000a00 */
[----:B-1-3--:R-:W-:-:S06]  /*123f0*/  IMAD.WIDE R4, R16, 0xc, R4 ;  /* 0x0000000c10047825 */ /* 0x00afcc00078e0204 */
[----:B------:R-:W2:Y:S02]  /*12400*/  LDG.E R4, desc[UR50][R4.64+0x8] ;  /* 0x0000083204047981 */ /* 0x000ea4000c1e1900 */
[----:B--2---:R-:W-:-:S13]  /*12410*/  R2UR UR10, R4 ;  /* 0x00000000040a72ca */ /* 0x004fda00000e0000 */
[----:B------:R-:W-:-:S09]  /*12420*/  UISETP.GE.AND UP0, UPT, UR10, 0x1, UPT ;  /* 0x000000010a00788c */ /* 0x000fd2000bf06270 */
[----:B------:R-:W-:Y:S05]  /*12430*/  BRA.U !UP0, `(.L_x_203) ;  /* 0x0000000508487547 */ /* 0x000fea000b800000 */
[----:B------:R-:W-:Y:S01]  /*12440*/  ULEA UR9, UR17, UR4, 0x3 ;  /* 0x0000000411097291 */ /* 0x000fe2000f8e18ff */
[----:B------:R-:W-:Y:S01]  /*12450*/  SHF.L.U32 R4, R0, 0x1f, RZ ;  /* 0x0000001f00047819 */ /* 0x000fe200000006ff */
[----:B------:R-:W-:-:S07]  /*12460*/  ULEA UR12, UR16, UR8, 0x8 ;  /* 0x00000008100c7291 */ /* 0x000fce000f8e40ff */
[----:B------:R1:W2:Y:S01]  /*12470*/  SYNCS.PHASECHK.TRANS64.TRYWAIT P1, [UR9], R4 ;  /* 0x00000004ff0075a7 */ /* 0x0002a20008021109 */
[----:B------:R-:W-:Y:S01]  /*12480*/  UIADD3 UR9, UPT, UPT, UR10, 0x7f, URZ ;  /* 0x0000007f0a097890 */ /* 0x000fe2000fffe0ff */
[----:B------:R-:W-:Y:S11]  /*12490*/  BRA.U !UP3, `(.L_x_204) ;  /* 0x000000010b047547 */ /* 0x000ff6000b800000 */
[----:B------:R-:W-:Y:S05]  /*124a0*/  BPT.TRAP 0x1 ;  /* 0x000000040000795c */ /* 0x000fea0000300000 */
.L_x_204:
[----:B------:R-:W-:Y:S01]  /*124b0*/  ULEA UR11, UR16, UR4, 0x3 ;  /* 0x00000004100b7291 */ /* 0x000fe2000f8e18ff */
[----:B------:R-:W-:Y:S01]  /*124c0*/  SHF.L.U32 R5, R3, 0x1f, RZ ;  /* 0x0000001f03057819 */ /* 0x000fe200000006ff */
[----:B------:R-:W-:-:S04]  /*124d0*/  USHF.R.S32.HI UR10, URZ, 0x1f, UR9 ;  /* 0x0000001fff0a7899 */ /* 0x000fc80008011409 */
[----:B------:R-:W-:-:S03]  /*124e0*/  ULEA.HI UR10, UR10, UR9, URZ, 0x7 ;  /* 0x000000090a0a7291 */ /* 0x000fc6000f8f38ff */
[----:B------:R-:W3:Y:S01]  /*124f0*/  SYNCS.PHASECHK.TRANS64.TRYWAIT P0, [UR11+0x110], R5 ;  /* 0x00011005ff0075a7 */ /* 0x000ee2000800110b */
[----:B------:R-:W-:Y:S01]  /*12500*/  USHF.R.S32.HI UR13, URZ, 0x7, UR10 ;  /* 0x00000007ff0d7899 */ /* 0x000fe2000801140a */
[----:B---3--:R-:W-:Y:S11]  /*12510*/  @!P0 BRA `(.L_x_205) ;  /* 0x0000001000c48947 */ /* 0x008ff60003800000 */
.L_x_258:
[----:B------:R-:W-:Y:S01]  /*12520*/  UISETP.LT.AND UP0, UPT, UR13, 0x1, UPT ;  /* 0x000000010d00788c */ /* 0x000fe2000bf01270 */
[----:B--2---:R-:W-:Y:S01]  /*12530*/  PLOP3.LUT P0, PT, P1, PT, PT, 0x80, 0x8 ;  /* 0x000000000008781c */ /* 0x004fe20000f0f070 */
[----:B------:R-:W-:Y:S02]  /*12540*/  UIADD3 UR14, UPT, UPT, UR13, 0x1, URZ ;  /* 0x000000010d0e7890 */ /* 0x000fe4000fffe0ff */
[----:B------:R-:W-:Y:S02]  /*12550*/  USEL UR9, UR13, 0x1, UP0 ;  /* 0x000000010d097887 */ /* 0x000fe40008000000 */
[----:B------:R-:W-:Y:S02]  /*12560*/  UPLOP3.LUT UP2, UPT, UPT, UPT, UPT, 0x40, 0x4 ;  /* 0x000000000004789c */ /* 0x000fe40003f4e870 */
[----:B------:R-:W-:Y:S01]  /*12570*/  UIADD3 UR13, UPT, UPT, -UR13, UR9, URZ ;  /* 0x000000090d0d7290 */ /* 0x000fe2000fffe1ff */
[----:B------:R-:W-:Y:S01]  /*12580*/  UMOV UR24, 0x0 ;  /* 0x0000000000187882 */ /* 0x000fe20000000000 */
[----:B------:R-:W-:Y:S01]  /*12590*/  UMOV UR25, 0x8400010 ;  /* 0x0840001000197882 */ /* 0x000fe20000000000 */
[----:B------:R-:W-:Y:S01]  /*125a0*/  UMOV UR22, 0x0 ;  /* 0x0000000000167882 */ /* 0x000fe20000000000 */
[----:B------:R-:W-:Y:S01]  /*125b0*/  UMOV UR23, 0x8400010 ;  /* 0x0840001000177882 */ /* 0x000fe20000000000 */
[----:B------:R-:W-:Y:S01]  /*125c0*/  UMOV UR20, 0x0 ;  /* 0x0000000000147882 */ /* 0x000fe20000000000 */
[----:B------:R-:W-:Y:S01]  /*125d0*/  UMOV UR21, 0x8400010 ;  /* 0x0840001000157882 */ /* 0x000fe20000000000 */
[----:B------:R-:W-:Y:S01]  /*125e0*/  UMOV UR18, 0x0 ;  /* 0x0000000000127882 */ /* 0x000fe20000000000 */
[----:B------:R-:W-:-:S05]  /*125f0*/  UMOV UR19, 0x8400010 ;  /* 0x0840001000137882 */ /* 0x000fca0000000000 */
.L_x_208:
[----:B--2---:R-:W-:Y:S01]  /*12600*/  ULEA UR10, UR17, UR4, 0x3 ;  /* 0x00000004110a7291 */ /* 0x004fe2000f8e18ff */
[----:B---3--:R-:W-:Y:S11]  /*12610*/  @P0 BRA `(.L_x_206) ;  /* 0x00000000000c0947 */ /* 0x008ff60003800000 */
[----:B-1----:R-:W-:Y:S04]  /*12620*/  SHF.L.U32 R5, R0, 0x1f, RZ ;  /* 0x0000001f00057819 */ /* 0x002fe800000006ff */
[----:B------:R-:W1:Y:S02]  /*12630*/  SYNCS.PHASECHK.TRANS64.TRYWAIT P0, [UR10], R5 ;  /* 0x00000005ff0075a7 */ /* 0x000e64000800110a */
[----:B-1----:R-:W-:Y:S05]  /*12640*/  @!P0 BRA `(.L_x_207) ;  /* 0x0000001000908947 */ /* 0x002fea0003800000 */
.L_x_206:
[----:B------:R-:W-:Y:S01]  /*12650*/  UISETP.NE.AND UP0, UPT, UR14, 0x2, UPT ;  /* 0x000000020e00788c */ /* 0x000fe2000bf05270 */
[----:B------:R-:W-:Y:S01]  /*12660*/  PLOP3.LUT P0, PT, PT, PT, PT, 0x80, 0x8 ;  /* 0x000000000008781c */ /* 0x000fe20003f0f070 */
[----:B------:R-:W-:Y:S02]  /*12670*/  UIADD3 UR9, UPT, UPT, UR17, 0x1, URZ ;  /* 0x0000000111097890 */ /* 0x000fe4000fffe0ff */
[----:B------:R-:W-:Y:S02]  /*12680*/  ULEA UR28, UR17, UR7, 0xb ;  /* 0x00000007111c7291 */ /* 0x000fe4000f8e58ff */
[----:B------:R-:W-:Y:S01]  /*12690*/  UISETP.NE.AND UP1, UPT, UR9, 0x3, UPT ;  /* 0x000000030900788c */ /* 0x000fe2000bf25270 */
[----:B------:R-:W-:Y:S01]  /*126a0*/  PLOP3.LUT P1, PT, PT, PT, UP0, 0x80, 0x8 ;  /* 0x000000000008781c */ /* 0x000fe20003f2f008 */
[----:B------:R-:W-:Y:S02]  /*126b0*/  UIADD3 UR42, UPT, UPT, UR28, 0x2, URZ ;  /* 0x000000021c2a7890 */ /* 0x000fe4000fffe0ff */
[----:B------:R-:W-:Y:S02]  /*126c0*/  USEL UR27, URZ, 0x1, UP1 ;  /* 0x00000001ff1b7887 */ /* 0x000fe40008800000 */
[----:B------:R-:W-:Y:S02]  /*126d0*/  USEL UR9, UR9, URZ, UP1 ;  /* 0x000000ff09097287 */ /* 0x000fe40008800000 */
[----:B------:R-:W-:Y:S02]  /*126e0*/  UIADD3 UR38, UPT, UPT, UR28, 0x4, URZ ;  /* 0x000000041c267890 */ /* 0x000fe4000fffe0ff */
[----:B------:R-:W-:Y:S01]  /*126f0*/  @UP0 ULEA UR26, UR9, UR4, 0x3 ;  /* 0x00000004091a0291 */ /* 0x000fe2000f8e18ff */
[----:B------:R-:W-:Y:S01]  /*12700*/  LOP3.LUT R0, R0, UR27, RZ, 0x3c, !PT ;  /* 0x0000001b00007c12 */ /* 0x000fe2000f8e3cff */
[----:B------:R-:W-:Y:S02]  /*12710*/  UIADD3 UR32, UPT, UPT, UR28, 0x6, URZ ;  /* 0x000000061c207890 */ /* 0x000fe4000fffe0ff */
[----:B------:R-:W-:Y:S01]  /*12720*/  UIADD3 UR10, UPT, UPT, UR10, 0x18, URZ ;  /* 0x000000180a0a7890 */ /* 0x000fe2000fffe0ff */
[----:B-1----:R-:W-:Y:S01]  /*12730*/  @P1 SHF.L.U32 R4, R0, 0x1f, RZ ;  /* 0x0000001f00041819 */ /* 0x002fe200000006ff */
[----:B------:R-:W-:Y:S02]  /*12740*/  UIADD3 UR13, UPT, UPT, UR13, 0x1, URZ ;  /* 0x000000010d0d7890 */ /* 0x000fe4000fffe0ff */
[----:B------:R-:W-:Y:S01]  /*12750*/  UIADD3 UR14, UPT, UPT, UR14, -0x1, URZ ;  /* 0xffffffff0e0e7890 */ /* 0x000fe2000fffe0ff */
[----:B------:R2:W3:Y:S01]  /*12760*/  @P1 SYNCS.PHASECHK.TRANS64.TRYWAIT P0, [UR26], R4 ;  /* 0x00000004ff0015a7 */ /* 0x0004e2000800111a */
[----:B------:R-:W-:Y:S02]  /*12770*/  ULEA UR26, UR17, UR6, 0xa ;  /* 0x00000006111a7291 */ /* 0x000fe4000f8e50ff */
[----:B------:R-:W-:Y:S02]  /*12780*/  UISETP.NE.AND UP0, UPT, UR13, 0x1, UPT ;  /* 0x000000010d00788c */ /* 0x000fe4000bf05270 */
[----:B------:R-:W-:Y:S02]  /*12790*/  UIADD3 UR40, UPT, UPT, UR26, 0x2, URZ ;  /* 0x000000021a287890 */ /* 0x000fe4000fffe0ff */
[----:B------:R-:W-:Y:S02]  /*127a0*/  UIADD3 UR34, UPT, UPT, UR26, 0x4, URZ ;  /* 0x000000041a227890 */ /* 0x000fe4000fffe0ff */
[----:B------:R-:W-:Y:S01]  /*127b0*/  UIADD3 UR30, UPT, UPT, UR26, 0x6, URZ ;  /* 0x000000061a1e7890 */ /* 0x000fe2000fffe0ff */
[----:B------:R-:W-:Y:S01]  /*127c0*/  UMOV UR29, 0x40004040 ;  /* 0x40004040001d7882 */ /* 0x000fe20000000000 */
[----:B------:R-:W-:Y:S01]  /*127d0*/  UMOV UR27, 0x40004040 ;  /* 0x40004040001b7882 */ /* 0x000fe20000000000 */
[----:B------:R-:W-:Y:S01]  /*127e0*/  UMOV UR43, 0x40004040 ;  /* 0x40004040002b7882 */ /* 0x000fe20000000000 */
[----:B------:R2:W-:Y:S01]  /*127f0*/  UTCQMMA gdesc[UR26], gdesc[UR28], tmem[UR12], tmem[UR24], idesc[UR25], UP2 ;  /* 0x00ff181c1a0075ea */ /* 0x0005e2000900030c */
[----:B------:R-:W-:Y:S01]  /*12800*/  UPLOP3.LUT UP2, UPT, UPT, UPT, UPT, 0x80, 0x8 ;  /* 0x000000000008789c */ /* 0x000fe20003f4f070 */
[----:B------:R-:W-:Y:S01]  /*12810*/  UMOV UR41, 0x40004040 ;  /* 0x4000404000297882 */ /* 0x000fe20000000000 */
[----:B------:R-:W-:Y:S01]  /*12820*/  UMOV UR39, 0x40004040 ;  /* 0x4000404000277882 */ /* 0x000fe20000000000 */
[----:B------:R2:W-:Y:S01]  /*12830*/  UTCQMMA gdesc[UR40], gdesc[UR42], tmem[UR12], tmem[UR22], idesc[UR23], UPT ;  /* 0x00ff162a280075ea */ /* 0x0005e2000b80030c */
[----:B------:R-:W-:Y:S01]  /*12840*/  UMOV UR35, 0x40004040 ;  /* 0x4000404000237882 */ /* 0x000fe20000000000 */
[----:B------:R-:W-:Y:S01]  /*12850*/  UMOV UR33, 0x40004040 ;  /* 0x4000404000217882 */ /* 0x000fe20000000000 */
[----:B------:R-:W-:Y:S01]  /*12860*/  UMOV UR31, 0x40004040 ;  /* 0x40004040001f7882 */ /* 0x000fe20000000000 */
[----:B------:R2:W-:Y:S01]  /*12870*/  UTCQMMA gdesc[UR34], gdesc[UR38], tmem[UR12], tmem[UR20], idesc[UR21], UPT ;  /* 0x00ff1426220075ea */ /* 0x0005e2000b80030c */
[----:B------:R2:W-:Y:S01]  /*12880*/  UTCQMMA gdesc[UR30], gdesc[UR32], tmem[UR12], tmem[UR18], idesc[UR19], UPT ;  /* 0x00ff12201e0075ea */ /* 0x0005e2000b80030c */
[----:B------:R2:W-:Y:S01]  /*12890*/  UTCBAR [UR10], URZ ;  /* 0x000000ff0a0073e9 */ /* 0x0005e200080000ff */
[----:B------:R-:W-:Y:S01]  /*128a0*/  UMOV UR17, UR9 ;  /* 0x0000000900117c82 */ /* 0x000fe20008000000 */
[----:B------:R-:W-:Y:S05]  /*128b0*/  BRA.U UP0, `(.L_x_208) ;  /* 0xfffffffd00507547 */ /* 0x000fea000b83ffff */
[----:B------:R-:W-:Y:S05]  /*128c0*/  BRA.U !UP3, `(.L_x_209) ;  /* 0x000000010b047547 */ /* 0x000fea000b800000 */
[----:B--2---:R-:W-:Y:S05]  /*128d0*/  BPT.TRAP 0x1 ;  /* 0x000000040000795c */ /* 0x004fea0000300000 */
.L_x_209:
[----:B------:R-:W-:Y:S02]  /*128e0*/  UIADD3 UR11, UPT, UPT, UR11, 0x100, URZ ;  /* 0x000001000b0b7890 */ /* 0x000fe4000fffe0ff */
[----:B------:R-:W-:Y:S01]  /*128f0*/  UIADD3 UR16, UPT, UPT, UR16, 0x1, URZ ;  /* 0x0000000110107890 */ /* 0x000fe2000fffe0ff */
[----:B------:R-:W-:-:S03]  /*12900*/  UMOV UR17, UR9 ;  /* 0x0000000900117c82 */ /* 0x000fc60008000000 */
[----:B------:R-:W-:-:S03]  /*12910*/  UISETP.NE.AND UP0, UPT, UR16, 0x2, UPT ;  /* 0x000000021000788c */ /* 0x000fc6000bf05270 */
[----:B------:R1:W-:Y:S01]  /*12920*/  UTCBAR [UR11], URZ ;  /* 0x000000ff0b0073e9 */ /* 0x0003e200080000ff */
[----:B--2---:R-:W-:Y:S02]  /*12930*/  USEL UR10, URZ, 0x1, UP0 ;  /* 0x00000001ff0a7887 */ /* 0x004fe40008000000 */
[----:B------:R-:W-:-:S04]  /*12940*/  USEL UR16, UR16, URZ, UP0 ;  /* 0x000000ff10107287 */ /* 0x000fc80008000000 */
[----:B------:R-:W-:-:S08]  /*12950*/  LOP3.LUT R3, R3, UR10, RZ, 0x3c, !PT ;  /* 0x0000000a03037c12 */ /* 0x000fd0000f8e3cff */
.L_x_203:
[----:B------:R-:W-:-:S09]  /*12960*/  UISETP.NE.AND UP0, UPT, UR37, 0x8, UPT ;  /* 0x000000082500788c */ /* 0x000fd2000bf05270 */
[----:B------:R-:W-:Y:S05]  /*12970*/  BRA.U UP0, `(.L_x_210) ;  /* 0x0000000100047547 */ /* 0x000fea000b800000 */
[----:B-1----:R-:W-:Y:S05]  /*12980*/  BPT.TRAP 0x1 ;  /* 0x000000040000795c */ /* 0x002fea0000300000 */
.L_x_210:
[----:B------:R-:W-:Y:S01]  /*12990*/  ULEA UR9, UR15, UR4, 0x3 ;  /* 0x000000040f097291 */ /* 0x000fe2000f8e18ff */
[----:B------:R-:W-:-:S08]  /*129a0*/  SHF.L.U32 R5, R2, 0x1f, RZ ;  /* 0x0000001f02057819 */ /* 0x000fd000000006ff */
[----:B---3--:R-:W2:Y:S02]  /*129b0*/  SYNCS.PHASECHK.TRANS64.TRYWAIT P0, [UR9+0x140], R5 ;  /* 0x00014005ff0075a7 */ /* 0x008ea40008001109 */
[----:B--2---:R-:W-:Y:S05]  /*129c0*/  @!P0 BRA `(.L_x_211) ;  /* 0x0000000c00c88947 */ /* 0x004fea0003800000 */
.L_x_261:
[----:B------:R-:W-:-:S09]  /*129d0*/  UIMAD UR10, UR15, 0x14, UR36 ;  /* 0x000000140f0a78a4 */ /* 0x000fd2000f8e0224 */
[----:B------:R-:W3:Y:S04]  /*129e0*/  LDS R16, [UR10+0x8] ;  /* 0x0000080aff107984 */ /* 0x000ee80008000800 */
[----:B--2---:R-:W2:Y:S01]  /*129f0*/  LDS R4, [UR10+0xc] ;  /* 0x00000c0aff047984 */ /* 0x004ea20008000800 */
[----:B------:R-:W-:Y:S01]  /*12a00*/  @!PT LDS RZ, [RZ] ;  /* 0x00000000fffff984 */ /* 0x000fe20000000800 */
[----:B------:R-:W-:Y:S01]  /*12a10*/  @!PT LDS RZ, [RZ] ;  /* 0x00000000fffff984 */ /* 0x000fe20000000800 */
[----:B------:R-:W-:Y:S01]  /*12a20*/  @!PT LDS RZ, [RZ] ;  /* 0x00000000fffff984 */ /* 0x000fe20000000800 */
[----:B------:R-:W-:Y:S01]  /*12a30*/  @!PT LDS RZ, [RZ] ;  /* 0x00000000fffff984 */ /* 0x000fe20000000800 */
[----:B------:R4:W-:Y:S06]  /*12a40*/  MEMBAR.ALL.CTA ;  /* 0x0000000000007992 */ /* 0x0009ec0000008000 */
[----:B----4-:R-:W4:Y:S01]  /*12a50*/  FENCE.VIEW.ASYNC.S ;  /* 0x00000000000073c6 */ /* 0x010f220000000000 */
[----:B------:R-:W-:Y:S05]  /*12a60*/  BRA.U UP0, `(.L_x_212) ;  /* 0x0000000100047547 */ /* 0x000fea000b800000 */
[----:B-1----:R-:W-:Y:S05]  /*12a70*/  BPT.TRAP 0x1 ;  /* 0x000000040000795c */ /* 0x002fea0000300000 */
.L_x_212:
[----:B------:R-:W-:Y:S01]  /*12a80*/  UIADD3 UR9, UPT, UPT, UR9, 0x180, URZ ;  /* 0x0000018009097890 */ /* 0x000fe2000fffe0ff */
[----:B--2---:R-:W-:Y:S01]  /*12a90*/  ISETP.NE.AND P0, PT, R4, RZ, PT ;  /* 0x000000ff0400720c */ /* 0x004fe20003f05270 */
[----:B------:R-:W-:Y:S02]  /*12aa0*/  UIADD3 UR15, UPT, UPT, UR15, 0x1, URZ ;  /* 0x000000010f0f7890 */ /* 0x000fe4000fffe0ff */
[----:B------:R-:W-:Y:S02]  /*12ab0*/  UPRMT UR9, UR5, 0x654, UR9 ;  /* 0x0000065405097896 */ /* 0x000fe40008000009 */
[----:B------:R-:W-:-:S04]  /*12ac0*/  UISETP.NE.AND UP0, UPT, UR15, 0x8, UPT ;  /* 0x000000080f00788c */ /* 0x000fc8000bf05270 */
[----:B------:R-:W-:-:S03]  /*12ad0*/  USEL UR15, UR15, URZ, UP0 ;  /* 0x000000ff0f0f7287 */ /* 0x000fc60008000000 */
[----:B----4-:R-:W-:Y:S01]  /*12ae0*/  SYNCS.ARRIVE.TRANS64.RED.A1T0 RZ, [UR9], RZ ;  /* 0x000000ffffff79a7 */ /* 0x010fe20008100409 */
[----:B------:R-:W-:-:S06]  /*12af0*/  USEL UR9, URZ, 0x1, UP0 ;  /* 0x00000001ff097887 */ /* 0x000fcc0008000000 */
[----:B------:R-:W-:Y:S01]  /*12b00*/  LOP3.LUT R2, R2, UR9, RZ, 0x3c, !PT ;  /* 0x0000000902027c12 */ /* 0x000fe2000f8e3cff */
[----:B------:R-:W-:Y:S06]  /*12b10*/  @P0 BRA `(.L_x_213) ;  /* 0xfffffff800300947 */ /* 0x000fec000383ffff */
[----:B------:R-:W2:Y:S01]  /*12b20*/  S2UR UR6, SR_CgaCtaId ;  /* 0x00000000000679c3 */ /* 0x000ea20000008800 */
[----:B------:R-:W-:Y:S01]  /*12b30*/  ELECT P0, URZ, PT ;  /* 0x0000000000ff782f */ /* 0x000fe20003800000 */
[----:B------:R-:W-:Y:S01]  /*12b40*/  HFMA2 R0, -RZ, RZ, 0, 5.9604644775390625e-08 ;  /* 0x00000001ff007431 */ /* 0x000fe200000001ff */
[----:B------:R-:W-:-:S05]  /*12b50*/  UMOV UR5, 0x40 ;  /* 0x0000004000057882 */ /* 0x000fca0000000000 */
[----:B------:R-:W-:Y:S01]  /*12b60*/  UVIRTCOUNT.DEALLOC.SMPOOL 0x80 ;  /* 0x000000800000784c */ /* 0x000fe20000000000 */
[----:B--2---:R-:W-:-:S09]  /*12b70*/  ULEA UR6, UR6, UR5, 0x18 ;  /* 0x0000000506067291 */ /* 0x004fd2000f8ec0ff */
[----:B------:R2:W-:Y:S01]  /*12b80*/  @P0 STS.U8 [UR6+0x1c], R0 ;  /* 0x00001c00ff000988 */ /* 0x0005e20008000006 */
[----:B------:R-:W-:Y:S05]  /*12b90*/  BRA.U !UP3, `(.L_x_214) ;  /* 0x000000010b047547 */ /* 0x000fea000b800000 */
[----:B-1----:R-:W-:Y:S05]  /*12ba0*/  BPT.TRAP 0x1 ;  /* 0x000000040000795c */ /* 0x002fea0000300000 */
.L_x_214:
[----:B------:R-:W-:Y:S01]  /*12bb0*/  ULEA UR5, UR16, UR4, 0x3 ;  /* 0x0000000410057291 */ /* 0x000fe2000f8e18ff */
[----:B------:R-:W-:Y:S01]  /*12bc0*/  SHF.L.U32 R5, R3, 0x1f, RZ ;  /* 0x0000001f03057819 */ /* 0x000fe200000006ff */
[----:B------:R-:W-:-:S07]  /*12bd0*/  UIADD3 UR16, UPT, UPT, UR16, 0x1, URZ ;  /* 0x0000000110107890 */ /* 0x000fce000fffe0ff */
[----:B------:R-:W4:Y:S02]  /*12be0*/  SYNCS.PHASECHK.TRANS64.TRYWAIT P0, [UR5+0x110], R5 ;  /* 0x00011005ff0075a7 */ /* 0x000f240008001105 */
[----:B----4-:R-:W-:Y:S05]  /*12bf0*/  @!P0 BRA `(.L_x_215) ;  /* 0x0000000c00548947 */ /* 0x010fea0003800000 */
.L_x_263:
[----:B------:R-:W-:Y:S05]  /*12c00*/  BRA.U !UP3, `(.L_x_216) ;  /* 0x000000010b047547 */ /* 0x000fea000b800000 */
[----:B-1----:R-:W-:Y:S05]  /*12c10*/  BPT.TRAP 0x1 ;  /* 0x000000040000795c */ /* 0x002fea0000300000 */
.L_x_216:
[----:B------:R-:W-:-:S04]  /*12c20*/  UISETP.NE.AND UP0, UPT, UR16, 0x2, UPT ;  /* 0x000000021000788c */ /* 0x000fc8000bf05270 */
[----:B------:R-:W-:Y:S02]  /*12c30*/  USEL UR5, URZ, 0x1, UP0 ;  /* 0x00000001ff057887 */ /* 0x000fe40008000000 */
[----:B------:R-:W-:-:S04]  /*12c40*/  USEL UR16, UR16, URZ, UP0 ;  /* 0x000000ff10107287 */ /* 0x000fc80008000000 */
[----:B------:R-:W-:Y:S01]  /*12c50*/  ULEA UR16, UR16, UR4, 0x3 ;  /* 0x0000000410107291 */ /* 0x000fe2000f8e18ff */
[----:B------:R-:W-:-:S04]  /*12c60*/  LOP3.LUT R3, R3, UR5, RZ, 0x3c, !PT ;  /* 0x0000000503037c12 */ /* 0x000fc8000f8e3cff */
[----:B------:R-:W-:-:S04]  /*12c70*/  SHF.L.U32 R3, R3, 0x1f, RZ ;  /* 0x0000001f03037819 */ /* 0x000fc800000006ff */
[----:B------:R-:W4:Y:S02]  /*12c80*/  SYNCS.PHASECHK.TRANS64.TRYWAIT P0, [UR16+0x110], R3 ;  /* 0x00011003ff0075a7 */ /* 0x000f240008001110 */
[----:B----4-:R-:W-:Y:S05]  /*12c90*/  @!P0 BRA `(.L_x_217) ;  /* 0x0000000c00448947 */ /* 0x010fea0003800000 */
.L_x_265:
[----:B------:R-:W-:Y:S01]  /*12ca0*/  NOP ;  /* 0x0000000000007918 */ /* 0x000fe20000000000 */
[----:B--2---:R-:W2:Y:S01]  /*12cb0*/  LDS R0, [UR6+0x14] ;  /* 0x00001406ff007984 */ /* 0x004ea20008000800 */
[----:B------:R-:W-:Y:S01]  /*12cc0*/  ULOP3.LUT UR5, UR8, 0xffff, URZ, 0xc0, !UPT ;  /* 0x0000ffff08057892 */ /* 0x000fe2000f8ec0ff */
[----:B------:R-:W-:Y:S02]  /*12cd0*/  UMOV UR4, 0x1 ;  /* 0x0000000100047882 */ /* 0x000fe40000000000 */
[----:B------:R-:W-:Y:S01]  /*12ce0*/  UMOV UR8, 0xffff ;  /* 0x0000ffff00087882 */ /* 0x000fe20000000000 */
[----:B------:R-:W-:-:S04]  /*12cf0*/  USHF.R.U32.HI UR5, URZ, 0x5, UR5 ;  /* 0x00000005ff057899 */ /* 0x000fc80008011605 */
[----:B------:R-:W-:Y:S02]  /*12d00*/  USHF.L.U32 UR8, UR8, UR5, URZ ;  /* 0x0000000508087299 */ /* 0x000fe400080006ff */
[----:B------:R-:W-:-:S04]  /*12d10*/  USHF.L.U32 UR4, UR4, UR5, URZ ;  /* 0x0000000504047299 */ /* 0x000fc800080006ff */
[----:B--2---:R-:W-:-:S04]  /*12d20*/  LOP3.LUT R0, R0, UR8, RZ, 0xc0, !PT ;  /* 0x0000000800007c12 */ /* 0x004fc8000f8ec0ff */
[----:B------:R-:W-:-:S13]  /*12d30*/  ISETP.NE.AND P0, PT, R0, UR8, PT ;  /* 0x0000000800007c0c */ /* 0x000fda000bf05270 */
[----:B------:R-:W-:Y:S05]  /*12d40*/  @P0 BRA `(.L_x_218) ;  /* 0x0000000000580947 */ /* 0x000fea0003800000 */
[----:B------:R-:W2:Y:S02]  /*12d50*/  LDS R0, [UR6+0x18] ;  /* 0x00001806ff007984 */ /* 0x000ea40008000800 */
[----:B--2---:R-:W-:-:S04]  /*12d60*/  LOP3.LUT R0, R0, UR4, RZ, 0xc0, !PT ;  /* 0x0000000400007c12 */ /* 0x004fc8000f8ec0ff */
[----:B------:R-:W-:-:S13]  /*12d70*/  ISETP.NE.AND P0, PT, R0, UR4, PT ;  /* 0x0000000400007c0c */ /* 0x000fda000bf05270 */
[----:B------:R-:W-:Y:S05]  /*12d80*/  @P0 BRA `(.L_x_219) ;  /* 0x00000000003c0947 */ /* 0x000fea0003800000 */
[----:B------:R-:W2:Y:S01]  /*12d90*/  S2R R2, SR_LANEID ;  /* 0x0000000000027919 */ /* 0x000ea20000000000 */
[----:B------:R-:W-:Y:S01]  /*12da0*/  ULOP3.LUT UR8, URZ, UR8, URZ, 0x33, !UPT ;  /* 0x00000008ff087292 */ /* 0x000fe2000f8e33ff */
[----:B------:R-:W-:Y:S01]  /*12db0*/  LOP3.LUT R4, RZ, UR4, RZ, 0x33, !PT ;  /* 0x00000004ff047c12 */ /* 0x000fe2000f8e33ff */
[----:B------:R-:W-:Y:S02]  /*12dc0*/  VOTEU.ANY UR7, UPT, PT ;  /* 0x0000000000077886 */ /* 0x000fe400038e0100 */
[----:B------:R-:W-:Y:S01]  /*12dd0*/  UFLO.U32 UR7, UR7 ;  /* 0x00000007000772bd */ /* 0x000fe200080e0000 */
[----:B------:R-:W4:Y:S01]  /*12de0*/  REDUX UR4, R4 ;  /* 0x00000000040473c4 */ /* 0x000f220000000000 */
[----:B------:R-:W-:-:S06]  /*12df0*/  IMAD.U32 R0, RZ, RZ, UR8 ;  /* 0x00000008ff007e24 */ /* 0x000fcc000f8e00ff */
[----:B------:R1:W-:Y:S01]  /*12e00*/  UTCATOMSWS.AND URZ, UR8 ;  /* 0x0000000800ff79e3 */ /* 0x0003e20008000000 */
[----:B------:R-:W5:Y:S01]  /*12e10*/  REDUX UR5, R0 ;  /* 0x00000000000573c4 */ /* 0x000f620000000000 */
[----:B--2---:R-:W-:Y:S01]  /*12e20*/  ISETP.EQ.U32.AND P0, PT, R2, UR7, PT ;  /* 0x0000000702007c0c */ /* 0x004fe2000bf02070 */
[----:B----4-:R-:W-:Y:S01]  /*12e30*/  IMAD.U32 R2, RZ, RZ, UR4 ;  /* 0x00000004ff027e24 */ /* 0x010fe2000f8e00ff */
[----:B-----5:R-:W-:-:S11]  /*12e40*/  MOV R3, UR5 ;  /* 0x0000000500037c02 */ /* 0x020fd60008000f00 */
[----:B------:R1:W-:Y:S04]  /*12e50*/  @P0 ATOMS.AND RZ, [UR6+0x14], R3 ;  /* 0x00001403ffff098c */ /* 0x0003e8000a800006 */
[----:B------:R1:W-:Y:S01]  /*12e60*/  @P0 ATOMS.AND RZ, [UR6+0x18], R2 ;  /* 0x00001802ffff098c */ /* 0x0003e2000a800006 */
[----:B------:R-:W-:Y:S05]  /*12e70*/  BRA `(.L_x_220) ;  /* 0x0000000000147947 */ /* 0x000fea0003800000 */
.L_x_219:
[----:B------:R-:W-:Y:S02]  /*12e80*/  MOV R2, 0x12ea0 ;  /* 0x00012ea000027802 */ /* 0x000fe40000000f00 */
[----:B-1-3--:R-:W-:Y:S05]  /*12e90*/  CALL.REL.NOINC `($__internal_0_$__cuda_sm10x_tcgen05_guardrail_trap_col_being_dealloced_not_returned_by_alloc) ;  /* 0x0000000800dc7944 */ /* 0x00afea0003c00000 */
[----:B------:R-:W-:Y:S05]  /*12ea0*/  BRA `(.L_x_220) ;  /* 0x0000000000087947 */ /* 0x000fea0003800000 */
.L_x_218:
[----:B------:R-:W-:Y:S02]  /*12eb0*/  MOV R2, 0x12ed0 ;  /* 0x00012ed000027802 */ /* 0x000fe40000000f00 */
[----:B-1-3--:R-:W-:Y:S05]  /*12ec0*/  CALL.REL.NOINC `($__internal_2_$__cuda_sm10x_tcgen05_guardrail_trap_unallocated_columns_being_dealloced) ;  /* 0x0000000800e87944 */ /* 0x00afea0003c00000 */
.L_x_220:
[----:B------:R-:W-:Y:S01]  /*12ed0*/  NOP ;  /* 0x0000000000007918 */ /* 0x000fe20000000000 */
[----:B-1----:R-:W-:Y:S05]  /*12ee0*/  EXIT ;  /* 0x000000000000794d */ /* 0x002fea0003800000 */
.L_x_31:
[----:B------:R-:W-:-:S07]  /*12ef0*/  MOV R0, UR9 ;  /* 0x0000000900007c02 */ /* 0x000fce0008000f00 */
.L_x_221:
[----:B--2---:R2:W4:Y:S02]  /*12f00*/  SYNCS.PHASECHK.TRANS64.TRYWAIT P0, [R0+URZ+0x18], R3 ;  /* 0x00001803000075a7 */ /* 0x00452400080011ff */
[----:B----4-:R-:W-:Y:S05]  /*12f10*/  @!P0 NANOSLEEP.SYNCS 0x989680 ;  /* 0x009896800000895d */ /* 0x010fea0003900000 */
[----:B------:R-:W4:Y:S02]  /*12f20*/  @!P0 SYNCS.PHASECHK.TRANS64 P0, [R0+URZ+0x18], R3 ;  /* 0x00001803000085a7 */ /* 0x000f2400080010ff */
[----:B----4-:R-:W-:Y:S05]  /*12f30*/  @!P0 BRA `(.L_x_221) ;  /* 0xfffffffc00f08947 */ /* 0x010fea000383ffff */
[----:B------:R-:W-:Y:S05]  /*12f40*/  BRA `(.L_x_30) ;  /* 0xffffff0c00ec7947 */ /* 0x000fea000383ffff */
.L_x_38:
[----:B-1----:R-:W-:-:S07]  /*12f50*/  MOV R0, UR9 ;  /* 0x0000000900007c02 */ /* 0x002fce0008000f00 */
.L_x_222:
[----:B-1----:R1:W2:Y:S02]  /*12f60*/  SYNCS.PHASECHK.TRANS64.TRYWAIT P0, [R0+URZ+0x18], R3 ;  /* 0x00001803000075a7 */ /* 0x0022a400080011ff */
[----:B--2---:R-:W-:Y:S05]  /*12f70*/  @!P0 NANOSLEEP.SYNCS 0x989680 ;  /* 0x009896800000895d */ /* 0x004fea0003900000 */
[----:B------:R-:W2:Y:S02]  /*12f80*/  @!P0 SYNCS.PHASECHK.TRANS64 P0, [R0+URZ+0x18], R3 ;  /* 0x00001803000085a7 */ /* 0x000ea400080010ff */
[----:B--2---:R-:W-:Y:S05]  /*12f90*/  @!P0 BRA `(.L_x_222) ;  /* 0xfffffffc00f08947 */ /* 0x004fea000383ffff */
[----:B------:R-:W-:Y:S05]  /*12fa0*/  BRA `(.L_x_37) ;  /* 0xffffff1000907947 */ /* 0x000fea000383ffff */
.L_x_44:
[----:B------:R-:W-:-:S07]  /*12fb0*/  MOV R0, UR4 ;  /* 0x0000000400007c02 */ /* 0x000fce0008000f00 */
.L_x_223:
[----:B-1----:R1:W2:Y:S02]  /*12fc0*/  SYNCS.PHASECHK.TRANS64.TRYWAIT P0, [R0+URZ+0x140], R3 ;  /* 0x00014003000075a7 */ /* 0x0022a400080011ff */
[----:B--2---:R-:W-:Y:S05]  /*12fd0*/  @!P0 NANOSLEEP.SYNCS 0x989680 ;  /* 0x009896800000895d */ /* 0x004fea0003900000 */
[----:B------:R-:W2:Y:S02]  /*12fe0*/  @!P0 SYNCS.PHASECHK.TRANS64 P0, [R0+URZ+0x140], R3 ;  /* 0x00014003000085a7 */ /* 0x000ea400080010ff */
[----:B--2---:R-:W-:Y:S05]  /*12ff0*/  @!P0 BRA `(.L_x_223) ;  /* 0xfffffffc00f08947 */ /* 0x004fea000383ffff */
[----:B------:R-:W-:Y:S05]  /*13000*/  BRA `(.L_x_224) ;  /* 0xffffff1400187947 */ /* 0x000fea000383ffff */
.L_x_47:
[----:B------:R-:W-:-:S07]  /*13010*/  MOV R0, UR4 ;  /* 0x0000000400007c02 */ /* 0x000fce0008000f00 */
.L_x_225:
[----:B------:R1:W1:Y:S02]  /*13020*/  SYNCS.PHASECHK.TRANS64.TRYWAIT P0, [R0+URZ], R3 ;  /* 0x00000003000075a7 */ /* 0x00026400080011ff */
[----:B-1----:R-:W-:Y:S05]  /*13030*/  @!P0 NANOSLEEP.SYNCS 0x989680 ;  /* 0x009896800000895d */ /* 0x002fea0003900000 */
[----:B------:R-:W1:Y:S02]  /*13040*/  @!P0 SYNCS.PHASECHK.TRANS64 P0, [R0+URZ], R3 ;  /* 0x00000003000085a7 */ /* 0x000e6400080010ff */
[----:B-1----:R-:W-:Y:S05]  /*13050*/  @!P0 BRA `(.L_x_225) ;  /* 0xfffffffc00f08947 */ /* 0x002fea000383ffff */
[----:B------:R-:W-:Y:S05]  /*13060*/  BRA `(.L_x_226) ;  /* 0xffffff1400787947 */ /* 0x000fea000383ffff */
.L_x_48:
[----:B------:R-:W-:-:S07]  /*13070*/  MOV R0, UR4 ;  /* 0x0000000400007c02 */ /* 0x000fce0008000f00 */
.L_x_227:
[----:B------:R1:W1:Y:S02]  /*13080*/  SYNCS.PHASECHK.TRANS64.TRYWAIT P0, [R0+URZ], R3 ;  /* 0x00000003000075a7 */ /* 0x00026400080011ff */
[----:B-1----:R-:W-:Y:S05]  /*13090*/  @!P0 NANOSLEEP.SYNCS 0x989680 ;  /* 0x009896800000895d */ /* 0x002fea0003900000 */
[----:B------:R-:W1:Y:S02]  /*130a0*/  @!P0 SYNCS.PHASECHK.TRANS64 P0, [R0+URZ], R3 ;  /* 0x00000003000085a7 */ /* 0x000e6400080010ff */
[----:B-1----:R-:W-:Y:S05]  /*130b0*/  @!P0 BRA `(.L_x_227) ;  /* 0xfffffffc00f08947 */ /* 0x002fea000383ffff */
[----:B------:R-:W-:Y:S05]  /*130c0*/  BRA `(.L_x_228) ;  /* 0xffffff1400847947 */ /* 0x000fea000383ffff */
.L_x_63:
[----:B------:R-:W-:-:S07]  /*130d0*/  MOV R23, UR4 ;  /* 0x0000000400177c02 */ /* 0x000fce0008000f00 */
.L_x_229:
[----:B--2---:R2:W3:Y:S02]  /*130e0*/  SYNCS.PHASECHK.TRANS64.TRYWAIT P0, [R23+URZ+0xc0], R20 ;  /* 0x0000c014170075a7 */ /* 0x0044e400080011ff */
[----:B---3--:R-:W-:Y:S05]  /*130f0*/  @!P0 NANOSLEEP.SYNCS 0x989680 ;  /* 0x009896800000895d */ /* 0x008fea0003900000 */
[----:B------:R-:W3:Y:S02]  /*13100*/  @!P0 SYNCS.PHASECHK.TRANS64 P0, [R23+URZ+0xc0], R20 ;  /* 0x0000c014170085a7 */ /* 0x000ee400080010ff */
[----:B---3--:R-:W-:Y:S05]  /*13110*/  @!P0 BRA `(.L_x_229) ;  /* 0xfffffffc00f08947 */ /* 0x008fea000383ffff */
[----:B------:R-:W-:Y:S05]  /*13120*/  BRA `(.L_x_230) ;  /* 0xffffff30005c7947 */ /* 0x000fea000383ffff */
.L_x_79:
[----:B------:R-:W-:-:S07]  /*13130*/  MOV R23, UR4 ;  /* 0x0000000400177c02 */ /* 0x000fce0008000f00 */
.L_x_231:
[----:B--2---:R2:W3:Y:S02]  /*13140*/  SYNCS.PHASECHK.TRANS64.TRYWAIT P0, [R23+URZ+0xc0], R20 ;  /* 0x0000c014170075a7 */ /* 0x0044e400080011ff */
[----:B---3--:R-:W-:Y:S05]  /*13150*/  @!P0 NANOSLEEP.SYNCS 0x989680 ;  /* 0x009896800000895d */ /* 0x008fea0003900000 */
[----:B------:R-:W3:Y:S02]  /*13160*/  @!P0 SYNCS.PHASECHK.TRANS64 P0, [R23+URZ+0xc0], R20 ;  /* 0x0000c014170085a7 */ /* 0x000ee400080010ff */
[----:B---3--:R-:W-:Y:S05]  /*13170*/  @!P0 BRA `(.L_x_231) ;  /* 0xfffffffc00f08947 */ /* 0x008fea000383ffff */
[----:B------:R-:W-:Y:S05]  /*13180*/  BRA `(.L_x_232) ;  /* 0xffffff4c00307947 */ /* 0x000fea000383ffff */
.L_x_88:
[----:B--2---:R2:W4:Y:S02]  /*13190*/  SYNCS.PHASECHK.TRANS64.TRYWAIT P0, [R18+URZ+0x78], R5 ;  /* 0x00007805120075a7 */ /* 0x00452400080011ff */
[----:B----4-:R-:W-:Y:S05]  /*131a0*/  @!P0 NANOSLEEP.SYNCS 0x989680 ;  /* 0x009896800000895d */ /* 0x010fea0003900000 */
[----:B------:R-:W4:Y:S02]  /*131b0*/  @!P0 SYNCS.PHASECHK.TRANS64 P0, [R18+URZ+0x78], R5 ;  /* 0x00007805120085a7 */ /* 0x000f2400080010ff */
[----:B----4-:R-:W-:Y:S05]  /*131c0*/  @!P0 BRA `(.L_x_88) ;  /* 0xfffffffc00f08947 */ /* 0x010fea000383ffff */
[----:B------:R-:W-:Y:S05]  /*131d0*/  BRA `(.L_x_85) ;  /* 0xffffff5400487947 */ /* 0x000fea000383ffff */
.L_x_92:
[----:B------:R-:W-:Y:S07]  /*131e0*/  MOV R0, UR21 ;  /* 0x0000001500007c02 */ /* 0x000fee0008000f00 */
.L_x_233:
[----:B--2---:R2:W1:Y:S02]  /*131f0*/  SYNCS.PHASECHK.TRANS64.TRYWAIT P0, [R0+URZ+0x50], R5 ;  /* 0x00005005000075a7 */ /* 0x00446400080011ff */
[----:B-1----:R-:W-:Y:S05]  /*13200*/  @!P0 NANOSLEEP.SYNCS 0x989680 ;  /* 0x009896800000895d */ /* 0x002fea0003900000 */
[----:B------:R-:W1:Y:S02]  /*13210*/  @!P0 SYNCS.PHASECHK.TRANS64 P0, [R0+URZ+0x50], R5 ;  /* 0x00005005000085a7 */ /* 0x000e6400080010ff */
[----:B-1----:R-:W-:Y:S05]  /*13220*/  @!P0 BRA `(.L_x_233) ;  /* 0xfffffffc00f08947 */ /* 0x002fea000383ffff */
[----:B------:R-:W-:Y:S05]  /*13230*/  BRA `(.L_x_234) ;  /* 0xffffff5400d47947 */ /* 0x000fea000383ffff */
.L_x_98:
[----:B--2---:R-:W-:Y:S07]  /*13240*/  MOV R0, UR21 ;  /* 0x0000001500007c02 */ /* 0x004fee0008000f00 */
.L_x_235:
[----:B-1----:R1:W2:Y:S02]  /*13250*/  SYNCS.PHASECHK.TRANS64.TRYWAIT P0, [R0+URZ+0x58], R5 ;  /* 0x00005805000075a7 */ /* 0x0022a400080011ff */
[----:B--2---:R-:W-:Y:S05]  /*13260*/  @!P0 NANOSLEEP.SYNCS 0x989680 ;  /* 0x009896800000895d */ /* 0x004fea0003900000 */
[----:B------:R-:W2:Y:S02]  /*13270*/  @!P0 SYNCS.PHASECHK.TRANS64 P0, [R0+URZ+0x58], R5 ;  /* 0x00005805000085a7 */ /* 0x000ea400080010ff */
[----:B--2---:R-:W-:Y:S05]  /*13280*/  @!P0 BRA `(.L_x_235) ;  /* 0xfffffffc00f08947 */ /* 0x004fea000383ffff */
[----:B------:R-:W-:Y:S05]  /*13290*/  BRA `(.L_x_236) ;  /* 0xffffff5800247947 */ /* 0x000fea000383ffff */
.L_x_104:
[----:B-12-4-:R-:W-:Y:S07]  /*132a0*/  MOV R0, UR21 ;  /* 0x0000001500007c02 */ /* 0x016fee0008000f00 */
.L_x_237:
[----:B-1----:R1:W2:Y:S02]  /*132b0*/  SYNCS.PHASECHK.TRANS64.TRYWAIT P0, [R0+URZ+0x60], R5 ;  /* 0x00006005000075a7 */ /* 0x0022a400080011ff */
[----:B--2---:R-:W-:Y:S05]  /*132c0*/  @!P0 NANOSLEEP.SYNCS 0x989680 ;  /* 0x009896800000895d */ /* 0x004fea0003900000 */
[----:B------:R-:W2:Y:S02]  /*132d0*/  @!P0 SYNCS.PHASECHK.TRANS64 P0, [R0+URZ+0x60], R5 ;  /* 0x00006005000085a7 */ /* 0x000ea400080010ff */
[----:B--2---:R-:W-:Y:S05]  /*132e0*/  @!P0 BRA `(.L_x_237) ;  /* 0xfffffffc00f08947 */ /* 0x004fea000383ffff */
[----:B------:R-:W-:Y:S05]  /*132f0*/  BRA `(.L_x_238) ;  /* 0xffffff58007c7947 */ /* 0x000fea000383ffff */
.L_x_110:
[----:B-12-4-:R-:W-:Y:S07]  /*13300*/  MOV R0, UR21 ;  /* 0x0000001500007c02 */ /* 0x016fee0008000f00 */
.L_x_239:
[----:B-1----:R1:W2:Y:S02]  /*13310*/  SYNCS.PHASECHK.TRANS64.TRYWAIT P0, [R0+URZ+0x68], R5 ;  /* 0x00006805000075a7 */ /* 0x0022a400080011ff */
[----:B--2---:R-:W-:Y:S05]  /*13320*/  @!P0 NANOSLEEP.SYNCS 0x989680 ;  /* 0x009896800000895d */ /* 0x004fea0003900000 */
[----:B------:R-:W2:Y:S02]  /*13330*/  @!P0 SYNCS.PHASECHK.TRANS64 P0, [R0+URZ+0x68], R5 ;  /* 0x00006805000085a7 */ /* 0x000ea400080010ff */
[----:B--2---:R-:W-:Y:S05]  /*13340*/  @!P0 BRA `(.L_x_239) ;  /* 0xfffffffc00f08947 */ /* 0x004fea000383ffff */
[----:B------:R-:W-:Y:S05]  /*13350*/  BRA `(.L_x_240) ;  /* 0xffffff5800d47947 */ /* 0x000fea000383ffff */
.L_x_116:
[----:B----4-:R-:W-:Y:S07]  /*13360*/  MOV R0, UR8 ;  /* 0x0000000800007c02 */ /* 0x010fee0008000f00 */
.L_x_241:
[----:B-1----:R1:W2:Y:S02]  /*13370*/  SYNCS.PHASECHK.TRANS64.TRYWAIT P0, [R0+URZ+0x140], R5 ;  /* 0x00014005000075a7 */ /* 0x0022a400080011ff */
[----:B--2---:R-:W-:Y:S05]  /*13380*/  @!P0 NANOSLEEP.SYNCS 0x989680 ;  /* 0x009896800000895d */ /* 0x004fea0003900000 */
[----:B------:R-:W2:Y:S02]  /*13390*/  @!P0 SYNCS.PHASECHK.TRANS64 P0, [R0+URZ+0x140], R5 ;  /* 0x00014005000085a7 */ /* 0x000ea400080010ff */
[----:B--2---:R-:W-:Y:S05]  /*133a0*/  @!P0 BRA `(.L_x_241) ;  /* 0xfffffffc00f08947 */ /* 0x004fea000383ffff */
[----:B------:R-:W-:Y:S05]  /*133b0*/  BRA `(.L_x_242) ;  /* 0xffffff5c003c7947 */ /* 0x000fea000383ffff */
.L_x_120:
[----:B----4-:R-:W-:-:S07]  /*133c0*/  MOV R0, UR21 ;  /* 0x0000001500007c02 */ /* 0x010fce0008000f00 */
.L_x_243:
[----:B-1----:R1:W4:Y:S02]  /*133d0*/  SYNCS.PHASECHK.TRANS64.TRYWAIT P0, [R0+URZ+0x50], R3 ;  /* 0x00005003000075a7 */ /* 0x00232400080011ff */
[----:B----4-:R-:W-:Y:S05]  /*133e0*/  @!P0 NANOSLEEP.SYNCS 0x989680 ;  /* 0x009896800000895d */ /* 0x010fea0003900000 */
[----:B------:R-:W4:Y:S02]  /*133f0*/  @!P0 SYNCS.PHASECHK.TRANS64 P0, [R0+URZ+0x50], R3 ;  /* 0x00005003000085a7 */ /* 0x000f2400080010ff */
[----:B----4-:R-:W-:Y:S05]  /*13400*/  @!P0 BRA `(.L_x_243) ;  /* 0xfffffffc00f08947 */ /* 0x010fea000383ffff */
[----:B------:R-:W-:Y:S05]  /*13410*/  BRA `(.L_x_244) ;  /* 0xffffff5c009c7947 */ /* 0x000fea000383ffff */
.L_x_122:
[----:B-1--4-:R-:W-:-:S07]  /*13420*/  MOV R0, UR21 ;  /* 0x0000001500007c02 */ /* 0x012fce0008000f00 */
.L_x_245:
[----:B-1----:R1:W4:Y:S02]  /*13430*/  SYNCS.PHASECHK.TRANS64.TRYWAIT P0, [R0+URZ+0x58], R3 ;  /* 0x00005803000075a7 */ /* 0x00232400080011ff */
[----:B----4-:R-:W-:Y:S05]  /*13440*/  @!P0 NANOSLEEP.SYNCS 0x989680 ;  /* 0x009896800000895d */ /* 0x010fea0003900000 */
[----:B------:R-:W4:Y:S02]  /*13450*/  @!P0 SYNCS.PHASECHK.TRANS64 P0, [R0+URZ+0x58], R3 ;  /* 0x00005803000085a7 */ /* 0x000f2400080010ff */
[----:B----4-:R-:W-:Y:S05]  /*13460*/  @!P0 BRA `(.L_x_245) ;  /* 0xfffffffc00f08947 */ /* 0x010fea000383ffff */
[----:B------:R-:W-:Y:S05]  /*13470*/  BRA `(.L_x_246) ;  /* 0xffffff5c00947947 */ /* 0x000fea000383ffff */
.L_x_124:
[----:B-1--4-:R-:W-:-:S07]  /*13480*/  MOV R0, UR21 ;  /* 0x0000001500007c02 */ /* 0x012fce0008000f00 */
.L_x_247:
[----:B-1----:R1:W4:Y:S02]  /*13490*/  SYNCS.PHASECHK.TRANS64.TRYWAIT P0, [R0+URZ+0x60], R3 ;  /* 0x00006003000075a7 */ /* 0x00232400080011ff */
[----:B----4-:R-:W-:Y:S05]  /*134a0*/  @!P0 NANOSLEEP.SYNCS 0x989680 ;  /* 0x009896800000895d */ /* 0x010fea0003900000 */
[----:B------:R-:W4:Y:S02]  /*134b0*/  @!P0 SYNCS.PHASECHK.TRANS64 P0, [R0+URZ+0x60], R3 ;  /* 0x00006003000085a7 */ /* 0x000f2400080010ff */
[----:B----4-:R-:W-:Y:S05]  /*134c0*/  @!P0 BRA `(.L_x_247) ;  /* 0xfffffffc00f08947 */ /* 0x010fea000383ffff */
[----:B------:R-:W-:Y:S05]  /*134d0*/  BRA `(.L_x_248) ;  /* 0xffffff5c008c7947 */ /* 0x000fea000383ffff */
.L_x_133:
[----:B------:R-:W-:Y:S07]  /*134e0*/  MOV R2, UR6 ;  /* 0x0000000600027c02 */ /* 0x000fee0008000f00 */
.L_x_249:
[----:B---3--:R3:W4:Y:S02]  /*134f0*/  SYNCS.PHASECHK.TRANS64.TRYWAIT P0, [R2+URZ+0x140], R3 ;  /* 0x00014003020075a7 */ /* 0x00872400080011ff */
[----:B----4-:R-:W-:Y:S05]  /*13500*/  @!P0 NANOSLEEP.SYNCS 0x989680 ;  /* 0x009896800000895d */ /* 0x010fea0003900000 */
[----:B------:R-:W4:Y:S02]  /*13510*/  @!P0 SYNCS.PHASECHK.TRANS64 P0, [R2+URZ+0x140], R3 ;  /* 0x00014003020085a7 */ /* 0x000f2400080010ff */
[----:B----4-:R-:W-:Y:S05]  /*13520*/  @!P0 BRA `(.L_x_249) ;  /* 0xfffffffc00f08947 */ /* 0x010fea000383ffff */
[----:B------:R-:W-:Y:S05]  /*13530*/  BRA `(.L_x_250) ;  /* 0xffffff68002c7947 */ /* 0x000fea000383ffff */
.L_x_142:
[----:B------:R-:W-:Y:S07]  /*13540*/  MOV R15, 0xffffffff ;  /* 0xffffffff000f7802 */ /* 0x000fee0000000f00 */
[----:B-1-345:R-:W-:Y:S05]  /*13550*/  WARPSYNC.COLLECTIVE R15, `(.L_x_251) ;  /* 0x000000000f0c7348 */ /* 0x03afea0003c00000 */
[----:B------:R-:W-:Y:S02]  /*13560*/  ELECT P6, UR79, PT ;  /* 0x00000000004f782f */ /* 0x000fe400038c0000 */
[----:B------:R-:W-:Y:S01]  /*13570*/  MOV R14, UR79 ;  /* 0x0000004f000e7c02 */ /* 0x000fe20008000f00 */
[----:B-1-345:R-:W-:Y:S10]  /*13580*/  ENDCOLLECTIVE ;  /* 0x000000000000791b */ /* 0x03aff40003800000 */
.L_x_251:
[----:B------:R-:W-:Y:S05]  /*13590*/  BRA `(.L_x_252) ;  /* 0xffffff6c00447947 */ /* 0x000fea000383ffff */
.L_x_147:
[----:B--2---:R-:W-:Y:S04]  /*135a0*/  MOV R3, UR43 ;  /* 0x0000002b00037c02 */ /* 0x004fe80008000f00 */
[----:B------:R2:W1:Y:S03]  /*135b0*/  SYNCS.PHASECHK.TRANS64.TRYWAIT P0, [R3+URZ+0x30], R2 ;  /* 0x00003002030075a7 */ /* 0x00046600080011ff */
[----:B-1----:R-:W-:Y:S05]  /*135c0*/  @!P0 NANOSLEEP.SYNCS 0x989680 ;  /* 0x009896800000895d */ /* 0x002fea0003900000 */
[----:B------:R-:W1:Y:S02]  /*135d0*/  @!P0 SYNCS.PHASECHK.TRANS64 P0, [R3+URZ+0x30], R2 ;  /* 0x00003002030085a7 */ /* 0x000e6400080010ff */
[----:B-1----:R-:W-:Y:S05]  /*135e0*/  @!P0 BRA `(.L_x_147) ;  /* 0xfffffffc00ec8947 */ /* 0x002fea000383ffff */
[----:B------:R-:W-:Y:S05]  /*135f0*/  BRA `(.L_x_146) ;  /* 0xffffff6c00ec7947 */ /* 0x000fea000383ffff */
.L_x_151:
[----:B-1----:R1:W3:Y:S02]  /*13600*/  SYNCS.PHASECHK.TRANS64.TRYWAIT P1, [R145+URZ+0x100], R0 ;  /* 0x00010000910075a7 */ /* 0x0022e400080211ff */
[----:B---3--:R-:W-:Y:S05]  /*13610*/  @!P1 NANOSLEEP.SYNCS 0x989680 ;  /* 0x009896800000995d */ /* 0x008fea0003900000 */
[----:B------:R-:W3:Y:S02]  /*13620*/  @!P1 SYNCS.PHASECHK.TRANS64 P1, [R145+URZ+0x100], R0 ;  /* 0x00010000910095a7 */ /* 0x000ee400080210ff */
[----:B---3--:R-:W-:Y:S05]  /*13630*/  @!P1 BRA `(.L_x_151) ;  /* 0xfffffffc00f09947 */ /* 0x008fea000383ffff */
[----:B------:R-:W-:Y:S05]  /*13640*/  BRA `(.L_x_150) ;  /* 0xffffff7000f47947 */ /* 0x000fea000383ffff */
.L_x_158:
[----:B-1----:R-:W-:Y:S04]  /*13650*/  MOV R3, UR43 ;  /* 0x0000002b00037c02 */ /* 0x002fe80008000f00 */
[----:B------:R1:W2:Y:S03]  /*13660*/  SYNCS.PHASECHK.TRANS64.TRYWAIT P1, [R3+URZ+0x38], R0 ;  /* 0x00003800030075a7 */ /* 0x0002a600080211ff */
[----:B--2---:R-:W-:Y:S05]  /*13670*/  @!P1 NANOSLEEP.SYNCS 0x989680 ;  /* 0x009896800000995d */ /* 0x004fea0003900000 */
[----:B------:R-:W2:Y:S02]  /*13680*/  @!P1 SYNCS.PHASECHK.TRANS64 P1, [R3+URZ+0x38], R0 ;  /* 0x00003800030095a7 */ /* 0x000ea400080210ff */
[----:B--2---:R-:W-:Y:S05]  /*13690*/  @!P1 BRA `(.L_x_158) ;  /* 0xfffffffc00ec9947 */ /* 0x004fea000383ffff */
[----:B------:R-:W-:Y:S05]  /*136a0*/  BRA `(.L_x_157) ;  /* 0xffffff8400dc7947 */ /* 0x000fea000383ffff */
.L_x_166:
[----:B-1----:R-:W-:Y:S04]  /*136b0*/  MOV R0, UR43 ;  /* 0x0000002b00007c02 */ /* 0x002fe80008000f00 */
[----:B------:R1:W3:Y:S03]  /*136c0*/  SYNCS.PHASECHK.TRANS64.TRYWAIT P1, [R0+URZ+0x40], R3 ;  /* 0x00004003000075a7 */ /* 0x0002e600080211ff */
[----:B---3--:R-:W-:Y:S05]  /*136d0*/  @!P1 NANOSLEEP.SYNCS 0x989680 ;  /* 0x009896800000995d */ /* 0x008fea0003900000 */
[----:B------:R-:W3:Y:S02]  /*136e0*/  @!P1 SYNCS.PHASECHK.TRANS64 P1, [R0+URZ+0x40], R3 ;  /* 0x00004003000095a7 */ /* 0x000ee400080210ff */
[----:B---3--:R-:W-:Y:S05]  /*136f0*/  @!P1 BRA `(.L_x_166) ;  /* 0xfffffffc00ec9947 */ /* 0x008fea000383ffff */
[----:B------:R-:W-:Y:S05]  /*13700*/  BRA `(.L_x_165) ;  /* 0xffffff9c00687947 */ /* 0x000fea000383ffff */
.L_x_174:
[----:B--2---:R-:W-:Y:S04]  /*13710*/  MOV R0, UR43 ;  /* 0x0000002b00007c02 */ /* 0x004fe80008000f00 */
[----:B------:R2:W1:Y:S03]  /*13720*/  SYNCS.PHASECHK.TRANS64.TRYWAIT P1, [R0+URZ+0x48], R3 ;  /* 0x00004803000075a7 */ /* 0x00046600080211ff */
[----:B-1----:R-:W-:Y:S05]  /*13730*/  @!P1 NANOSLEEP.SYNCS 0x989680 ;  /* 0x009896800000995d */ /* 0x002fea0003900000 */
[----:B------:R-:W1:Y:S02]  /*13740*/  @!P1 SYNCS.PHASECHK.TRANS64 P1, [R0+URZ+0x48], R3 ;  /* 0x00004803000095a7 */ /* 0x000e6400080210ff */
[----:B-1----:R-:W-:Y:S05]  /*13750*/  @!P1 BRA `(.L_x_174) ;  /* 0xfffffffc00ec9947 */ /* 0x002fea000383ffff */
[----:B------:R-:W-:Y:S05]  /*13760*/  BRA `(.L_x_173) ;  /* 0xffffffb400007947 */ /* 0x000fea000383ffff */
.L_x_186:
[----:B------:R-:W-:Y:S07]  /*13770*/  MOV R4, UR24 ;  /* 0x0000001800047c02 */ /* 0x000fee0008000f00 */
.L_x_253:
[----:B--2---:R2:W4:Y:S02]  /*13780*/  SYNCS.PHASECHK.TRANS64.TRYWAIT P0, [R4+URZ+0x80], R5 ;  /* 0x00008005040075a7 */ /* 0x00452400080011ff */
[----:B----4-:R-:W-:Y:S05]  /*13790*/  @!P0 NANOSLEEP.SYNCS 0x989680 ;  /* 0x009896800000895d */ /* 0x010fea0003900000 */
[----:B------:R-:W4:Y:S02]  /*137a0*/  @!P0 SYNCS.PHASECHK.TRANS64 P0, [R4+URZ+0x80], R5 ;  /* 0x00008005040085a7 */ /* 0x000f2400080010ff */
[----:B----4-:R-:W-:Y:S05]  /*137b0*/  @!P0 BRA `(.L_x_253) ;  /* 0xfffffffc00f08947 */ /* 0x010fea000383ffff */
[----:B------:R-:W-:Y:S05]  /*137c0*/  BRA `(.L_x_254) ;  /* 0xffffffd4003c7947 */ /* 0x000fea000383ffff */
.L_x_189:
[----:B------:R-:W-:Y:S07]  /*137d0*/  MOV R4, UR24 ;  /* 0x0000001800047c02 */ /* 0x000fee0008000f00 */
.L_x_255:
[----:B-1----:R1:W2:Y:S02]  /*137e0*/  SYNCS.PHASECHK.TRANS64.TRYWAIT P1, [R4+URZ+0x180], R5 ;  /* 0x00018005040075a7 */ /* 0x0022a400080211ff */
[----:B--2---:R-:W-:Y:S05]  /*137f0*/  @!P1 NANOSLEEP.SYNCS 0x989680 ;  /* 0x009896800000995d */ /* 0x004fea0003900000 */
[----:B------:R-:W2:Y:S02]  /*13800*/  @!P1 SYNCS.PHASECHK.TRANS64 P1, [R4+URZ+0x180], R5 ;  /* 0x00018005040095a7 */ /* 0x000ea400080210ff */
[----:B--2---:R-:W-:Y:S05]  /*13810*/  @!P1 BRA `(.L_x_255) ;  /* 0xfffffffc00f09947 */ /* 0x004fea000383ffff */
[----:B------:R-:W-:Y:S05]  /*13820*/  BRA `(.L_x_256) ;  /* 0xffffffd400987947 */ /* 0x000fea000383ffff */
.L_x_205:
[----:B-1----:R-:W-:-:S07]  /*13830*/  MOV R4, UR11 ;  /* 0x0000000b00047c02 */ /* 0x002fce0008000f00 */
.L_x_257:
[----:B-1----:R1:W3:Y:S02]  /*13840*/  SYNCS.PHASECHK.TRANS64.TRYWAIT P0, [R4+URZ+0x110], R5 ;  /* 0x00011005040075a7 */ /* 0x0022e400080011ff */
[----:B---3--:R-:W-:Y:S05]  /*13850*/  @!P0 NANOSLEEP.SYNCS 0x989680 ;  /* 0x009896800000895d */ /* 0x008fea0003900000 */
[----:B------:R-:W3:Y:S02]  /*13860*/  @!P0 SYNCS.PHASECHK.TRANS64 P0, [R4+URZ+0x110], R5 ;  /* 0x00011005040085a7 */ /* 0x000ee400080010ff */
[----:B---3--:R-:W-:Y:S05]  /*13870*/  @!P0 BRA `(.L_x_257) ;  /* 0xfffffffc00f08947 */ /* 0x008fea000383ffff */
[----:B------:R-:W-:Y:S05]  /*13880*/  BRA `(.L_x_258) ;  /* 0xffffffec00247947 */ /* 0x000fea000383ffff */
.L_x_207:
[----:B------:R-:W-:Y:S07]  /*13890*/  MOV R4, UR10 ;  /* 0x0000000a00047c02 */ /* 0x000fee0008000f00 */
.L_x_259:
[----:B-1----:R1:W2:Y:S02]  /*138a0*/  SYNCS.PHASECHK.TRANS64.TRYWAIT P0, [R4+URZ], R5 ;  /* 0x00000005040075a7 */ /* 0x0022a400080011ff */
[----:B--2---:R-:W-:Y:S05]  /*138b0*/  @!P0 NANOSLEEP.SYNCS 0x989680 ;  /* 0x009896800000895d */ /* 0x004fea0003900000 */
[----:B------:R-:W2:Y:S02]  /*138c0*/  @!P0 SYNCS.PHASECHK.TRANS64 P0, [R4+URZ], R5 ;  /* 0x00000005040085a7 */ /* 0x000ea400080010ff */
[----:B--2---:R-:W-:Y:S05]  /*138d0*/  @!P0 BRA `(.L_x_259) ;  /* 0xfffffffc00f08947 */ /* 0x004fea000383ffff */
[----:B------:R-:W-:Y:S05]  /*138e0*/  BRA `(.L_x_206) ;  /* 0xffffffec00587947 */ /* 0x000fea000383ffff */
.L_x_211:
[----:B------:R-:W-:-:S07]  /*138f0*/  MOV R4, UR9 ;  /* 0x0000000900047c02 */ /* 0x000fce0008000f00 */
.L_x_260:
[----:B--2---:R2:W3:Y:S02]  /*13900*/  SYNCS.PHASECHK.TRANS64.TRYWAIT P0, [R4+URZ+0x140], R5 ;  /* 0x00014005040075a7 */ /* 0x0044e400080011ff */
[----:B---3--:R-:W-:Y:S05]  /*13910*/  @!P0 NANOSLEEP.SYNCS 0x989680 ;  /* 0x009896800000895d */ /* 0x008fea0003900000 */
[----:B------:R-:W3:Y:S02]  /*13920*/  @!P0 SYNCS.PHASECHK.TRANS64 P0, [R4+URZ+0x140], R5 ;  /* 0x00014005040085a7 */ /* 0x000ee400080010ff */
[----:B---3--:R-:W-:Y:S05]  /*13930*/  @!P0 BRA `(.L_x_260) ;  /* 0xfffffffc00f08947 */ /* 0x008fea000383ffff */
[----:B------:R-:W-:Y:S05]  /*13940*/  BRA `(.L_x_261) ;  /* 0xfffffff000207947 */ /* 0x000fea000383ffff */
.L_x_215:
[----:B--2---:R-:W-:-:S07]  /*13950*/  MOV R0, UR5 ;  /* 0x0000000500007c02 */ /* 0x004fce0008000f00 */
.L_x_262:
[----:B--2---:R2:W4:Y:S02]  /*13960*/  SYNCS.PHASECHK.TRANS64.TRYWAIT P0, [R0+URZ+0x110], R5 ;  /* 0x00011005000075a7 */ /* 0x00452400080011ff */
[----:B----4-:R-:W-:Y:S05]  /*13970*/  @!P0 NANOSLEEP.SYNCS 0x989680 ;  /* 0x009896800000895d */ /* 0x010fea0003900000 */
[----:B------:R-:W4:Y:S02]  /*13980*/  @!P0 SYNCS.PHASECHK.TRANS64 P0, [R0+URZ+0x110], R5 ;  /* 0x00011005000085a7 */ /* 0x000f2400080010ff */
[----:B----4-:R-:W-:Y:S05]  /*13990*/  @!P0 BRA `(.L_x_262) ;  /* 0xfffffffc00f08947 */ /* 0x010fea000383ffff */
[----:B------:R-:W-:Y:S05]  /*139a0*/  BRA `(.L_x_263) ;  /* 0xfffffff000947947 */ /* 0x000fea000383ffff */
.L_x_217:
[----:B--2---:R-:W-:-:S07]  /*139b0*/  MOV R0, UR16 ;  /* 0x0000001000007c02 */ /* 0x004fce0008000f00 */
.L_x_264:
[----:B--2---:R2:W4:Y:S02]  /*139c0*/  SYNCS.PHASECHK.TRANS64.TRYWAIT P0, [R0+URZ+0x110], R3 ;  /* 0x00011003000075a7 */ /* 0x00452400080011ff */
[----:B----4-:R-:W-:Y:S05]  /*139d0*/  @!P0 NANOSLEEP.SYNCS 0x989680 ;  /* 0x009896800000895d */ /* 0x010fea0003900000 */
[----:B------:R-:W4:Y:S02]  /*139e0*/  @!P0 SYNCS.PHASECHK.TRANS64 P0, [R0+URZ+0x110], R3 ;  /* 0x00011003000085a7 */ /* 0x000f2400080010ff */
[----:B----4-:R-:W-:Y:S05]  /*139f0*/  @!P0 BRA `(.L_x_264) ;  /* 0xfffffffc00f08947 */ /* 0x010fea000383ffff */
[----:B------:R-:W-:Y:S05]  /*13a00*/  BRA `(.L_x_265) ;  /* 0xfffffff000a47947 */ /* 0x000fea000383ffff */
        .weak           $__internal_0_$__cuda_sm10x_tcgen05_guardrail_trap_col_being_dealloced_not_returned_by_alloc
        .type           $__internal_0_$__cuda_sm10x_tcgen05_guardrail_trap_col_being_dealloced_not_returned_by_alloc,@function
        .size           $__internal_0_$__cuda_sm10x_tcgen05_guardrail_trap_col_being_dealloced_not_returned_by_alloc,($__internal_1_$__cuda_sm10x_tcgen05_guardrail_trap_phase_invalid_during_alloc - $__internal_0_$__cuda_sm10x_tcgen05_guardrail_trap_col_being_dealloced_not_returned_by_alloc)
$__internal_0_$__cuda_sm10x_tcgen05_guardrail_trap_col_being_dealloced_not_returned_by_alloc:
[----:B------:R-:W-:Y:S05]  /*13a10*/  BPT.TRAP 0x1 ;  /* 0x000000040000795c */ /* 0x000fea0000300000 */
[----:B------:R-:W-:-:S04]  /*13a20*/  HFMA2 R3, -RZ, RZ, 0, 0 ;  /* 0x00000000ff037431 */ /* 0x000fc800000001ff */
[----:B------:R-:W-:Y:S05]  /*13a30*/  RET.REL.NODEC R2 `(_ZN7cutlass13device_kernelINS_4gemm6kernel13GemmUniversalINS1_17GroupProblemShapeIN4cute5tupleIJiiiEEEEENS1_10collective13CollectiveMmaINS1_40MainloopSm100ArrayTmaUmmaWarpSpecializedILi3ELi8ELi2ENS6_IJNS5_1CILi1EEESD_SD_EEEEENS6_IJNSC_ILi128EEENSC_ILi256EEESG_EEENS_12float_e4m3_tEPNS6_IJlSD_NSC_ILi0EEEEEESJ_SM_NS5_8TiledMMAINS5_8MMA_AtomIJNS5_10MMA_TraitsINS5_19SM100_MMA_F8F6F4_SSEJSJ_SJ_fSG_SH_NS5_17integral_constantINS5_4UMMA5MajorELST_0EEESU_NSR_INSS_7ScaleInELSV_0EEESW_EEEEEENS5_6LayoutISE_NS6_IJSK_SK_SK_EEEEENS6_IJNS5_10UnderscoreES12_S12_EEEEENS5_13SM90_TMA_LOADENS5_14ComposedLayoutINS5_7SwizzleILi3ELi4ELi3EEENS5_18smem_ptr_flag_bitsILi8EEENSZ_INS6_IJNSC_ILi8EEESG_EEENS6_IJSG_SD_EEEEEEEvNS5_8identityES15_S1F_vS1G_EENS_8epilogue10collective18CollectiveEpilogueINS1I_31Sm100PtrArrayTmaWarpSpecializedILi4ELi2ELi64ELb1ELb0EEEJSI_NS6_IJNSZ_ISG_SD_EENSZ_INSC_ILi64EEESD_EEEEENS_6half_tEPNS6_IJSD_lSK_EEES1R_S1T_NS1I_6fusion15FusionCallbacksIS1M_NS1U_17LinearCombinationIS1R_fS1R_fLNS_15FloatRoundStyleE2EEESI_S1Q_JEEENS5_5SM1004TMEM4LOAD26SM100_TMEM_LOAD_16dp256b8xES15_NS16_IS18_NS19_ILi16EEENSZ_INS6_IJS1O_S1B_EEENS6_IJSD_S1O_EEEEEEENS5_17SM75_U16x8_LDSM_TENS5_14SM90_TMA_STOREES28_NS5_17SM90_U16x8_STSM_TENS5_39AutoVectorizingCopyWithAssumedAlignmentILi128EEEEEEvvEEEEvNT_6ParamsE) ;  /* 0xfffffec402707950 */ /* 0x000fea0003c3ffff */
        .weak           $__internal_1_$__cuda_sm10x_tcgen05_guardrail_trap_phase_invalid_during_alloc
        .type           $__internal_1_$__cuda_sm10x_tcgen05_guardrail_trap_phase_invalid_during_alloc,@function
        .size           $__internal_1_$__cuda_sm10x_tcgen05_guardrail_trap_phase_invalid_during_alloc,($__internal_2_$__cuda_sm10x_tcgen05_guardrail_trap_unallocated_columns_being_dealloced - $__internal_1_$__cuda_sm10x_tcgen05_guardrail_trap_phase_invalid_during_alloc)
$__internal_1_$__cuda_sm10x_tcgen05_guardrail_trap_phase_invalid_during_alloc:
[----:B------:R-:W-:Y:S05]  /*13a40*/  BPT.TRAP 0x1 ;  /* 0x000000040000795c */ /* 0x000fea0000300000 */
[----:B------:R-:W-:-:S04]  /*13a50*/  MOV R3, 0x0 ;  /* 0x0000000000037802 */ /* 0x000fc80000000f00 */
[----:B------:R-:W-:Y:S05]  /*13a60*/  RET.REL.NODEC R2 `(_ZN7cutlass13device_kernelINS_4gemm6kernel13GemmUniversalINS1_17GroupProblemShapeIN4cute5tupleIJiiiEEEEENS1_10collective13CollectiveMmaINS1_40MainloopSm100ArrayTmaUmmaWarpSpecializedILi3ELi8ELi2ENS6_IJNS5_1CILi1EEESD_SD_EEEEENS6_IJNSC_ILi128EEENSC_ILi256EEESG_EEENS_12float_e4m3_tEPNS6_IJlSD_NSC_ILi0EEEEEESJ_SM_NS5_8TiledMMAINS5_8MMA_AtomIJNS5_10MMA_TraitsINS5_19SM100_MMA_F8F6F4_SSEJSJ_SJ_fSG_SH_NS5_17integral_constantINS5_4UMMA5MajorELST_0EEESU_NSR_INSS_7ScaleInELSV_0EEESW_EEEEEENS5_6LayoutISE_NS6_IJSK_SK_SK_EEEEENS6_IJNS5_10UnderscoreES12_S12_EEEEENS5_13SM90_TMA_LOADENS5_14ComposedLayoutINS5_7SwizzleILi3ELi4ELi3EEENS5_18smem_ptr_flag_bitsILi8EEENSZ_INS6_IJNSC_ILi8EEESG_EEENS6_IJSG_SD_EEEEEEEvNS5_8identityES15_S1F_vS1G_EENS_8epilogue10collective18CollectiveEpilogueINS1I_31Sm100PtrArrayTmaWarpSpecializedILi4ELi2ELi64ELb1ELb0EEEJSI_NS6_IJNSZ_ISG_SD_EENSZ_INSC_ILi64EEESD_EEEEENS_6half_tEPNS6_IJSD_lSK_EEES1R_S1T_NS1I_6fusion15FusionCallbacksIS1M_NS1U_17LinearCombinationIS1R_fS1R_fLNS_15FloatRoundStyleE2EEESI_S1Q_JEEENS5_5SM1004TMEM4LOAD26SM100_TMEM_LOAD_16dp256b8xES15_NS16_IS18_NS19_ILi16EEENSZ_INS6_IJS1O_S1B_EEENS6_IJSD_S1O_EEEEEEENS5_17SM75_U16x8_LDSM_TENS5_14SM90_TMA_STOREES28_NS5_17SM90_U16x8_STSM_TENS5_39AutoVectorizingCopyWithAssumedAlignmentILi128EEEEEEvvEEEEvNT_6ParamsE) ;  /* 0xfffffec402647950 */ /* 0x000fea0003c3ffff */
        .weak           $__internal_2_$__cuda_sm10x_tcgen05_guardrail_trap_unallocated_columns_being_dealloced
        .type           $__internal_2_$__cuda_sm10x_tcgen05_guardrail_trap_unallocated_columns_being_dealloced,@function
        .size           $__internal_2_$__cuda_sm10x_tcgen05_guardrail_trap_unallocated_columns_being_dealloced,($__internal_3_$__cuda_sm20_div_u64 - $__internal_2_$__cuda_sm10x_tcgen05_guardrail_trap_unallocated_columns_being_dealloced)
$__internal_2_$__cuda_sm10x_tcgen05_guardrail_trap_unallocated_columns_being_dealloced:
[----:B------:R-:W-:Y:S05]  /*13a70*/  BPT.TRAP 0x1 ;  /* 0x000000040000795c */ /* 0x000fea0000300000 */
[----:B------:R-:W-:-:S04]  /*13a80*/  HFMA2 R3, -RZ, RZ, 0, 0 ;  /* 0x00000000ff037431 */ /* 0x000fc800000001ff */
[----:B------:R-:W-:Y:S05]  /*13a90*/  RET.REL.NODEC R2 `(_ZN7cutlass13device_kernelINS_4gemm6kernel13GemmUniversalINS1_17GroupProblemShapeIN4cute5tupleIJiiiEEEEENS1_10collective13CollectiveMmaINS1_40MainloopSm100ArrayTmaUmmaWarpSpecializedILi3ELi8ELi2ENS6_IJNS5_1CILi1EEESD_SD_EEEEENS6_IJNSC_ILi128EEENSC_ILi256EEESG_EEENS_12float_e4m3_tEPNS6_IJlSD_NSC_ILi0EEEEEESJ_SM_NS5_8TiledMMAINS5_8MMA_AtomIJNS5_10MMA_TraitsINS5_19SM100_MMA_F8F6F4_SSEJSJ_SJ_fSG_SH_NS5_17integral_constantINS5_4UMMA5MajorELST_0EEESU_NSR_INSS_7ScaleInELSV_0EEESW_EEEEEENS5_6LayoutISE_NS6_IJSK_SK_SK_EEEEENS6_IJNS5_10UnderscoreES12_S12_EEEEENS5_13SM90_TMA_LOADENS5_14ComposedLayoutINS5_7SwizzleILi3ELi4ELi3EEENS5_18smem_ptr_flag_bitsILi8EEENSZ_INS6_IJNSC_ILi8EEESG_EEENS6_IJSG_SD_EEEEEEEvNS5_8identityES15_S1F_vS1G_EENS_8epilogue10collective18CollectiveEpilogueINS1I_31Sm100PtrArrayTmaWarpSpecializedILi4ELi2ELi64ELb1ELb0EEEJSI_NS6_IJNSZ_ISG_SD_EENSZ_INSC_ILi64EEESD_EEEEENS_6half_tEPNS6_IJSD_lSK_EEES1R_S1T_NS1I_6fusion15FusionCallbacksIS1M_NS1U_17LinearCombinationIS1R_fS1R_fLNS_15FloatRoundStyleE2EEESI_S1Q_JEEENS5_5SM1004TMEM4LOAD26SM100_TMEM_LOAD_16dp256b8xES15_NS16_IS18_NS19_ILi16EEENSZ_INS6_IJS1O_S1B_EEENS6_IJSD_S1O_EEEEEEENS5_17SM75_U16x8_LDSM_TENS5_14SM90_TMA_STOREES28_NS5_17SM90_U16x8_STSM_TENS5_39AutoVectorizingCopyWithAssumedAlignmentILi128EEEEEEvvEEEEvNT_6ParamsE) ;  /* 0xfffffec402587950 */ /* 0x000fea0003c3ffff */
        .weak           $__internal_3_$__cuda_sm20_div_u64
        .type           $__internal_3_$__cuda_sm20_div_u64,@function
        .size           $__internal_3_$__cuda_sm20_div_u64,(.L_x_61 - $__internal_3_$__cuda_sm20_div_u64)
$__internal_3_$__cuda_sm20_div_u64:
[----:B------:R-:W-:Y:S01]  /*13aa0*/  MOV R28, R0 ;  /* 0x00000000001c7202 */ /* 0x000fe20000000f00 */
[----:B------:R-:W-:-:S05]  /*13ab0*/  IMAD.MOV.U32 R29, RZ, RZ, R3 ;  /* 0x000000ffff1d7224 */ /* 0x000fca00078e0003 */
[----:B------:R-:W1:Y:S08]  /*13ac0*/  I2F.U64.RP R28, R28 ;  /* 0x0000001c001c7312 */ /* 0x000e700000309000 */
[----:B-1----:R-:W1:Y:S02]  /*13ad0*/  MUFU.RCP R22, R28 ;  /* 0x0000001c00167308 */ /* 0x002e640000001000 */
[----:B-1----:R-:W-:-:S06]  /*13ae0*/  IADD3 R22, PT, PT, R22, 0x1ffffffe, RZ ;  /* 0x1ffffffe16167810 */ /* 0x002fcc0007ffe0ff */
[----:B------:R-:W1:Y:S02]  /*13af0*/  F2I.U64.TRUNC R22, R22 ;  /* 0x0000001600167311 */ /* 0x000e64000020d800 */
[----:B-1----:R-:W-:Y:S01]  /*13b00*/  IMAD.WIDE.U32 R24, R22, R0, RZ ;  /* 0x0000000016187225 */ /* 0x002fe200078e00ff */
[----:B------:R-:W-:-:S03]  /*13b10*/  MOV R27, R22 ;  /* 0x00000016001b7202 */ /* 0x000fc60000000f00 */
[----:B------:R-:W-:Y:S01]  /*13b20*/  IMAD R21, R22, R3, R25 ;  /* 0x0000000316157224 */ /* 0x000fe200078e0219 */
[----:B------:R-:W-:-:S03]  /*13b30*/  IADD3 R25, P0, PT, RZ, -R24, RZ ;  /* 0x80000018ff197210 */ /* 0x000fc60007f1e0ff */
[----:B------:R-:W-:Y:S02]  /*13b40*/  IMAD R21, R23, R0, R21 ;  /* 0x0000000017157224 */ /* 0x000fe400078e0215 */
[----:B------:R-:W-:-:S04]  /*13b50*/  IMAD.HI.U32 R26, R22, R25, RZ ;  /* 0x00000019161a7227 */ /* 0x000fc800078e00ff */
[----:B------:R-:W-:-:S04]  /*13b60*/  IMAD.X R21, RZ, RZ, ~R21, P0 ;  /* 0x000000ffff157224 */ /* 0x000fc800000e0e15 */
[----:B------:R-:W-:-:S04]  /*13b70*/  IMAD.WIDE.U32 R26, P3, R22, R21, R26 ;  /* 0x00000015161a7225 */ /* 0x000fc8000786001a */
[C---:B------:R-:W-:Y:S02]  /*13b80*/  IMAD R24, R23.reuse, R21, RZ ;  /* 0x0000001517187224 */ /* 0x040fe400078e02ff */
[----:B------:R-:W-:-:S04]  /*13b90*/  IMAD.HI.U32 R25, P1, R23, R25, R26 ;  /* 0x0000001917197227 */ /* 0x000fc8000782001a */
[----:B------:R-:W-:Y:S01]  /*13ba0*/  IMAD.HI.U32 R21, R23, R21, RZ ;  /* 0x0000001517157227 */ /* 0x000fe200078e00ff */
[----:B------:R-:W-:-:S03]  /*13bb0*/  IADD3 R25, P0, PT, R24, R25, RZ ;  /* 0x0000001918197210 */ /* 0x000fc60007f1e0ff */
[----:B------:R-:W-:Y:S02]  /*13bc0*/  IMAD.X R23, R21, 0x1, R23, P3 ;  /* 0x0000000115177824 */ /* 0x000fe400018e0617 */
[----:B------:R-:W-:-:S03]  /*13bd0*/  IMAD.WIDE.U32 R26, R25, R0, RZ ;  /* 0x00000000191a7225 */ /* 0x000fc600078e00ff */
[----:B------:R-:W-:Y:S01]  /*13be0*/  IADD3.X R23, PT, PT, RZ, RZ, R23, P0, P1 ;  /* 0x000000ffff177210 */ /* 0x000fe200007e2417 */
[----:B------:R-:W-:Y:S01]  /*13bf0*/  IMAD R21, R25, R3, R27 ;  /* 0x0000000319157224 */ /* 0x000fe200078e021b */
[----:B------:R-:W-:-:S03]  /*13c00*/  IADD3 R22, P0, PT, RZ, -R26, RZ ;  /* 0x8000001aff167210 */ /* 0x000fc60007f1e0ff */
[----:B------:R-:W-:Y:S02]  /*13c10*/  IMAD R21, R23, R0, R21 ;  /* 0x0000000017157224 */ /* 0x000fe400078e0215 */
[----:B------:R-:W-:-:S03]  /*13c20*/  IMAD.HI.U32 R24, R25, R22, RZ ;  /* 0x0000001619187227 */ /* 0x000fc600078e00ff */
[----:B------:R-:W-:-:S05]  /*13c30*/  IADD3.X R21, PT, PT, RZ, ~R21, RZ, P0, !PT ;  /* 0x80000015ff157210 */ /* 0x000fca00007fe4ff */
[----:B------:R-:W-:-:S04]  /*13c40*/  IMAD.WIDE.U32 R26, P3, R25, R21, R24 ;  /* 0x00000015191a7225 */ /* 0x000fc80007860018 */
[C---:B------:R-:W-:Y:S02]  /*13c50*/  IMAD R24, R23.reuse, R21, RZ ;  /* 0x0000001517187224 */ /* 0x040fe400078e02ff */
[----:B------:R-:W-:-:S04]  /*13c60*/  IMAD.HI.U32 R25, P1, R23, R22, R26 ;  /* 0x0000001617197227 */ /* 0x000fc8000782001a */
[----:B------:R-:W-:Y:S01]  /*13c70*/  IMAD.HI.U32 R22, R23, R21, RZ ;  /* 0x0000001517167227 */ /* 0x000fe200078e00ff */
[----:B------:R-:W-:-:S04]  /*13c80*/  IADD3 R24, P0, PT, R24, R25, RZ ;  /* 0x0000001918187210 */ /* 0x000fc80007f1e0ff */
[----:B------:R-:W-:Y:S01]  /*13c90*/  IADD3.X R21, PT, PT, R22, R23, RZ, P3, !PT ;  /* 0x0000001716157210 */ /* 0x000fe20001ffe4ff */
[----:B------:R-:W-:-:S03]  /*13ca0*/  IMAD.HI.U32 R22, R24, R17, RZ ;  /* 0x0000001118167227 */ /* 0x000fc600078e00ff */
[----:B------:R-:W-:Y:S01]  /*13cb0*/  IADD3.X R21, PT, PT, RZ, RZ, R21, P0, P1 ;  /* 0x000000ffff157210 */ /* 0x000fe200007e2415 */
[----:B------:R-:W-:Y:S02]  /*13cc0*/  IMAD.MOV.U32 R23, RZ, RZ, RZ ;  /* 0x000000ffff177224 */ /* 0x000fe400078e00ff */
[----:B------:R-:W-:-:S04]  /*13cd0*/  IMAD.WIDE.U32 R22, R24, R20, R22 ;  /* 0x0000001418167225 */ /* 0x000fc800078e0016 */
[C---:B------:R-:W-:Y:S02]  /*13ce0*/  IMAD R25, R21.reuse, R20, RZ ;  /* 0x0000001415197224 */ /* 0x040fe400078e02ff */
[----:B------:R-:W-:-:S04]  /*13cf0*/  IMAD.HI.U32 R22, P1, R21, R17, R22 ;  /* 0x0000001115167227 */ /* 0x000fc80007820016 */
[----:B------:R-:W-:Y:S01]  /*13d00*/  IMAD.HI.U32 R21, R21, R20, RZ ;  /* 0x0000001415157227 */ /* 0x000fe200078e00ff */
[----:B------:R-:W-:-:S04]  /*13d10*/  IADD3 R25, P0, PT, R25, R22, RZ ;  /* 0x0000001619197210 */ /* 0x000fc80007f1e0ff */
[----:B------:R-:W-:Y:S01]  /*13d20*/  IADD3.X R21, PT, PT, R21, RZ, RZ, P1, !PT ;  /* 0x000000ff15157210 */ /* 0x000fe20000ffe4ff */
[C---:B------:R-:W-:Y:S01]  /*13d30*/  IMAD.WIDE.U32 R26, R25.reuse, R0, RZ ;  /* 0x00000000191a7225 */ /* 0x040fe200078e00ff */
[C---:B------:R-:W-:Y:S02]  /*13d40*/  IADD3 R24, PT, PT, R25.reuse, 0x1, RZ ;  /* 0x0000000119187810 */ /* 0x040fe40007ffe0ff */
[----:B------:R-:W-:Y:S01]  /*13d50*/  IADD3.X R22, PT, PT, RZ, R21, RZ, P0, !PT ;  /* 0x00000015ff167210 */ /* 0x000fe200007fe4ff */
[----:B------:R-:W-:Y:S01]  /*13d60*/  IMAD R23, R25, R3, R27 ;  /* 0x0000000319177224 */ /* 0x000fe200078e021b */
[----:B------:R-:W-:-:S03]  /*13d70*/  IADD3 R21, P0, PT, -R26, R17, RZ ;  /* 0x000000111a157210 */ /* 0x000fc60007f1e1ff */
[-C--:B------:R-:W-:Y:S01]  /*13d80*/  IMAD R23, R22, R0.reuse, R23 ;  /* 0x0000000016177224 */ /* 0x080fe200078e0217 */
[----:B------:R-:W-:Y:S02]  /*13d90*/  ISETP.GE.U32.AND P3, PT, R21, R0, PT ;  /* 0x000000001500720c */ /* 0x000fe40003f66070 */
[----:B------:R-:W-:Y:S01]  /*13da0*/  IADD3 R22, P1, PT, -R0, R21, RZ ;  /* 0x0000001500167210 */ /* 0x000fe20007f3e1ff */
[----:B------:R-:W-:-:S05]  /*13db0*/  IMAD.X R20, R20, 0x1, ~R23, P0 ;  /* 0x0000000114147824 */ /* 0x000fca00000e0e17 */
[----:B------:R-:W-:Y:S02]  /*13dc0*/  ISETP.GE.U32.AND.EX P0, PT, R20, R3, PT, P3 ;  /* 0x000000031400720c */ /* 0x000fe40003f06130 */
[-C--:B------:R-:W-:Y:S02]  /*13dd0*/  IADD3.X R23, PT, PT, ~R3, R20.reuse, RZ, P1, !PT ;  /* 0x0000001403177210 */ /* 0x080fe40000ffe5ff */
[----:B------:R-:W-:Y:S02]  /*13de0*/  SEL R21, R22, R21, P0 ;  /* 0x0000001516157207 */ /* 0x000fe40000000000 */
[----:B------:R-:W-:Y:S02]  /*13df0*/  SEL R24, R24, R25, P0 ;  /* 0x0000001918187207 */ /* 0x000fe40000000000 */
[----:B------:R-:W-:Y:S02]  /*13e00*/  SEL R20, R23, R20, P0 ;  /* 0x0000001417147207 */ /* 0x000fe40000000000 */
[----:B------:R-:W-:Y:S01]  /*13e10*/  ISETP.GE.U32.AND P1, PT, R21, R0, PT ;  /* 0x000000001500720c */ /* 0x000fe20003f26070 */
[----:B------:R-:W-:Y:S01]  /*13e20*/  VIADD R21, R24, 0x1 ;  /* 0x0000000118157836 */ /* 0x000fe20000000000 */
[----:B------:R-:W-:-:S02]  /*13e30*/  ISETP.NE.U32.AND P0, PT, R0, RZ, PT ;  /* 0x000000ff0000720c */ /* 0x000fc40003f05070 */
[----:B------:R-:W-:Y:S02]  /*13e40*/  ISETP.GE.U32.AND.EX P1, PT, R20, R3, PT, P1 ;  /* 0x000000031400720c */ /* 0x000fe40003f26110 */
[----:B------:R-:W-:Y:S02]  /*13e50*/  ISETP.NE.AND.EX P0, PT, R3, RZ, PT, P0 ;  /* 0x000000ff0300720c */ /* 0x000fe40003f05300 */
[----:B------:R-:W-:Y:S01]  /*13e60*/  SEL R3, R21, R24, P1 ;  /* 0x0000001815037207 */ /* 0x000fe20000800000 */
[----:B------:R-:W-:Y:S01]  /*13e70*/  HFMA2 R21, -RZ, RZ, 0, 0 ;  /* 0x00000000ff157431 */ /* 0x000fe200000001ff */
[----:B------:R-:W-:Y:S02]  /*13e80*/  MOV R20, R2 ;  /* 0x0000000200147202 */ /* 0x000fe40000000f00 */
[----:B------:R-:W-:Y:S02]  /*13e90*/  SEL R3, R3, 0xffffffff, P0 ;  /* 0xffffffff03037807 */ /* 0x000fe40000000000 */
[----:B------:R-:W-:Y:S05]  /*13ea0*/  RET.REL.NODEC R20 `(_ZN7cutlass13device_kernelINS_4gemm6kernel13GemmUniversalINS1_17GroupProblemShapeIN4cute5tupleIJiiiEEEEENS1_10collective13CollectiveMmaINS1_40MainloopSm100ArrayTmaUmmaWarpSpecializedILi3ELi8ELi2ENS6_IJNS5_1CILi1EEESD_SD_EEEEENS6_IJNSC_ILi128EEENSC_ILi256EEESG_EEENS_12float_e4m3_tEPNS6_IJlSD_NSC_ILi0EEEEEESJ_SM_NS5_8TiledMMAINS5_8MMA_AtomIJNS5_10MMA_TraitsINS5_19SM100_MMA_F8F6F4_SSEJSJ_SJ_fSG_SH_NS5_17integral_constantINS5_4UMMA5MajorELST_0EEESU_NSR_INSS_7ScaleInELSV_0EEESW_EEEEEENS5_6LayoutISE_NS6_IJSK_SK_SK_EEEEENS6_IJNS5_10UnderscoreES12_S12_EEEEENS5_13SM90_TMA_LOADENS5_14ComposedLayoutINS5_7SwizzleILi3ELi4ELi3EEENS5_18smem_ptr_flag_bitsILi8EEENSZ_INS6_IJNSC_ILi8EEESG_EEENS6_IJSG_SD_EEEEEEEvNS5_8identityES15_S1F_vS1G_EENS_8epilogue10collective18CollectiveEpilogueINS1I_31Sm100PtrArrayTmaWarpSpecializedILi4ELi2ELi64ELb1ELb0EEEJSI_NS6_IJNSZ_ISG_SD_EENSZ_INSC_ILi64EEESD_EEEEENS_6half_tEPNS6_IJSD_lSK_EEES1R_S1T_NS1I_6fusion15FusionCallbacksIS1M_NS1U_17LinearCombinationIS1R_fS1R_fLNS_15FloatRoundStyleE2EEESI_S1Q_JEEENS5_5SM1004TMEM4LOAD26SM100_TMEM_LOAD_16dp256b8xES15_NS16_IS18_NS19_ILi16EEENSZ_INS6_IJS1O_S1B_EEENS6_IJSD_S1O_EEEEEEENS5_17SM75_U16x8_LDSM_TENS5_14SM90_TMA_STOREES28_NS5_17SM90_U16x8_STSM_TENS5_39AutoVectorizingCopyWithAssumedAlignmentILi128EEEEEEvvEEEEvNT_6ParamsE) ;  /* 0xfffffec014547950 */ /* 0x000fea0003c3ffff */
.L_x_61:
[----:B------:R-:W-:Y:S01]  /*13eb0*/  MOV R34, R20 ;  /* 0x0000001400227202 */ /* 0x000fe20000000f00 */
[----:B------:R-:W-:-:S04]  /*13ec0*/  IMAD.MOV.U32 R35, RZ, RZ, R3 ;  /* 0x000000ffff237224 */ /* 0x000fc800078e0003 */
        /* <DEDUP_REMOVED lines=14> */
[----:B------:R-:W-:Y:S02]  /*13fb0*/  HFMA2 R33, -RZ, RZ, 0, 0 ;  /* 0x00000000ff217431 */ /* 0x000fe400000001ff */
        /* <DEDUP_REMOVED lines=14> */
[----:B------:R-:W-:-:S03]  /*140a0*/  IADD3 R30, P0, PT, R27, R28, RZ ;  /* 0x0000001c1b1e7210 */ /* 0x000fc60007f1e0ff */
[----:B------:R-:W-:Y:S02]  /*140b0*/  IMAD.X R22, R22, 0x1, R25, P2 ;  /* 0x0000000116167824 */ /* 0x000fe400010e0619 */
[----:B------:R-:W-:-:S03]  /*140c0*/  IMAD.HI.U32 R32, R30, R21, RZ ;  /* 0x000000151e207227 */ /* 0x000fc600078e00ff */
[----:B------:R-:W-:Y:S01]  /*140d0*/  IADD3.X R28, PT, PT, RZ, RZ, R22, P0, P1 ;  /* 0x000000ffff1c7210 */ /* 0x000fe200007e2416 */
[----:B------:R-:W-:-:S04]  /*140e0*/  IMAD.WIDE.U32 R30, R30, R17, R32 ;  /* 0x000000111e1e7225 */ /* 0x000fc800078e0020 */
[C---:B------:R-:W-:Y:S02]  /*140f0*/  IMAD R22, R28.reuse, R17, RZ ;  /* 0x000000111c167224 */ /* 0x040fe400078e02ff */
[----:B------:R-:W-:-:S04]  /*14100*/  IMAD.HI.U32 R25, P1, R28, R21, R30 ;  /* 0x000000151c197227 */ /* 0x000fc8000782001e */
[----:B------:R-:W-:Y:S01]  /*14110*/  IMAD.HI.U32 R23, R28, R17, RZ ;  /* 0x000000111c177227 */ /* 0x000fe200078e00ff */
[----:B------:R-:W-:-:S04]  /*14120*/  IADD3 R22, P0, PT, R22, R25, RZ ;  /* 0x0000001916167210 */ /* 0x000fc80007f1e0ff */
[----:B------:R-:W-:Y:S01]  /*14130*/  IADD3.X R23, PT, PT, R23, RZ, RZ, P1, !PT ;  /* 0x000000ff17177210 */ /* 0x000fe20000ffe4ff */
[----:B------:R-:W-:-:S04]  /*14140*/  IMAD.WIDE.U32 R28, R22, R20, RZ ;  /* 0x00000014161c7225 */ /* 0x000fc800078e00ff */
[----:B------:R-:W-:Y:S01]  /*14150*/  IMAD.X R27, RZ, RZ, R23, P0 ;  /* 0x000000ffff1b7224 */ /* 0x000fe200000e0617 */
[----:B------:R-:W-:Y:S01]  /*14160*/  IADD3 R23, P0, PT, -R28, R21, RZ ;  /* 0x000000151c177210 */ /* 0x000fe20007f1e1ff */
[----:B------:R-:W-:-:S03]  /*14170*/  IMAD R25, R22, R3, R29 ;  /* 0x0000000316197224 */ /* 0x000fc600078e021d */
[-C--:B------:R-:W-:Y:S01]  /*14180*/  ISETP.GE.U32.AND P2, PT, R23, R20.reuse, PT ;  /* 0x000000141700720c */ /* 0x080fe20003f46070 */
[----:B------:R-:W-:Y:S01]  /*14190*/  IMAD R28, R27, R20, R25 ;  /* 0x000000141b1c7224 */ /* 0x000fe200078e0219 */
[----:B------:R-:W-:Y:S01]  /*141a0*/  IADD3 R30, P1, PT, -R20, R23, RZ ;  /* 0x00000017141e7210 */ /* 0x000fe20007f3e1ff */
[----:B------:R-:W-:-:S03]  /*141b0*/  VIADD R25, R22, 0x1 ;  /* 0x0000000116197836 */ /* 0x000fc60000000000 */
[----:B------:R-:W-:-:S04]  /*141c0*/  IADD3.X R28, PT, PT, ~R28, R17, RZ, P0, !PT ;  /* 0x000000111c1c7210 */ /* 0x000fc800007fe5ff */
[----:B------:R-:W-:Y:S02]  /*141d0*/  ISETP.GE.U32.AND.EX P0, PT, R28, R3, PT, P2 ;  /* 0x000000031c00720c */ /* 0x000fe40003f06120 */
[-C--:B------:R-:W-:Y:S02]  /*141e0*/  IADD3.X R17, PT, PT, ~R3, R28.reuse, RZ, P1, !PT ;  /* 0x0000001c03117210 */ /* 0x080fe40000ffe5ff */
[----:B------:R-:W-:Y:S02]  /*141f0*/  SEL R23, R30, R23, P0 ;  /* 0x000000171e177207 */ /* 0x000fe40000000000 */
[----:B------:R-:W-:Y:S02]  /*14200*/  SEL R28, R17, R28, P0 ;  /* 0x0000001c111c7207 */ /* 0x000fe40000000000 */
[----:B------:R-:W-:Y:S02]  /*14210*/  SEL R25, R25, R22, P0 ;  /* 0x0000001619197207 */ /* 0x000fe40000000000 */
[----:B------:R-:W-:-:S02]  /*14220*/  ISETP.GE.U32.AND P1, PT, R23, R20, PT ;  /* 0x000000141700720c */ /* 0x000fc40003f26070 */
[----:B------:R-:W-:Y:S02]  /*14230*/  ISETP.NE.U32.AND P0, PT, R20, RZ, PT ;  /* 0x000000ff1400720c */ /* 0x000fe40003f05070 */
[----:B------:R-:W-:Y:S02]  /*14240*/  IADD3 R22, PT, PT, R25, 0x1, RZ ;  /* 0x0000000119167810 */ /* 0x000fe40007ffe0ff */
[----:B------:R-:W-:Y:S02]  /*14250*/  ISETP.GE.U32.AND.EX P1, PT, R28, R3, PT, P1 ;  /* 0x000000031c00720c */ /* 0x000fe40003f26110 */
[----:B------:R-:W-:Y:S02]  /*14260*/  ISETP.NE.AND.EX P0, PT, R3, RZ, PT, P0 ;  /* 0x000000ff0300720c */ /* 0x000fe40003f05300 */
[----:B------:R-:W-:Y:S02]  /*14270*/  MOV R3, 0x0 ;  /* 0x0000000000037802 */ /* 0x000fe40000000f00 */
[----:B------:R-:W-:-:S04]  /*14280*/  SEL R22, R22, R25, P1 ;  /* 0x0000001916167207 */ /* 0x000fc80000800000 */
[----:B------:R-:W-:Y:S01]  /*14290*/  SEL R22, R22, 0xffffffff, P0 ;  /* 0xffffffff16167807 */ /* 0x000fe20000000000 */
[----:B------:R-:W-:Y:S06]  /*142a0*/  RET.REL.NODEC R2 `(_ZN7cutlass13device_kernelINS_4gemm6kernel13GemmUniversalINS1_17GroupProblemShapeIN4cute5tupleIJiiiEEEEENS1_10collective13CollectiveMmaINS1_40MainloopSm100ArrayTmaUmmaWarpSpecializedILi3ELi8ELi2ENS6_IJNS5_1CILi1EEESD_SD_EEEEENS6_IJNSC_ILi128EEENSC_ILi256EEESG_EEENS_12float_e4m3_tEPNS6_IJlSD_NSC_ILi0EEEEEESJ_SM_NS5_8TiledMMAINS5_8MMA_AtomIJNS5_10MMA_TraitsINS5_19SM100_MMA_F8F6F4_SSEJSJ_SJ_fSG_SH_NS5_17integral_constantINS5_4UMMA5MajorELST_0EEESU_NSR_INSS_7ScaleInELSV_0EEESW_EEEEEENS5_6LayoutISE_NS6_IJSK_SK_SK_EEEEENS6_IJNS5_10UnderscoreES12_S12_EEEEENS5_13SM90_TMA_LOADENS5_14ComposedLayoutINS5_7SwizzleILi3ELi4ELi3EEENS5_18smem_ptr_flag_bitsILi8EEENSZ_INS6_IJNSC_ILi8EEESG_EEENS6_IJSG_SD_EEEEEEEvNS5_8identityES15_S1F_vS1G_EENS_8epilogue10collective18CollectiveEpilogueINS1I_31Sm100PtrArrayTmaWarpSpecializedILi4ELi2ELi64ELb1ELb0EEEJSI_NS6_IJNSZ_ISG_SD_EENSZ_INSC_ILi64EEESD_EEEEENS_6half_tEPNS6_IJSD_lSK_EEES1R_S1T_NS1I_6fusion15FusionCallbacksIS1M_NS1U_17LinearCombinationIS1R_fS1R_fLNS_15FloatRoundStyleE2EEESI_S1Q_JEEENS5_5SM1004TMEM4LOAD26SM100_TMEM_LOAD_16dp256b8xES15_NS16_IS18_NS19_ILi16EEENSZ_INS6_IJS1O_S1B_EEENS6_IJSD_S1O_EEEEEEENS5_17SM75_U16x8_LDSM_TENS5_14SM90_TMA_STOREES28_NS5_17SM90_U16x8_STSM_TENS5_39AutoVectorizingCopyWithAssumedAlignmentILi128EEEEEEvvEEEEvNT_6ParamsE) ;  /* 0xfffffebc02547950 */ /* 0x000fec0003c3ffff */
.L_x_266:
[----:B------:R-:W-:-:S00]  /*142b0*/  BRA `(.L_x_266) ;  /* 0xfffffffc00fc7947 */ /* 0x000fc0000383ffff */
[----:B------:R-:W-:-:S00]  /*142c0*/  NOP ;  /* 0x0000000000007918 */ /* 0x000fc00000000000 */
        /* <DEDUP_REMOVED lines=11> */
.L_x_278:


//--------------------- .nv.global.init           --------------------------
	.section	.nv.global.init,"aw",@progbits
.nv.global.init:
	.type		$str$26,@object
	.size		$str$26,($str$27 - $str$26)
$str$26:
        /*0000*/ 	.byte	0x28, 0x61, 0x64, 0x64, 0x72, 0x65, 0x73, 0x73, 0x20, 0x26, 0x20, 0x6d, 0x61, 0x73, 0x6b, 0x29
        /*0010*/ 	.byte	0x20, 0x3d, 0x3d, 0x20, 0x30, 0x00
	.type		$str$27,@object
	.size		$str$27,($str$25 - $str$27)
$str$27:
        /*0016*/ 	.byte	0x2f, 0x74, 0x6d, 0x70, 0x2f, 0x63, 0x75, 0x74, 0x6c, 0x61, 0x73, 0x73, 0x5f, 0x73, 0x77, 0x65
        /*0026*/ 	.byte	0x65, 0x70, 0x5f, 0x73, 0x72, 0x63, 0x2f, 0x69, 0x6e, 0x63, 0x6c, 0x75, 0x64, 0x65, 0x2f, 0x63
        /*0036*/ 	.byte	0x75, 0x74, 0x65, 0x2f, 0x70, 0x6f, 0x69, 0x6e, 0x74, 0x65, 0x72, 0x5f, 0x66, 0x6c, 0x61, 0x67
        /*0046*/ 	.byte	0x67, 0x65, 0x64, 0x2e, 0x68, 0x70, 0x70, 0x00
	.type		$str$25,@object
	.size		$str$25,($str$24 - $str$25)
$str$25:
        /*004e*/ 	.byte	0x2f, 0x74, 0x6d, 0x70, 0x2f, 0x63, 0x75, 0x74, 0x6c, 0x61, 0x73, 0x73, 0x5f, 0x73, 0x77, 0x65
        /*005e*/ 	.byte	0x65, 0x70, 0x5f, 0x73, 0x72, 0x63, 0x2f, 0x69, 0x6e, 0x63, 0x6c, 0x75, 0x64, 0x65, 0x2f, 0x63
        /*006e*/ 	.byte	0x75, 0x74, 0x65, 0x2f, 0x61, 0x74, 0x6f, 0x6d, 0x2f, 0x63, 0x6f, 0x70, 0x79, 0x5f, 0x74, 0x72
        /*007e*/ 	.byte	0x61, 0x69, 0x74, 0x73, 0x5f, 0x73, 0x6d, 0x31, 0x30, 0x30, 0x2e, 0x68, 0x70, 0x70, 0x00
	.type		$str$24,@object
	.size		$str$24,(__unnamed_1 - $str$24)
$str$24:
        /*008d*/ 	.byte	0x28, 0x28, 0x75, 0x69, 0x6e, 0x74, 0x33, 0x32, 0x5f, 0x74, 0x28, 0x74, 0x68, 0x72, 0x65, 0x61
        /*009d*/ 	.byte	0x64, 0x49, 0x64, 0x78, 0x2e, 0x78, 0x29, 0x20, 0x2f, 0x20, 0x33, 0x32, 0x29, 0x20, 0x25, 0x20
        /*00ad*/ 	.byte	0x34, 0x29, 0x20, 0x3d, 0x3d, 0x20, 0x28, 0x28, 0x28, 0x74, 0x6d, 0x65, 0x6d, 0x5f, 0x61, 0x64
        /*00bd*/ 	.byte	0x64, 0x72, 0x20, 0x3e, 0x3e, 0x20, 0x31, 0x36, 0x29, 0x20, 0x2f, 0x20, 0x33, 0x32, 0x29, 0x20
        /*00cd*/ 	.byte	0x25, 0x20, 0x34, 0x29, 0x00
	.type		__unnamed_1,@object
	.size		__unnamed_1,(__unnamed_2 - __unnamed_1)
__unnamed_1:
        /*00d2*/ 	.byte	0x61, 0x75, 0x74, 0x6f, 0x20, 0x63, 0x75, 0x74, 0x65, 0x3a, 0x3a, 0x61, 0x73, 0x5f, 0x70, 0x6f
        /* <DEDUP_REMOVED lines=24> */
        /*0262*/ 	.byte	0x39, 0x32, 0x3e, 0x3e, 0x3e, 0x3e, 0x5d, 0x00
	.type		__unnamed_2,@object
	.size		__unnamed_2,(.L_2 - __unnamed_2)
__unnamed_2:
        /* <DEDUP_REMOVED lines=42> */
        /*050a*/ 	.byte	0x3e, 0x5d, 0x00
.L_2:


//--------------------- .nv.shared._ZN7cutlass13device_kernelINS_4gemm6kernel13GemmUniversalINS1_17GroupProblemShapeIN4cute5tupleIJiiiEEEEENS1_10collective13CollectiveMmaINS1_40MainloopSm100ArrayTmaUmmaWarpSpecializedILi3ELi8ELi2ENS6_IJNS5_1CILi1EEESD_SD_EEEEENS6_IJNSC_ILi128EEENSC_ILi256EEESG_EEENS_12float_e4m3_tEPNS6_IJlSD_NSC_ILi0EEEEEESJ_SM_NS5_8TiledMMAINS5_8MMA_AtomIJNS5_10MMA_TraitsINS5_19SM100_MMA_F8F6F4_SSEJSJ_SJ_fSG_SH_NS5_17integral_constantINS5_4UMMA5MajorELST_0EEESU_NSR_INSS_7ScaleInELSV_0EEESW_EEEEEENS5_6LayoutISE_NS6_IJSK_SK_SK_EEEEENS6_IJNS5_10UnderscoreES12_S12_EEEEENS5_13SM90_TMA_LOADENS5_14ComposedLayoutINS5_7SwizzleILi3ELi4ELi3EEENS5_18smem_ptr_flag_bitsILi8EEENSZ_INS6_IJNSC_ILi8EEESG_EEENS6_IJSG_SD_EEEEEEEvNS5_8identityES15_S1F_vS1G_EENS_8epilogue10collective18CollectiveEpilogueINS1I_31Sm100PtrArrayTmaWarpSpecializedILi4ELi2ELi64ELb1ELb0EEEJSI_NS6_IJNSZ_ISG_SD_EENSZ_INSC_ILi64EEESD_EEEEENS_6half_tEPNS6_IJSD_lSK_EEES1R_S1T_NS1I_6fusion15FusionCallbacksIS1M_NS1U_17LinearCombinationIS1R_fS1R_fLNS_15FloatRoundStyleE2EEESI_S1Q_JEEENS5_5SM1004TMEM4LOAD26SM100_TMEM_LOAD_16dp256b8xES15_NS16_IS18_NS19_ILi16EEENSZ_INS6_IJS1O_S1B_EEENS6_IJSD_S1O_EEEEEEENS5_17SM75_U16x8_LDSM_TENS5_14SM90_TMA_STOREES28_NS5_17SM90_U16x8_STSM_TENS5_39AutoVectorizingCopyWithAssumedAlignmentILi128EEEEEEvvEEEEvNT_6ParamsE --------------------------
	.section	.nv.shared._ZN7cutlass13device_kernelINS_4gemm6kernel13GemmUniversalINS1_17GroupProblemShapeIN4cute5tupleIJiiiEEEEENS1_10collective13CollectiveMmaINS1_40MainloopSm100ArrayTmaUmmaWarpSpecializedILi3ELi8ELi2ENS6_IJNS5_1CILi1EEESD_SD_EEEEENS6_IJNSC_ILi128EEENSC_ILi256EEESG_EEENS_12float_e4m3_tEPNS6_IJlSD_NSC_ILi0EEEEEESJ_SM_NS5_8TiledMMAINS5_8MMA_AtomIJNS5_10MMA_TraitsINS5_19SM100_MMA_F8F6F4_SSEJSJ_SJ_fSG_SH_NS5_17integral_constantINS5_4UMMA5MajorELST_0EEESU_NSR_INSS_7ScaleInELSV_0EEESW_EEEEEENS5_6LayoutISE_NS6_IJSK_SK_SK_EEEEENS6_IJNS5_10UnderscoreES12_S12_EEEEENS5_13SM90_TMA_LOADENS5_14ComposedLayoutINS5_7SwizzleILi3ELi4ELi3EEENS5_18smem_ptr_flag_bitsILi8EEENSZ_INS6_IJNSC_ILi8EEESG_EEENS6_IJSG_SD_EEEEEEEvNS5_8identityES15_S1F_vS1G_EENS_8epilogue10collective18CollectiveEpilogueINS1I_31Sm100PtrArrayTmaWarpSpecializedILi4ELi2ELi64ELb1ELb0EEEJSI_NS6_IJNSZ_ISG_SD_EENSZ_INSC_ILi64EEESD_EEEEENS_6half_tEPNS6_IJSD_lSK_EEES1R_S1T_NS1I_6fusion15FusionCallbacksIS1M_NS1U_17LinearCombinationIS1R_fS1R_fLNS_15FloatRoundStyleE2EEESI_S1Q_JEEENS5_5SM1004TMEM4LOAD26SM100_TMEM_LOAD_16dp256b8xES15_NS16_IS18_NS19_ILi16EEENSZ_INS6_IJS1O_S1B_EEENS6_IJSD_S1O_EEEEEEENS5_17SM75_U16x8_LDSM_TENS5_14SM90_TMA_STOREES28_NS5_17SM90_U16x8_STSM_TENS5_39AutoVectorizingCopyWithAssumedAlignmentILi128EEEEEEvvEEEEvNT_6ParamsE,"aw",@nobits
	.sectionflags	@""
	.align	16
	.zero		1024


//--------------------- .nv.shared.reserved.0     --------------------------
	.section	.nv.shared.reserved.0,"aw",@nobits
	.weak		__nv_reservedSMEM_offset_0_alias
	.size		__nv_reservedSMEM_offset_0_alias, 0, 64
	.other		__nv_reservedSMEM_offset_0_alias,@"STO_CUDA_RESERVED_SHARED STV_DEFAULT"
__nv_reservedSMEM_offset_0_alias:
	.zero		0
.nv.shared.reserved.0:
	.zero		64
	.weak		__nv_reservedSMEM_tcgen05_partition
	.type		__nv_reservedSMEM_tcgen05_partition,@object
	.size		__nv_reservedSMEM_tcgen05_partition,(.L_0 - __nv_reservedSMEM_tcgen05_partition)
__nv_reservedSMEM_tcgen05_partition:
	.zero		32
.L_0:


//--------------------- .nv.global                --------------------------
	.section	.nv.global,"aw",@nobits
.nv.global:
	.type		_ZN39_INTERNAL_d43fc1e9_4_k_cu_6e443d4b_33014cute1_E,@object
	.size		_ZN39_INTERNAL_d43fc1e9_4_k_cu_6e443d4b_33014cute1_E,(_ZN39_INTERNAL_d43fc1e9_4_k_cu_6e443d4b_33014cuda3std3__45__cpo6cbeginE - _ZN39_INTERNAL_d43fc1e9_4_k_cu_6e443d4b_33014cute1_E)
_ZN39_INTERNAL_d43fc1e9_4_k_cu_6e443d4b_33014cute1_E:
	.zero		1
	.type		_ZN39_INTERNAL_d43fc1e9_4_k_cu_6e443d4b_33014cuda3std3__45__cpo6cbeginE,@object
	.size		_ZN39_INTERNAL_d43fc1e9_4_k_cu_6e443d4b_33014cuda3std3__45__cpo6cbeginE,(_ZN39_INTERNAL_d43fc1e9_4_k_cu_6e443d4b_33014cuda3std3__48in_placeE - _ZN39_INTERNAL_d43fc1e9_4_k_cu_6e443d4b_33014cuda3std3__45__cpo6cbeginE)
_ZN39_INTERNAL_d43fc1e9_4_k_cu_6e443d4b_33014cuda3std3__45__cpo6cbeginE:
	.zero		1
	.type		_ZN39_INTERNAL_d43fc1e9_4_k_cu_6e443d4b_33014cuda3std3__48in_placeE,@object
	.size		_ZN39_INTERNAL_d43fc1e9_4_k_cu_6e443d4b_33014cuda3std3__48in_placeE,(_ZN39_INTERNAL_d43fc1e9_4_k_cu_6e443d4b_33014cuda3std6ranges3__45__cpo9iter_moveE - _ZN39_INTERNAL_d43fc1e9_4_k_cu_6e443d4b_33014cuda3std3__48in_placeE)
_ZN39_INTERNAL_d43fc1e9_4_k_cu_6e443d4b_33014cuda3std3__48in_placeE:
	.zero		1
	.type		_ZN39_INTERNAL_d43fc1e9_4_k_cu_6e443d4b_33014cuda3std6ranges3__45__cpo9iter_moveE,@object
	.size		_ZN39_INTERNAL_d43fc1e9_4_k_cu_6e443d4b_33014cuda3std6ranges3__45__cpo9iter_moveE,(_ZN39_INTERNAL_d43fc1e9_4_k_cu_6e443d4b_33014cuda3std3__45__cpo5beginE - _ZN39_INTERNAL_d43fc1e9_4_k_cu_6e443d4b_33014cuda3std6ranges3__45__cpo9iter_moveE)
_ZN39_INTERNAL_d43fc1e9_4_k_cu_6e443d4b_33014cuda3std6ranges3__45__cpo9iter_moveE:
	.zero		1
	.type		_ZN39_INTERNAL_d43fc1e9_4_k_cu_6e443d4b_33014cuda3std3__45__cpo5beginE,@object
	.size		_ZN39_INTERNAL_d43fc1e9_4_k_cu_6e443d4b_33014cuda3std3__45__cpo5beginE,(_ZN39_INTERNAL_d43fc1e9_4_k_cu_6e443d4b_33014cuda3std3__441_GLOBAL__N__d43fc1e9_4_k_cu_6e443d4b_33016ignoreE - _ZN39_INTERNAL_d43fc1e9_4_k_cu_6e443d4b_33014cuda3std3__45__cpo5beginE)
_ZN39_INTERNAL_d43fc1e9_4_k_cu_6e443d4b_33014cuda3std3__45__cpo5beginE:
	.zero		1
	.type		_ZN39_INTERNAL_d43fc1e9_4_k_cu_6e443d4b_33014cuda3std3__441_GLOBAL__N__d43fc1e9_4_k_cu_6e443d4b_33016ignoreE,@object
	.size		_ZN39_INTERNAL_d43fc1e9_4_k_cu_6e443d4b_33014cuda3std3__441_GLOBAL__N__d43fc1e9_4_k_cu_6e443d4b_33016ignoreE,(_ZN39_INTERNAL_d43fc1e9_4_k_cu_6e443d4b_33014cute7productE - _ZN39_INTERNAL_d43fc1e9_4_k_cu_6e443d4b_33014cuda3std3__441_GLOBAL__N__d43fc1e9_4_k_cu_6e443d4b_33016ignoreE)
_ZN39_INTERNAL_d43fc1e9_4_k_cu_6e443d4b_33014cuda3std3__441_GLOBAL__N__d43fc1e9_4_k_cu_6e443d4b_33016ignoreE:
	.zero		1
	.type		_ZN39_INTERNAL_d43fc1e9_4_k_cu_6e443d4b_33014cute7productE,@object
	.size		_ZN39_INTERNAL_d43fc1e9_4_k_cu_6e443d4b_33014cute7productE,(_ZN39_INTERNAL_d43fc1e9_4_k_cu_6e443d4b_33014cuda3std3__45__cpo3endE - _ZN39_INTERNAL_d43fc1e9_4_k_cu_6e443d4b_33014cute7productE)
_ZN39_INTERNAL_d43fc1e9_4_k_cu_6e443d4b_33014cute7productE:
	.zero		1
	.type		_ZN39_INTERNAL_d43fc1e9_4_k_cu_6e443d4b_33014cuda3std3__45__cpo3endE,@object
	.size		_ZN39_INTERNAL_d43fc1e9_4_k_cu_6e443d4b_33014cuda3std3__45__cpo3endE,(_ZN39_INTERNAL_d43fc1e9_4_k_cu_6e443d4b_33014cuda3std3__419piecewise_constructE - _ZN39_INTERNAL_d43fc1e9_4_k_cu_6e443d4b_33014cuda3std3__45__cpo3endE)
_ZN39_INTERNAL_d43fc1e9_4_k_cu_6e443d4b_33014cuda3std3__45__cpo3endE:
	.zero		1
	.type		_ZN39_INTERNAL_d43fc1e9_4_k_cu_6e443d4b_33014cuda3std3__419piecewise_constructE,@object
	.size		_ZN39_INTERNAL_d43fc1e9_4_k_cu_6e443d4b_33014cuda3std3__419piecewise_constructE,(_ZN39_INTERNAL_d43fc1e9_4_k_cu_6e443d4b_33014cuda3std3__45__cpo4cendE - _ZN39_INTERNAL_d43fc1e9_4_k_cu_6e443d4b_33014cuda3std3__419piecewise_constructE)
_ZN39_INTERNAL_d43fc1e9_4_k_cu_6e443d4b_33014cuda3std3__419piecewise_constructE:
	.zero		1
	.type		_ZN39_INTERNAL_d43fc1e9_4_k_cu_6e443d4b_33014cuda3std3__45__cpo4cendE,@object
	.size		_ZN39_INTERNAL_d43fc1e9_4_k_cu_6e443d4b_33014cuda3std3__45__cpo4cendE,(_ZN39_INTERNAL_d43fc1e9_4_k_cu_6e443d4b_33014cuda3std6ranges3__45__cpo4swapE - _ZN39_INTERNAL_d43fc1e9_4_k_cu_6e443d4b_33014cuda3std3__45__cpo4cendE)
_ZN39_INTERNAL_d43fc1e9_4_k_cu_6e443d4b_33014cuda3std3__45__cpo4cendE:
	.zero		1
	.type		_ZN39_INTERNAL_d43fc1e9_4_k_cu_6e443d4b_33014cuda3std6ranges3__45__cpo4swapE,@object
	.size		_ZN39_INTERNAL_d43fc1e9_4_k_cu_6e443d4b_33014cuda3std6ranges3__45__cpo4swapE,(.L_10 - _ZN39_INTERNAL_d43fc1e9_4_k_cu_6e443d4b_33014cuda3std6ranges3__45__cpo4swapE)
_ZN39_INTERNAL_d43fc1e9_4_k_cu_6e443d4b_33014cuda3std6ranges3__45__cpo4swapE:
	.zero		1
.L_10:


//--------------------- .nv.constant0._ZN7cutlass13device_kernelINS_4gemm6kernel13GemmUniversalINS1_17GroupProblemShapeIN4cute5tupleIJiiiEEEEENS1_10collective13CollectiveMmaINS1_40MainloopSm100ArrayTmaUmmaWarpSpecializedILi3ELi8ELi2ENS6_IJNS5_1CILi1EEESD_SD_EEEEENS6_IJNSC_ILi128EEENSC_ILi256EEESG_EEENS_12float_e4m3_tEPNS6_IJlSD_NSC_ILi0EEEEEESJ_SM_NS5_8TiledMMAINS5_8MMA_AtomIJNS5_10MMA_TraitsINS5_19SM100_MMA_F8F6F4_SSEJSJ_SJ_fSG_SH_NS5_17integral_constantINS5_4UMMA5MajorELST_0EEESU_NSR_INSS_7ScaleInELSV_0EEESW_EEEEEENS5_6LayoutISE_NS6_IJSK_SK_SK_EEEEENS6_IJNS5_10UnderscoreES12_S12_EEEEENS5_13SM90_TMA_LOADENS5_14ComposedLayoutINS5_7SwizzleILi3ELi4ELi3EEENS5_18smem_ptr_flag_bitsILi8EEENSZ_INS6_IJNSC_ILi8EEESG_EEENS6_IJSG_SD_EEEEEEEvNS5_8identityES15_S1F_vS1G_EENS_8epilogue10collective18CollectiveEpilogueINS1I_31Sm100PtrArrayTmaWarpSpecializedILi4ELi2ELi64ELb1ELb0EEEJSI_NS6_IJNSZ_ISG_SD_EENSZ_INSC_ILi64EEESD_EEEEENS_6half_tEPNS6_IJSD_lSK_EEES1R_S1T_NS1I_6fusion15FusionCallbacksIS1M_NS1U_17LinearCombinationIS1R_fS1R_fLNS_15FloatRoundStyleE2EEESI_S1Q_JEEENS5_5SM1004TMEM4LOAD26SM100_TMEM_LOAD_16dp256b8xES15_NS16_IS18_NS19_ILi16EEENSZ_INS6_IJS1O_S1B_EEENS6_IJSD_S1O_EEEEEEENS5_17SM75_U16x8_LDSM_TENS5_14SM90_TMA_STOREES28_NS5_17SM90_U16x8_STSM_TENS5_39AutoVectorizingCopyWithAssumedAlignmentILi128EEEEEEvvEEEEvNT_6ParamsE --------------------------
	.section	.nv.constant0._ZN7cutlass13device_kernelINS_4gemm6kernel13GemmUniversalINS1_17GroupProblemShapeIN4cute5tupleIJiiiEEEEENS1_10collective13CollectiveMmaINS1_40MainloopSm100ArrayTmaUmmaWarpSpecializedILi3ELi8ELi2ENS6_IJNS5_1CILi1EEESD_SD_EEEEENS6_IJNSC_ILi128EEENSC_ILi256EEESG_EEENS_12float_e4m3_tEPNS6_IJlSD_NSC_ILi0EEEEEESJ_SM_NS5_8TiledMMAINS5_8MMA_AtomIJNS5_10MMA_TraitsINS5_19SM100_MMA_F8F6F4_SSEJSJ_SJ_fSG_SH_NS5_17integral_constantINS5_4UMMA5MajorELST_0EEESU_NSR_INSS_7ScaleInELSV_0EEESW_EEEEEENS5_6LayoutISE_NS6_IJSK_SK_SK_EEEEENS6_IJNS5_10UnderscoreES12_S12_EEEEENS5_13SM90_TMA_LOADENS5_14ComposedLayoutINS5_7SwizzleILi3ELi4ELi3EEENS5_18smem_ptr_flag_bitsILi8EEENSZ_INS6_IJNSC_ILi8EEESG_EEENS6_IJSG_SD_EEEEEEEvNS5_8identityES15_S1F_vS1G_EENS_8epilogue10collective18CollectiveEpilogueINS1I_31Sm100PtrArrayTmaWarpSpecializedILi4ELi2ELi64ELb1ELb0EEEJSI_NS6_IJNSZ_ISG_SD_EENSZ_INSC_ILi64EEESD_EEEEENS_6half_tEPNS6_IJSD_lSK_EEES1R_S1T_NS1I_6fusion15FusionCallbacksIS1M_NS1U_17LinearCombinationIS1R_fS1R_fLNS_15FloatRoundStyleE2EEESI_S1Q_JEEENS5_5SM1004TMEM4LOAD26SM100_TMEM_LOAD_16dp256b8xES15_NS16_IS18_NS19_ILi16EEENSZ_INS6_IJS1O_S1B_EEENS6_IJSD_S1O_EEEEEEENS5_17SM75_U16x8_LDSM_TENS5_14SM90_TMA_STOREES28_NS5_17SM90_U16x8_STSM_TENS5_39AutoVectorizingCopyWithAssumedAlignmentILi128EEEEEEvvEEEEvNT_6ParamsE,"a",@progbits
	.sectionflags	@""
	.align	4
.nv.constant0._ZN7cutlass13device_kernelINS_4gemm6kernel13GemmUniversalINS1_17GroupProblemShapeIN4cute5tupleIJiiiEEEEENS1_10collective13CollectiveMmaINS1_40MainloopSm100ArrayTmaUmmaWarpSpecializedILi3ELi8ELi2ENS6_IJNS5_1CILi1EEESD_SD_EEEEENS6_IJNSC_ILi128EEENSC_ILi256EEESG_EEENS_12float_e4m3_tEPNS6_IJlSD_NSC_ILi0EEEEEESJ_SM_NS5_8TiledMMAINS5_8MMA_AtomIJNS5_10MMA_TraitsINS5_19SM100_MMA_F8F6F4_SSEJSJ_SJ_fSG_SH_NS5_17integral_constantINS5_4UMMA5MajorELST_0EEESU_NSR_INSS_7ScaleInELSV_0EEESW_EEEEEENS5_6LayoutISE_NS6_IJSK_SK_SK_EEEEENS6_IJNS5_10UnderscoreES12_S12_EEEEENS5_13SM90_TMA_LOADENS5_14ComposedLayoutINS5_7SwizzleILi3ELi4ELi3EEENS5_18smem_ptr_flag_bitsILi8EEENSZ_INS6_IJNSC_ILi8EEESG_EEENS6_IJSG_SD_EEEEEEEvNS5_8identityES15_S1F_vS1G_EENS_8epilogue10collective18CollectiveEpilogueINS1I_31Sm100PtrArrayTmaWarpSpecializedILi4ELi2ELi64ELb1ELb0EEEJSI_NS6_IJNSZ_ISG_SD_EENSZ_INSC_ILi64EEESD_EEEEENS_6half_tEPNS6_IJSD_lSK_EEES1R_S1T_NS1I_6fusion15FusionCallbacksIS1M_NS1U_17LinearCombinationIS1R_fS1R_fLNS_15FloatRoundStyleE2EEESI_S1Q_JEEENS5_5SM1004TMEM4LOAD26SM100_TMEM_LOAD_16dp256b8xES15_NS16_IS18_NS19_ILi16EEENSZ_INS6_IJS1O_S1B_EEENS6_IJSD_S1O_EEEEEEENS5_17SM75_U16x8_LDSM_TENS5_14SM90_TMA_STOREES28_NS5_17SM90_U16x8_STSM_TENS5_39AutoVectorizingCopyWithAssumedAlignmentILi128EEEEEEvvEEEEvNT_6ParamsE:
	.zero		3200


//--------------------- SYMBOLS --------------------------

	.type		.nv.reservedSmem.offset0,@object
	.size		.nv.reservedSmem.offset0,0x4
	.type		.nv.reservedSmem.cap,@object
	.size		.nv.reservedSmem.cap,0x4
	.type		__assertfail,@function
